	.headerflags	@"EF_CUDA_TEXMODE_UNIFIED EF_CUDA_64BIT_ADDRESS EF_CUDA_SM86 EF_CUDA_VIRTUAL_SM(EF_CUDA_SM86)"
	.elftype	@"ET_EXEC"


//--------------------- .nv.info                  --------------------------
	.section	.nv.info,"",@"SHT_CUDA_INFO"
	.align	4


	//----- nvinfo : EIATTR_REGCOUNT
	.align		4
        /*0000*/ 	.byte	0x04, 0x2f
        /*0002*/ 	.short	(.L_1 - .L_0)
	.align		4
.L_0:
        /*0004*/ 	.word	index@(tvmgen_default_fused_take_equal_logical_not_take_where_reshape_broadcast_to_broadcast_to_reshap_ea80fd4c09035e54__69_kernel)
        /*0008*/ 	.word	0x0000000a


	//----- nvinfo : EIATTR_FRAME_SIZE
	.align		4
.L_1:
        /*000c*/ 	.byte	0x04, 0x11
        /*000e*/ 	.short	(.L_3 - .L_2)
	.align		4
.L_2:
        /*0010*/ 	.word	index@(tvmgen_default_fused_take_equal_logical_not_take_where_reshape_broadcast_to_broadcast_to_reshap_ea80fd4c09035e54__69_kernel)
        /*0014*/ 	.word	0x00000000


	//----- nvinfo : EIATTR_REGCOUNT
	.align		4
.L_3:
        /*0018*/ 	.byte	0x04, 0x2f
        /*001a*/ 	.short	(.L_5 - .L_4)
	.align		4
.L_4:
        /*001c*/ 	.word	index@(tvmgen_default_fused_take_equal_logical_not_take_where_reshape_broadcast_to_broadcast_to_reshap_ea80fd4c09035e54__18_kernel)
        /*0020*/ 	.word	0x0000000a


	//----- nvinfo : EIATTR_FRAME_SIZE
	.align		4
.L_5:
        /*0024*/ 	.byte	0x04, 0x11
        /*0026*/ 	.short	(.L_7 - .L_6)
	.align		4
.L_6:
        /*0028*/ 	.word	index@(tvmgen_default_fused_take_equal_logical_not_take_where_reshape_broadcast_to_broadcast_to_reshap_ea80fd4c09035e54__18_kernel)
        /*002c*/ 	.word	0x00000000


	//----- nvinfo : EIATTR_REGCOUNT
	.align		4
.L_7:
        /*0030*/ 	.byte	0x04, 0x2f
        /*0032*/ 	.short	(.L_9 - .L_8)
	.align		4
.L_8:
        /*0034*/ 	.word	index@(tvmgen_default_fused_take_equal_logical_not_take_where_reshape_broadcast_to_broadcast_to_reshap_ea80fd4c09035e54__120_kernel)
        /*0038*/ 	.word	0x0000000a


	//----- nvinfo : EIATTR_FRAME_SIZE
	.align		4
.L_9:
        /*003c*/ 	.byte	0x04, 0x11
        /*003e*/ 	.short	(.L_11 - .L_10)
	.align		4
.L_10:
        /*0040*/ 	.word	index@(tvmgen_default_fused_take_equal_logical_not_take_where_reshape_broadcast_to_broadcast_to_reshap_ea80fd4c09035e54__120_kernel)
        /*0044*/ 	.word	0x00000000


	//----- nvinfo : EIATTR_REGCOUNT
	.align		4
.L_11:
        /*0048*/ 	.byte	0x04, 0x2f
        /*004a*/ 	.short	(.L_13 - .L_12)
	.align		4
.L_12:
        /*004c*/ 	.word	index@(tvmgen_default_fused_take_equal_logical_not_take_where_reshape_broadcast_to_broadcast_to_reshap_ea80fd4c09035e54__39_kernel)
        /*0050*/ 	.word	0x0000000a


	//----- nvinfo : EIATTR_FRAME_SIZE
	.align		4
.L_13:
        /*0054*/ 	.byte	0x04, 0x11
        /*0056*/ 	.short	(.L_15 - .L_14)
	.align		4
.L_14:
        /*0058*/ 	.word	index@(tvmgen_default_fused_take_equal_logical_not_take_where_reshape_broadcast_to_broadcast_to_reshap_ea80fd4c09035e54__39_kernel)
        /*005c*/ 	.word	0x00000000


	//----- nvinfo : EIATTR_REGCOUNT
	.align		4
.L_15:
        /*0060*/ 	.byte	0x04, 0x2f
        /*0062*/ 	.short	(.L_17 - .L_16)
	.align		4
.L_16:
        /*0064*/ 	.word	index@(tvmgen_default_fused_take_equal_logical_not_take_where_reshape_broadcast_to_broadcast_to_reshap_ea80fd4c09035e54__73_kernel)
        /*0068*/ 	.word	0x0000000a


	//----- nvinfo : EIATTR_FRAME_SIZE
	.align		4
.L_17:
        /*006c*/ 	.byte	0x04, 0x11
        /*006e*/ 	.short	(.L_19 - .L_18)
	.align		4
.L_18:
        /*0070*/ 	.word	index@(tvmgen_default_fused_take_equal_logical_not_take_where_reshape_broadcast_to_broadcast_to_reshap_ea80fd4c09035e54__73_kernel)
        /*0074*/ 	.word	0x00000000


	//----- nvinfo : EIATTR_REGCOUNT
	.align		4
.L_19:
        /*0078*/ 	.byte	0x04, 0x2f
        /*007a*/ 	.short	(.L_21 - .L_20)
	.align		4
.L_20:
        /*007c*/ 	.word	index@(tvmgen_default_fused_take_equal_logical_not_take_where_reshape_broadcast_to_broadcast_to_reshap_ea80fd4c09035e54__22_kernel)
        /*0080*/ 	.word	0x0000000a


	//----- nvinfo : EIATTR_FRAME_SIZE
	.align		4
.L_21:
        /*0084*/ 	.byte	0x04, 0x11
        /*0086*/ 	.short	(.L_23 - .L_22)
	.align		4
.L_22:
        /*0088*/ 	.word	index@(tvmgen_default_fused_take_equal_logical_not_take_where_reshape_broadcast_to_broadcast_to_reshap_ea80fd4c09035e54__22_kernel)
        /*008c*/ 	.word	0x00000000


	//----- nvinfo : EIATTR_REGCOUNT
	.align		4
.L_23:
        /*0090*/ 	.byte	0x04, 0x2f
        /*0092*/ 	.short	(.L_25 - .L_24)
	.align		4
.L_24:
        /*0094*/ 	.word	index@(tvmgen_default_fused_take_equal_logical_not_take_where_reshape_broadcast_to_broadcast_to_reshap_ea80fd4c09035e54__24_kernel)
        /*0098*/ 	.word	0x0000000a


	//----- nvinfo : EIATTR_FRAME_SIZE
	.align		4
.L_25:
        /*009c*/ 	.byte	0x04, 0x11
        /*009e*/ 	.short	(.L_27 - .L_26)
	.align		4
.L_26:
        /*00a0*/ 	.word	index@(tvmgen_default_fused_take_equal_logical_not_take_where_reshape_broadcast_to_broadcast_to_reshap_ea80fd4c09035e54__24_kernel)
        /*00a4*/ 	.word	0x00000000


	//----- nvinfo : EIATTR_REGCOUNT
	.align		4
.L_27:
        /*00a8*/ 	.byte	0x04, 0x2f
        /*00aa*/ 	.short	(.L_29 - .L_28)
	.align		4
.L_28:
        /*00ac*/ 	.word	index@(tvmgen_default_fused_take_equal_logical_not_take_where_reshape_broadcast_to_broadcast_to_reshap_ea80fd4c09035e54__115_kernel)
        /*00b0*/ 	.word	0x0000000a


	//----- nvinfo : EIATTR_FRAME_SIZE
	.align		4
.L_29:
        /*00b4*/ 	.byte	0x04, 0x11
        /*00b6*/ 	.short	(.L_31 - .L_30)
	.align		4
.L_30:
        /*00b8*/ 	.word	index@(tvmgen_default_fused_take_equal_logical_not_take_where_reshape_broadcast_to_broadcast_to_reshap_ea80fd4c09035e54__115_kernel)
        /*00bc*/ 	.word	0x00000000


	//----- nvinfo : EIATTR_REGCOUNT
	.align		4
.L_31:
        /*00c0*/ 	.byte	0x04, 0x2f
        /*00c2*/ 	.short	(.L_33 - .L_32)
	.align		4
.L_32:
        /*00c4*/ 	.word	index@(tvmgen_default_fused_take_equal_logical_not_take_where_reshape_broadcast_to_broadcast_to_reshap_ea80fd4c09035e54__57_kernel)
        /*00c8*/ 	.word	0x0000000a


	//----- nvinfo : EIATTR_FRAME_SIZE
	.align		4
.L_33:
        /*00cc*/ 	.byte	0x04, 0x11
        /*00ce*/ 	.short	(.L_35 - .L_34)
	.align		4
.L_34:
        /*00d0*/ 	.word	index@(tvmgen_default_fused_take_equal_logical_not_take_where_reshape_broadcast_to_broadcast_to_reshap_ea80fd4c09035e54__57_kernel)
        /*00d4*/ 	.word	0x00000000


	//----- nvinfo : EIATTR_REGCOUNT
	.align		4
.L_35:
        /*00d8*/ 	.byte	0x04, 0x2f
        /*00da*/ 	.short	(.L_37 - .L_36)
	.align		4
.L_36:
        /*00dc*/ 	.word	index@(tvmgen_default_fused_take_equal_logical_not_take_where_reshape_broadcast_to_broadcast_to_reshap_ea80fd4c09035e54__72_kernel)
        /*00e0*/ 	.word	0x0000000a


	//----- nvinfo : EIATTR_FRAME_SIZE
	.align		4
.L_37:
        /*00e4*/ 	.byte	0x04, 0x11
        /*00e6*/ 	.short	(.L_39 - .L_38)
	.align		4
.L_38:
        /*00e8*/ 	.word	index@(tvmgen_default_fused_take_equal_logical_not_take_where_reshape_broadcast_to_broadcast_to_reshap_ea80fd4c09035e54__72_kernel)
        /*00ec*/ 	.word	0x00000000


	//----- nvinfo : EIATTR_REGCOUNT
	.align		4
.L_39:
        /*00f0*/ 	.byte	0x04, 0x2f
        /*00f2*/ 	.short	(.L_41 - .L_40)
	.align		4
.L_40:
        /*00f4*/ 	.word	index@(tvmgen_default_fused_take_equal_logical_not_take_where_reshape_broadcast_to_broadcast_to_reshap_ea80fd4c09035e54__101_kernel)
        /*00f8*/ 	.word	0x0000000a


	//----- nvinfo : EIATTR_FRAME_SIZE
	.align		4
.L_41:
        /*00fc*/ 	.byte	0x04, 0x11
        /*00fe*/ 	.short	(.L_43 - .L_42)
	.align		4
.L_42:
        /*0100*/ 	.word	index@(tvmgen_default_fused_take_equal_logical_not_take_where_reshape_broadcast_to_broadcast_to_reshap_ea80fd4c09035e54__101_kernel)
        /*0104*/ 	.word	0x00000000


	//----- nvinfo : EIATTR_REGCOUNT
	.align		4
.L_43:
        /*0108*/ 	.byte	0x04, 0x2f
        /*010a*/ 	.short	(.L_45 - .L_44)
	.align		4
.L_44:
        /*010c*/ 	.word	index@(tvmgen_default_fused_take_equal_logical_not_take_where_reshape_broadcast_to_broadcast_to_reshap_ea80fd4c09035e54__75_kernel)
        /*0110*/ 	.word	0x0000000a


	//----- nvinfo : EIATTR_FRAME_SIZE
	.align		4
.L_45:
        /*0114*/ 	.byte	0x04, 0x11
        /*0116*/ 	.short	(.L_47 - .L_46)
	.align		4
.L_46:
        /*0118*/ 	.word	index@(tvmgen_default_fused_take_equal_logical_not_take_where_reshape_broadcast_to_broadcast_to_reshap_ea80fd4c09035e54__75_kernel)
        /*011c*/ 	.word	0x00000000


	//----- nvinfo : EIATTR_REGCOUNT
	.align		4
.L_47:
        /*0120*/ 	.byte	0x04, 0x2f
        /*0122*/ 	.short	(.L_49 - .L_48)
	.align		4
.L_48:
        /*0124*/ 	.word	index@(tvmgen_default_fused_take_equal_logical_not_take_where_reshape_broadcast_to_broadcast_to_reshap_ea80fd4c09035e54__103_kernel)
        /*0128*/ 	.word	0x0000000a


	//----- nvinfo : EIATTR_FRAME_SIZE
	.align		4
.L_49:
        /*012c*/ 	.byte	0x04, 0x11
        /*012e*/ 	.short	(.L_51 - .L_50)
	.align		4
.L_50:
        /*0130*/ 	.word	index@(tvmgen_default_fused_take_equal_logical_not_take_where_reshape_broadcast_to_broadcast_to_reshap_ea80fd4c09035e54__103_kernel)
        /*0134*/ 	.word	0x00000000


	//----- nvinfo : EIATTR_REGCOUNT
	.align		4
.L_51:
        /*0138*/ 	.byte	0x04, 0x2f
        /*013a*/ 	.short	(.L_53 - .L_52)
	.align		4
.L_52:
        /*013c*/ 	.word	index@(tvmgen_default_fused_take_equal_logical_not_take_where_reshape_broadcast_to_broadcast_to_reshap_ea80fd4c09035e54__41_kernel)
        /*0140*/ 	.word	0x0000000a


	//----- nvinfo : EIATTR_FRAME_SIZE
	.align		4
.L_53:
        /*0144*/ 	.byte	0x04, 0x11
        /*0146*/ 	.short	(.L_55 - .L_54)
	.align		4
.L_54:
        /*0148*/ 	.word	index@(tvmgen_default_fused_take_equal_logical_not_take_where_reshape_broadcast_to_broadcast_to_reshap_ea80fd4c09035e54__41_kernel)
        /*014c*/ 	.word	0x00000000


	//----- nvinfo : EIATTR_REGCOUNT
	.align		4
.L_55:
        /*0150*/ 	.byte	0x04, 0x2f
        /*0152*/ 	.short	(.L_57 - .L_56)
	.align		4
.L_56:
        /*0154*/ 	.word	index@(tvmgen_default_fused_take_equal_logical_not_take_where_reshape_broadcast_to_broadcast_to_reshap_ea80fd4c09035e54__104_kernel)
        /*0158*/ 	.word	0x0000000a


	//----- nvinfo : EIATTR_FRAME_SIZE
	.align		4
.L_57:
        /*015c*/ 	.byte	0x04, 0x11
        /*015e*/ 	.short	(.L_59 - .L_58)
	.align		4
.L_58:
        /*0160*/ 	.word	index@(tvmgen_default_fused_take_equal_logical_not_take_where_reshape_broadcast_to_broadcast_to_reshap_ea80fd4c09035e54__104_kernel)
        /*0164*/ 	.word	0x00000000


	//----- nvinfo : EIATTR_REGCOUNT
	.align		4
.L_59:
        /*0168*/ 	.byte	0x04, 0x2f
        /*016a*/ 	.short	(.L_61 - .L_60)
	.align		4
.L_60:
        /*016c*/ 	.word	index@(tvmgen_default_fused_take_equal_logical_not_take_where_reshape_broadcast_to_broadcast_to_reshap_ea80fd4c09035e54__122_kernel)
        /*0170*/ 	.word	0x0000000a


	//----- nvinfo : EIATTR_FRAME_SIZE
	.align		4
.L_61:
        /*0174*/ 	.byte	0x04, 0x11
        /*0176*/ 	.short	(.L_63 - .L_62)
	.align		4
.L_62:
        /*0178*/ 	.word	index@(tvmgen_default_fused_take_equal_logical_not_take_where_reshape_broadcast_to_broadcast_to_reshap_ea80fd4c09035e54__122_kernel)
        /*017c*/ 	.word	0x00000000


	//----- nvinfo : EIATTR_REGCOUNT
	.align		4
.L_63:
        /*0180*/ 	.byte	0x04, 0x2f
        /*0182*/ 	.short	(.L_65 - .L_64)
	.align		4
.L_64:
        /*0184*/ 	.word	index@(tvmgen_default_fused_take_equal_logical_not_take_where_reshape_broadcast_to_broadcast_to_reshap_ea80fd4c09035e54__48_kernel)
        /*0188*/ 	.word	0x0000000a


	//----- nvinfo : EIATTR_FRAME_SIZE
	.align		4
.L_65:
        /*018c*/ 	.byte	0x04, 0x11
        /*018e*/ 	.short	(.L_67 - .L_66)
	.align		4
.L_66:
        /*0190*/ 	.word	index@(tvmgen_default_fused_take_equal_logical_not_take_where_reshape_broadcast_to_broadcast_to_reshap_ea80fd4c09035e54__48_kernel)
        /*0194*/ 	.word	0x00000000


	//----- nvinfo : EIATTR_REGCOUNT
	.align		4
.L_67:
        /*0198*/ 	.byte	0x04, 0x2f
        /*019a*/ 	.short	(.L_69 - .L_68)
	.align		4
.L_68:
        /*019c*/ 	.word	index@(tvmgen_default_fused_take_equal_logical_not_take_where_reshape_broadcast_to_broadcast_to_reshap_ea80fd4c09035e54__29_kernel)
        /*01a0*/ 	.word	0x0000000a


	//----- nvinfo : EIATTR_FRAME_SIZE
	.align		4
.L_69:
        /*01a4*/ 	.byte	0x04, 0x11
        /*01a6*/ 	.short	(.L_71 - .L_70)
	.align		4
.L_70:
        /*01a8*/ 	.word	index@(tvmgen_default_fused_take_equal_logical_not_take_where_reshape_broadcast_to_broadcast_to_reshap_ea80fd4c09035e54__29_kernel)
        /*01ac*/ 	.word	0x00000000


	//----- nvinfo : EIATTR_REGCOUNT
	.align		4
.L_71:
        /*01b0*/ 	.byte	0x04, 0x2f
        /*01b2*/ 	.short	(.L_73 - .L_72)
	.align		4
.L_72:
        /*01b4*/ 	.word	index@(tvmgen_default_fused_take_equal_logical_not_take_where_reshape_broadcast_to_broadcast_to_reshap_ea80fd4c09035e54__87_kernel)
        /*01b8*/ 	.word	0x0000000a


	//----- nvinfo : EIATTR_FRAME_SIZE
	.align		4
.L_73:
        /*01bc*/ 	.byte	0x04, 0x11
        /*01be*/ 	.short	(.L_75 - .L_74)
	.align		4
.L_74:
        /*01c0*/ 	.word	index@(tvmgen_default_fused_take_equal_logical_not_take_where_reshape_broadcast_to_broadcast_to_reshap_ea80fd4c09035e54__87_kernel)
        /*01c4*/ 	.word	0x00000000


	//----- nvinfo : EIATTR_REGCOUNT
	.align		4
.L_75:
        /*01c8*/ 	.byte	0x04, 0x2f
        /*01ca*/ 	.short	(.L_77 - .L_76)
	.align		4
.L_76:
        /*01cc*/ 	.word	index@(tvmgen_default_fused_take_equal_logical_not_take_where_reshape_broadcast_to_broadcast_to_reshap_ea80fd4c09035e54__8_kernel)
        /*01d0*/ 	.word	0x0000000a


	//----- nvinfo : EIATTR_FRAME_SIZE
	.align		4
.L_77:
        /*01d4*/ 	.byte	0x04, 0x11
        /*01d6*/ 	.short	(.L_79 - .L_78)
	.align		4
.L_78:
        /*01d8*/ 	.word	index@(tvmgen_default_fused_take_equal_logical_not_take_where_reshape_broadcast_to_broadcast_to_reshap_ea80fd4c09035e54__8_kernel)
        /*01dc*/ 	.word	0x00000000


	//----- nvinfo : EIATTR_REGCOUNT
	.align		4
.L_79:
        /*01e0*/ 	.byte	0x04, 0x2f
        /*01e2*/ 	.short	(.L_81 - .L_80)
	.align		4
.L_80:
        /*01e4*/ 	.word	index@(tvmgen_default_fused_take_equal_logical_not_take_where_reshape_broadcast_to_broadcast_to_reshap_ea80fd4c09035e54__32_kernel)
        /*01e8*/ 	.word	0x0000000a


	//----- nvinfo : EIATTR_FRAME_SIZE
	.align		4
.L_81:
        /*01ec*/ 	.byte	0x04, 0x11
        /*01ee*/ 	.short	(.L_83 - .L_82)
	.align		4
.L_82:
        /*01f0*/ 	.word	index@(tvmgen_default_fused_take_equal_logical_not_take_where_reshape_broadcast_to_broadcast_to_reshap_ea80fd4c09035e54__32_kernel)
        /*01f4*/ 	.word	0x00000000


	//----- nvinfo : EIATTR_REGCOUNT
	.align		4
.L_83:
        /*01f8*/ 	.byte	0x04, 0x2f
        /*01fa*/ 	.short	(.L_85 - .L_84)
	.align		4
.L_84:
        /*01fc*/ 	.word	index@(tvmgen_default_fused_take_equal_logical_not_take_where_reshape_broadcast_to_broadcast_to_reshap_ea80fd4c09035e54__60_kernel)
        /*0200*/ 	.word	0x0000000a


	//----- nvinfo : EIATTR_FRAME_SIZE
	.align		4
.L_85:
        /*0204*/ 	.byte	0x04, 0x11
        /*0206*/ 	.short	(.L_87 - .L_86)
	.align		4
.L_86:
        /*0208*/ 	.word	index@(tvmgen_default_fused_take_equal_logical_not_take_where_reshape_broadcast_to_broadcast_to_reshap_ea80fd4c09035e54__60_kernel)
        /*020c*/ 	.word	0x00000000


	//----- nvinfo : EIATTR_REGCOUNT
	.align		4
.L_87:
        /*0210*/ 	.byte	0x04, 0x2f
        /*0212*/ 	.short	(.L_89 - .L_88)
	.align		4
.L_88:
        /*0214*/ 	.word	index@(tvmgen_default_fused_take_equal_logical_not_take_where_reshape_broadcast_to_broadcast_to_reshap_ea80fd4c09035e54__67_kernel)
        /*0218*/ 	.word	0x0000000a


	//----- nvinfo : EIATTR_FRAME_SIZE
	.align		4
.L_89:
        /*021c*/ 	.byte	0x04, 0x11
        /*021e*/ 	.short	(.L_91 - .L_90)
	.align		4
.L_90:
        /*0220*/ 	.word	index@(tvmgen_default_fused_take_equal_logical_not_take_where_reshape_broadcast_to_broadcast_to_reshap_ea80fd4c09035e54__67_kernel)
        /*0224*/ 	.word	0x00000000


	//----- nvinfo : EIATTR_REGCOUNT
	.align		4
.L_91:
        /*0228*/ 	.byte	0x04, 0x2f
        /*022a*/ 	.short	(.L_93 - .L_92)
	.align		4
.L_92:
        /*022c*/ 	.word	index@(tvmgen_default_fused_take_equal_logical_not_take_where_reshape_broadcast_to_broadcast_to_reshap_ea80fd4c09035e54__110_kernel)
        /*0230*/ 	.word	0x0000000a


	//----- nvinfo : EIATTR_FRAME_SIZE
	.align		4
.L_93:
        /*0234*/ 	.byte	0x04, 0x11
        /*0236*/ 	.short	(.L_95 - .L_94)
	.align		4
.L_94:
        /*0238*/ 	.word	index@(tvmgen_default_fused_take_equal_logical_not_take_where_reshape_broadcast_to_broadcast_to_reshap_ea80fd4c09035e54__110_kernel)
        /*023c*/ 	.word	0x00000000


	//----- nvinfo : EIATTR_REGCOUNT
	.align		4
.L_95:
        /*0240*/ 	.byte	0x04, 0x2f
        /*0242*/ 	.short	(.L_97 - .L_96)
	.align		4
.L_96:
        /*0244*/ 	.word	index@(tvmgen_default_fused_take_equal_logical_not_take_where_reshape_broadcast_to_broadcast_to_reshap_ea80fd4c09035e54__33_kernel)
        /*0248*/ 	.word	0x0000000a


	//----- nvinfo : EIATTR_FRAME_SIZE
	.align		4
.L_97:
        /*024c*/ 	.byte	0x04, 0x11
        /*024e*/ 	.short	(.L_99 - .L_98)
	.align		4
.L_98:
        /*0250*/ 	.word	index@(tvmgen_default_fused_take_equal_logical_not_take_where_reshape_broadcast_to_broadcast_to_reshap_ea80fd4c09035e54__33_kernel)
        /*0254*/ 	.word	0x00000000


	//----- nvinfo : EIATTR_REGCOUNT
	.align		4
.L_99:
        /*0258*/ 	.byte	0x04, 0x2f
        /*025a*/ 	.short	(.L_101 - .L_100)
	.align		4
.L_100:
        /*025c*/ 	.word	index@(tvmgen_default_fused_take_equal_logical_not_take_where_reshape_broadcast_to_broadcast_to_reshap_ea80fd4c09035e54__90_kernel)
        /*0260*/ 	.word	0x0000000a


	//----- nvinfo : EIATTR_FRAME_SIZE
	.align		4
.L_101:
        /*0264*/ 	.byte	0x04, 0x11
        /*0266*/ 	.short	(.L_103 - .L_102)
	.align		4
.L_102:
        /*0268*/ 	.word	index@(tvmgen_default_fused_take_equal_logical_not_take_where_reshape_broadcast_to_broadcast_to_reshap_ea80fd4c09035e54__90_kernel)
        /*026c*/ 	.word	0x00000000


	//----- nvinfo : EIATTR_REGCOUNT
	.align		4
.L_103:
        /*0270*/ 	.byte	0x04, 0x2f
        /*0272*/ 	.short	(.L_105 - .L_104)
	.align		4
.L_104:
        /*0274*/ 	.word	index@(tvmgen_default_fused_take_equal_logical_not_take_where_reshape_broadcast_to_broadcast_to_reshap_ea80fd4c09035e54__44_kernel)
        /*0278*/ 	.word	0x0000000a


	//----- nvinfo : EIATTR_FRAME_SIZE
	.align		4
.L_105:
        /*027c*/ 	.byte	0x04, 0x11
        /*027e*/ 	.short	(.L_107 - .L_106)
	.align		4
.L_106:
        /*0280*/ 	.word	index@(tvmgen_default_fused_take_equal_logical_not_take_where_reshape_broadcast_to_broadcast_to_reshap_ea80fd4c09035e54__44_kernel)
        /*0284*/ 	.word	0x00000000


	//----- nvinfo : EIATTR_REGCOUNT
	.align		4
.L_107:
        /*0288*/ 	.byte	0x04, 0x2f
        /*028a*/ 	.short	(.L_109 - .L_108)
	.align		4
.L_108:
        /*028c*/ 	.word	index@(tvmgen_default_fused_take_equal_logical_not_take_where_reshape_broadcast_to_broadcast_to_reshap_ea80fd4c09035e54__116_kernel)
        /*0290*/ 	.word	0x0000000a


	//----- nvinfo : EIATTR_FRAME_SIZE
	.align		4
.L_109:
        /*0294*/ 	.byte	0x04, 0x11
        /*0296*/ 	.short	(.L_111 - .L_110)
	.align		4
.L_110:
        /*0298*/ 	.word	index@(tvmgen_default_fused_take_equal_logical_not_take_where_reshape_broadcast_to_broadcast_to_reshap_ea80fd4c09035e54__116_kernel)
        /*029c*/ 	.word	0x00000000


	//----- nvinfo : EIATTR_REGCOUNT
	.align		4
.L_111:
        /*02a0*/ 	.byte	0x04, 0x2f
        /*02a2*/ 	.short	(.L_113 - .L_112)
	.align		4
.L_112:
        /*02a4*/ 	.word	index@(tvmgen_default_fused_take_equal_logical_not_take_where_reshape_broadcast_to_broadcast_to_reshap_ea80fd4c09035e54__76_kernel)
        /*02a8*/ 	.word	0x0000000a


	//----- nvinfo : EIATTR_FRAME_SIZE
	.align		4
.L_113:
        /*02ac*/ 	.byte	0x04, 0x11
        /*02ae*/ 	.short	(.L_115 - .L_114)
	.align		4
.L_114:
        /*02b0*/ 	.word	index@(tvmgen_default_fused_take_equal_logical_not_take_where_reshape_broadcast_to_broadcast_to_reshap_ea80fd4c09035e54__76_kernel)
        /*02b4*/ 	.word	0x00000000


	//----- nvinfo : EIATTR_REGCOUNT
	.align		4
.L_115:
        /*02b8*/ 	.byte	0x04, 0x2f
        /*02ba*/ 	.short	(.L_117 - .L_116)
	.align		4
.L_116:
        /*02bc*/ 	.word	index@(tvmgen_default_fused_take_equal_logical_not_take_where_reshape_broadcast_to_broadcast_to_reshap_ea80fd4c09035e54__70_kernel)
        /*02c0*/ 	.word	0x0000000a


	//----- nvinfo : EIATTR_FRAME_SIZE
	.align		4
.L_117:
        /*02c4*/ 	.byte	0x04, 0x11
        /*02c6*/ 	.short	(.L_119 - .L_118)
	.align		4
.L_118:
        /*02c8*/ 	.word	index@(tvmgen_default_fused_take_equal_logical_not_take_where_reshape_broadcast_to_broadcast_to_reshap_ea80fd4c09035e54__70_kernel)
        /*02cc*/ 	.word	0x00000000


	//----- nvinfo : EIATTR_REGCOUNT
	.align		4
.L_119:
        /*02d0*/ 	.byte	0x04, 0x2f
        /*02d2*/ 	.short	(.L_121 - .L_120)
	.align		4
.L_120:
        /*02d4*/ 	.word	index@(tvmgen_default_fused_take_equal_logical_not_take_where_reshape_broadcast_to_broadcast_to_reshap_ea80fd4c09035e54__96_kernel)
        /*02d8*/ 	.word	0x0000000a


	//----- nvinfo : EIATTR_FRAME_SIZE
	.align		4
.L_121:
        /*02dc*/ 	.byte	0x04, 0x11
        /*02de*/ 	.short	(.L_123 - .L_122)
	.align		4
.L_122:
        /*02e0*/ 	.word	index@(tvmgen_default_fused_take_equal_logical_not_take_where_reshape_broadcast_to_broadcast_to_reshap_ea80fd4c09035e54__96_kernel)
        /*02e4*/ 	.word	0x00000000


	//----- nvinfo : EIATTR_REGCOUNT
	.align		4
.L_123:
        /*02e8*/ 	.byte	0x04, 0x2f
        /*02ea*/ 	.short	(.L_125 - .L_124)
	.align		4
.L_124:
        /*02ec*/ 	.word	index@(tvmgen_default_fused_take_equal_logical_not_take_where_reshape_broadcast_to_broadcast_to_reshap_ea80fd4c09035e54__54_kernel)
        /*02f0*/ 	.word	0x0000000a


	//----- nvinfo : EIATTR_FRAME_SIZE
	.align		4
.L_125:
        /*02f4*/ 	.byte	0x04, 0x11
        /*02f6*/ 	.short	(.L_127 - .L_126)
	.align		4
.L_126:
        /*02f8*/ 	.word	index@(tvmgen_default_fused_take_equal_logical_not_take_where_reshape_broadcast_to_broadcast_to_reshap_ea80fd4c09035e54__54_kernel)
        /*02fc*/ 	.word	0x00000000


	//----- nvinfo : EIATTR_REGCOUNT
	.align		4
.L_127:
        /*0300*/ 	.byte	0x04, 0x2f
        /*0302*/ 	.short	(.L_129 - .L_128)
	.align		4
.L_128:
        /*0304*/ 	.word	index@(tvmgen_default_fused_take_equal_logical_not_take_where_reshape_broadcast_to_broadcast_to_reshap_ea80fd4c09035e54__99_kernel)
        /*0308*/ 	.word	0x0000000a


	//----- nvinfo : EIATTR_FRAME_SIZE
	.align		4
.L_129:
        /*030c*/ 	.byte	0x04, 0x11
        /*030e*/ 	.short	(.L_131 - .L_130)
	.align		4
.L_130:
        /*0310*/ 	.word	index@(tvmgen_default_fused_take_equal_logical_not_take_where_reshape_broadcast_to_broadcast_to_reshap_ea80fd4c09035e54__99_kernel)
        /*0314*/ 	.word	0x00000000


	//----- nvinfo : EIATTR_REGCOUNT
	.align		4
.L_131:
        /*0318*/ 	.byte	0x04, 0x2f
        /*031a*/ 	.short	(.L_133 - .L_132)
	.align		4
.L_132:
        /*031c*/ 	.word	index@(tvmgen_default_fused_take_equal_logical_not_take_where_reshape_broadcast_to_broadcast_to_reshap_ea80fd4c09035e54__95_kernel)
        /*0320*/ 	.word	0x0000000a


	//----- nvinfo : EIATTR_FRAME_SIZE
	.align		4
.L_133:
        /*0324*/ 	.byte	0x04, 0x11
        /*0326*/ 	.short	(.L_135 - .L_134)
	.align		4
.L_134:
        /*0328*/ 	.word	index@(tvmgen_default_fused_take_equal_logical_not_take_where_reshape_broadcast_to_broadcast_to_reshap_ea80fd4c09035e54__95_kernel)
        /*032c*/ 	.word	0x00000000


	//----- nvinfo : EIATTR_REGCOUNT
	.align		4
.L_135:
        /*0330*/ 	.byte	0x04, 0x2f
        /*0332*/ 	.short	(.L_137 - .L_136)
	.align		4
.L_136:
        /*0334*/ 	.word	index@(tvmgen_default_fused_take_equal_logical_not_take_where_reshape_broadcast_to_broadcast_to_reshap_ea80fd4c09035e54__121_kernel)
        /*0338*/ 	.word	0x0000000a


	//----- nvinfo : EIATTR_FRAME_SIZE
	.align		4
.L_137:
        /*033c*/ 	.byte	0x04, 0x11
        /*033e*/ 	.short	(.L_139 - .L_138)
	.align		4
.L_138:
        /*0340*/ 	.word	index@(tvmgen_default_fused_take_equal_logical_not_take_where_reshape_broadcast_to_broadcast_to_reshap_ea80fd4c09035e54__121_kernel)
        /*0344*/ 	.word	0x00000000


	//----- nvinfo : EIATTR_REGCOUNT
	.align		4
.L_139:
        /*0348*/ 	.byte	0x04, 0x2f
        /*034a*/ 	.short	(.L_141 - .L_140)
	.align		4
.L_140:
        /*034c*/ 	.word	index@(tvmgen_default_fused_take_equal_logical_not_take_where_reshape_broadcast_to_broadcast_to_reshap_ea80fd4c09035e54__112_kernel)
        /*0350*/ 	.word	0x0000000a


	//----- nvinfo : EIATTR_FRAME_SIZE
	.align		4
.L_141:
        /*0354*/ 	.byte	0x04, 0x11
        /*0356*/ 	.short	(.L_143 - .L_142)
	.align		4
.L_142:
        /*0358*/ 	.word	index@(tvmgen_default_fused_take_equal_logical_not_take_where_reshape_broadcast_to_broadcast_to_reshap_ea80fd4c09035e54__112_kernel)
        /*035c*/ 	.word	0x00000000


	//----- nvinfo : EIATTR_REGCOUNT
	.align		4
.L_143:
        /*0360*/ 	.byte	0x04, 0x2f
        /*0362*/ 	.short	(.L_145 - .L_144)
	.align		4
.L_144:
        /*0364*/ 	.word	index@(tvmgen_default_fused_take_equal_logical_not_take_where_reshape_broadcast_to_broadcast_to_reshap_ea80fd4c09035e54__124_kernel)
        /*0368*/ 	.word	0x0000000a


	//----- nvinfo : EIATTR_FRAME_SIZE
	.align		4
.L_145:
        /*036c*/ 	.byte	0x04, 0x11
        /*036e*/ 	.short	(.L_147 - .L_146)
	.align		4
.L_146:
        /*0370*/ 	.word	index@(tvmgen_default_fused_take_equal_logical_not_take_where_reshape_broadcast_to_broadcast_to_reshap_ea80fd4c09035e54__124_kernel)
        /*0374*/ 	.word	0x00000000


	//----- nvinfo : EIATTR_REGCOUNT
	.align		4
.L_147:
        /*0378*/ 	.byte	0x04, 0x2f
        /*037a*/ 	.short	(.L_149 - .L_148)
	.align		4
.L_148:
        /*037c*/ 	.word	index@(tvmgen_default_fused_take_equal_logical_not_take_where_reshape_broadcast_to_broadcast_to_reshap_ea80fd4c09035e54__28_kernel)
        /*0380*/ 	.word	0x0000000a


	//----- nvinfo : EIATTR_FRAME_SIZE
	.align		4
.L_149:
        /*0384*/ 	.byte	0x04, 0x11
        /*0386*/ 	.short	(.L_151 - .L_150)
	.align		4
.L_150:
        /*0388*/ 	.word	index@(tvmgen_default_fused_take_equal_logical_not_take_where_reshape_broadcast_to_broadcast_to_reshap_ea80fd4c09035e54__28_kernel)
        /*038c*/ 	.word	0x00000000


	//----- nvinfo : EIATTR_REGCOUNT
	.align		4
.L_151:
        /*0390*/ 	.byte	0x04, 0x2f
        /*0392*/ 	.short	(.L_153 - .L_152)
	.align		4
.L_152:
        /*0394*/ 	.word	index@(tvmgen_default_fused_take_equal_logical_not_take_where_reshape_broadcast_to_broadcast_to_reshap_ea80fd4c09035e54__19_kernel)
        /*0398*/ 	.word	0x0000000a


	//----- nvinfo : EIATTR_FRAME_SIZE
	.align		4
.L_153:
        /*039c*/ 	.byte	0x04, 0x11
        /*039e*/ 	.short	(.L_155 - .L_154)
	.align		4
.L_154:
        /*03a0*/ 	.word	index@(tvmgen_default_fused_take_equal_logical_not_take_where_reshape_broadcast_to_broadcast_to_reshap_ea80fd4c09035e54__19_kernel)
        /*03a4*/ 	.word	0x00000000


	//----- nvinfo : EIATTR_REGCOUNT
	.align		4
.L_155:
        /*03a8*/ 	.byte	0x04, 0x2f
        /*03aa*/ 	.short	(.L_157 - .L_156)
	.align		4
.L_156:
        /*03ac*/ 	.word	index@(tvmgen_default_fused_take_equal_logical_not_take_where_reshape_broadcast_to_broadcast_to_reshap_ea80fd4c09035e54__38_kernel)
        /*03b0*/ 	.word	0x0000000a


	//----- nvinfo : EIATTR_FRAME_SIZE
	.align		4
.L_157:
        /*03b4*/ 	.byte	0x04, 0x11
        /*03b6*/ 	.short	(.L_159 - .L_158)
	.align		4
.L_158:
        /*03b8*/ 	.word	index@(tvmgen_default_fused_take_equal_logical_not_take_where_reshape_broadcast_to_broadcast_to_reshap_ea80fd4c09035e54__38_kernel)
        /*03bc*/ 	.word	0x00000000


	//----- nvinfo : EIATTR_REGCOUNT
	.align		4
.L_159:
        /*03c0*/ 	.byte	0x04, 0x2f
        /*03c2*/ 	.short	(.L_161 - .L_160)
	.align		4
.L_160:
        /*03c4*/ 	.word	index@(tvmgen_default_fused_take_equal_logical_not_take_where_reshape_broadcast_to_broadcast_to_reshap_ea80fd4c09035e54__113_kernel)
        /*03c8*/ 	.word	0x0000000a


	//----- nvinfo : EIATTR_FRAME_SIZE
	.align		4
.L_161:
        /*03cc*/ 	.byte	0x04, 0x11
        /*03ce*/ 	.short	(.L_163 - .L_162)
	.align		4
.L_162:
        /*03d0*/ 	.word	index@(tvmgen_default_fused_take_equal_logical_not_take_where_reshape_broadcast_to_broadcast_to_reshap_ea80fd4c09035e54__113_kernel)
        /*03d4*/ 	.word	0x00000000


	//----- nvinfo : EIATTR_REGCOUNT
	.align		4
.L_163:
        /*03d8*/ 	.byte	0x04, 0x2f
        /*03da*/ 	.short	(.L_165 - .L_164)
	.align		4
.L_164:
        /*03dc*/ 	.word	index@(tvmgen_default_fused_take_equal_logical_not_take_where_reshape_broadcast_to_broadcast_to_reshap_ea80fd4c09035e54__34_kernel)
        /*03e0*/ 	.word	0x0000000a


	//----- nvinfo : EIATTR_FRAME_SIZE
	.align		4
.L_165:
        /*03e4*/ 	.byte	0x04, 0x11
        /*03e6*/ 	.short	(.L_167 - .L_166)
	.align		4
.L_166:
        /*03e8*/ 	.word	index@(tvmgen_default_fused_take_equal_logical_not_take_where_reshape_broadcast_to_broadcast_to_reshap_ea80fd4c09035e54__34_kernel)
        /*03ec*/ 	.word	0x00000000


	//----- nvinfo : EIATTR_REGCOUNT
	.align		4
.L_167:
        /*03f0*/ 	.byte	0x04, 0x2f
        /*03f2*/ 	.short	(.L_169 - .L_168)
	.align		4
.L_168:
        /*03f4*/ 	.word	index@(tvmgen_default_fused_take_equal_logical_not_take_where_reshape_broadcast_to_broadcast_to_reshap_ea80fd4c09035e54__85_kernel)
        /*03f8*/ 	.word	0x0000000a


	//----- nvinfo : EIATTR_FRAME_SIZE
	.align		4
.L_169:
        /*03fc*/ 	.byte	0x04, 0x11
        /*03fe*/ 	.short	(.L_171 - .L_170)
	.align		4
.L_170:
        /*0400*/ 	.word	index@(tvmgen_default_fused_take_equal_logical_not_take_where_reshape_broadcast_to_broadcast_to_reshap_ea80fd4c09035e54__85_kernel)
        /*0404*/ 	.word	0x00000000


	//----- nvinfo : EIATTR_REGCOUNT
	.align		4
.L_171:
        /*0408*/ 	.byte	0x04, 0x2f
        /*040a*/ 	.short	(.L_173 - .L_172)
	.align		4
.L_172:
        /*040c*/ 	.word	index@(tvmgen_default_fused_take_equal_logical_not_take_where_reshape_broadcast_to_broadcast_to_reshap_ea80fd4c09035e54__63_kernel)
        /*0410*/ 	.word	0x0000000a


	//----- nvinfo : EIATTR_FRAME_SIZE
	.align		4
.L_173:
        /*0414*/ 	.byte	0x04, 0x11
        /*0416*/ 	.short	(.L_175 - .L_174)
	.align		4
.L_174:
        /*0418*/ 	.word	index@(tvmgen_default_fused_take_equal_logical_not_take_where_reshape_broadcast_to_broadcast_to_reshap_ea80fd4c09035e54__63_kernel)
        /*041c*/ 	.word	0x00000000


	//----- nvinfo : EIATTR_REGCOUNT
	.align		4
.L_175:
        /*0420*/ 	.byte	0x04, 0x2f
        /*0422*/ 	.short	(.L_177 - .L_176)
	.align		4
.L_176:
        /*0424*/ 	.word	index@(tvmgen_default_fused_take_equal_logical_not_take_where_reshape_broadcast_to_broadcast_to_reshap_ea80fd4c09035e54__119_kernel)
        /*0428*/ 	.word	0x0000000a


	//----- nvinfo : EIATTR_FRAME_SIZE
	.align		4
.L_177:
        /*042c*/ 	.byte	0x04, 0x11
        /*042e*/ 	.short	(.L_179 - .L_178)
	.align		4
.L_178:
        /*0430*/ 	.word	index@(tvmgen_default_fused_take_equal_logical_not_take_where_reshape_broadcast_to_broadcast_to_reshap_ea80fd4c09035e54__119_kernel)
        /*0434*/ 	.word	0x00000000


	//----- nvinfo : EIATTR_REGCOUNT
	.align		4
.L_179:
        /*0438*/ 	.byte	0x04, 0x2f
        /*043a*/ 	.short	(.L_181 - .L_180)
	.align		4
.L_180:
        /*043c*/ 	.word	index@(tvmgen_default_fused_take_equal_logical_not_take_where_reshape_broadcast_to_broadcast_to_reshap_ea80fd4c09035e54__108_kernel)
        /*0440*/ 	.word	0x0000000a


	//----- nvinfo : EIATTR_FRAME_SIZE
	.align		4
.L_181:
        /*0444*/ 	.byte	0x04, 0x11
        /*0446*/ 	.short	(.L_183 - .L_182)
	.align		4
.L_182:
        /*0448*/ 	.word	index@(tvmgen_default_fused_take_equal_logical_not_take_where_reshape_broadcast_to_broadcast_to_reshap_ea80fd4c09035e54__108_kernel)
        /*044c*/ 	.word	0x00000000


	//----- nvinfo : EIATTR_REGCOUNT
	.align		4
.L_183:
        /*0450*/ 	.byte	0x04, 0x2f
        /*0452*/ 	.short	(.L_185 - .L_184)
	.align		4
.L_184:
        /*0454*/ 	.word	index@(tvmgen_default_fused_take_equal_logical_not_take_where_reshape_broadcast_to_broadcast_to_reshap_ea80fd4c09035e54__9_kernel)
        /*0458*/ 	.word	0x0000000a


	//----- nvinfo : EIATTR_FRAME_SIZE
	.align		4
.L_185:
        /*045c*/ 	.byte	0x04, 0x11
        /*045e*/ 	.short	(.L_187 - .L_186)
	.align		4
.L_186:
        /*0460*/ 	.word	index@(tvmgen_default_fused_take_equal_logical_not_take_where_reshape_broadcast_to_broadcast_to_reshap_ea80fd4c09035e54__9_kernel)
        /*0464*/ 	.word	0x00000000


	//----- nvinfo : EIATTR_REGCOUNT
	.align		4
.L_187:
        /*0468*/ 	.byte	0x04, 0x2f
        /*046a*/ 	.short	(.L_189 - .L_188)
	.align		4
.L_188:
        /*046c*/ 	.word	index@(tvmgen_default_fused_take_equal_logical_not_take_where_reshape_broadcast_to_broadcast_to_reshap_ea80fd4c09035e54__55_kernel)
        /*0470*/ 	.word	0x0000000a


	//----- nvinfo : EIATTR_FRAME_SIZE
	.align		4
.L_189:
        /*0474*/ 	.byte	0x04, 0x11
        /*0476*/ 	.short	(.L_191 - .L_190)
	.align		4
.L_190:
        /*0478*/ 	.word	index@(tvmgen_default_fused_take_equal_logical_not_take_where_reshape_broadcast_to_broadcast_to_reshap_ea80fd4c09035e54__55_kernel)
        /*047c*/ 	.word	0x00000000


	//----- nvinfo : EIATTR_REGCOUNT
	.align		4
.L_191:
        /*0480*/ 	.byte	0x04, 0x2f
        /*0482*/ 	.short	(.L_193 - .L_192)
	.align		4
.L_192:
        /*0484*/ 	.word	index@(tvmgen_default_fused_take_equal_logical_not_take_where_reshape_broadcast_to_broadcast_to_reshap_ea80fd4c09035e54__114_kernel)
        /*0488*/ 	.word	0x0000000a


	//----- nvinfo : EIATTR_FRAME_SIZE
	.align		4
.L_193:
        /*048c*/ 	.byte	0x04, 0x11
        /*048e*/ 	.short	(.L_195 - .L_194)
	.align		4
.L_194:
        /*0490*/ 	.word	index@(tvmgen_default_fused_take_equal_logical_not_take_where_reshape_broadcast_to_broadcast_to_reshap_ea80fd4c09035e54__114_kernel)
        /*0494*/ 	.word	0x00000000


	//----- nvinfo : EIATTR_REGCOUNT
	.align		4
.L_195:
        /*0498*/ 	.byte	0x04, 0x2f
        /*049a*/ 	.short	(.L_197 - .L_196)
	.align		4
.L_196:
        /*049c*/ 	.word	index@(tvmgen_default_fused_take_equal_logical_not_take_where_reshape_broadcast_to_broadcast_to_reshap_ea80fd4c09035e54__125_kernel)
        /*04a0*/ 	.word	0x0000000a


	//----- nvinfo : EIATTR_FRAME_SIZE
	.align		4
.L_197:
        /*04a4*/ 	.byte	0x04, 0x11
        /*04a6*/ 	.short	(.L_199 - .L_198)
	.align		4
.L_198:
        /*04a8*/ 	.word	index@(tvmgen_default_fused_take_equal_logical_not_take_where_reshape_broadcast_to_broadcast_to_reshap_ea80fd4c09035e54__125_kernel)
        /*04ac*/ 	.word	0x00000000


	//----- nvinfo : EIATTR_REGCOUNT
	.align		4
.L_199:
        /*04b0*/ 	.byte	0x04, 0x2f
        /*04b2*/ 	.short	(.L_201 - .L_200)
	.align		4
.L_200:
        /*04b4*/ 	.word	index@(tvmgen_default_fused_take_equal_logical_not_take_where_reshape_broadcast_to_broadcast_to_reshap_ea80fd4c09035e54__97_kernel)
        /*04b8*/ 	.word	0x0000000a


	//----- nvinfo : EIATTR_FRAME_SIZE
	.align		4
.L_201:
        /*04bc*/ 	.byte	0x04, 0x11
        /*04be*/ 	.short	(.L_203 - .L_202)
	.align		4
.L_202:
        /*04c0*/ 	.word	index@(tvmgen_default_fused_take_equal_logical_not_take_where_reshape_broadcast_to_broadcast_to_reshap_ea80fd4c09035e54__97_kernel)
        /*04c4*/ 	.word	0x00000000


	//----- nvinfo : EIATTR_REGCOUNT
	.align		4
.L_203:
        /*04c8*/ 	.byte	0x04, 0x2f
        /*04ca*/ 	.short	(.L_205 - .L_204)
	.align		4
.L_204:
        /*04cc*/ 	.word	index@(tvmgen_default_fused_take_equal_logical_not_take_where_reshape_broadcast_to_broadcast_to_reshap_ea80fd4c09035e54__89_kernel)
        /*04d0*/ 	.word	0x0000000a


	//----- nvinfo : EIATTR_FRAME_SIZE
	.align		4
.L_205:
        /*04d4*/ 	.byte	0x04, 0x11
        /*04d6*/ 	.short	(.L_207 - .L_206)
	.align		4
.L_206:
        /*04d8*/ 	.word	index@(tvmgen_default_fused_take_equal_logical_not_take_where_reshape_broadcast_to_broadcast_to_reshap_ea80fd4c09035e54__89_kernel)
        /*04dc*/ 	.word	0x00000000


	//----- nvinfo : EIATTR_REGCOUNT
	.align		4
.L_207:
        /*04e0*/ 	.byte	0x04, 0x2f
        /*04e2*/ 	.short	(.L_209 - .L_208)
	.align		4
.L_208:
        /*04e4*/ 	.word	index@(tvmgen_default_fused_take_equal_logical_not_take_where_reshape_broadcast_to_broadcast_to_reshap_ea80fd4c09035e54__16_kernel)
        /*04e8*/ 	.word	0x0000000a


	//----- nvinfo : EIATTR_FRAME_SIZE
	.align		4
.L_209:
        /*04ec*/ 	.byte	0x04, 0x11
        /*04ee*/ 	.short	(.L_211 - .L_210)
	.align		4
.L_210:
        /*04f0*/ 	.word	index@(tvmgen_default_fused_take_equal_logical_not_take_where_reshape_broadcast_to_broadcast_to_reshap_ea80fd4c09035e54__16_kernel)
        /*04f4*/ 	.word	0x00000000


	//----- nvinfo : EIATTR_REGCOUNT
	.align		4
.L_211:
        /*04f8*/ 	.byte	0x04, 0x2f
        /*04fa*/ 	.short	(.L_213 - .L_212)
	.align		4
.L_212:
        /*04fc*/ 	.word	index@(tvmgen_default_fused_take_equal_logical_not_take_where_reshape_broadcast_to_broadcast_to_reshap_ea80fd4c09035e54__25_kernel)
        /*0500*/ 	.word	0x0000000a


	//----- nvinfo : EIATTR_FRAME_SIZE
	.align		4
.L_213:
        /*0504*/ 	.byte	0x04, 0x11
        /*0506*/ 	.short	(.L_215 - .L_214)
	.align		4
.L_214:
        /*0508*/ 	.word	index@(tvmgen_default_fused_take_equal_logical_not_take_where_reshape_broadcast_to_broadcast_to_reshap_ea80fd4c09035e54__25_kernel)
        /*050c*/ 	.word	0x00000000


	//----- nvinfo : EIATTR_REGCOUNT
	.align		4
.L_215:
        /*0510*/ 	.byte	0x04, 0x2f
        /*0512*/ 	.short	(.L_217 - .L_216)
	.align		4
.L_216:
        /*0514*/ 	.word	index@(tvmgen_default_fused_take_equal_logical_not_take_where_reshape_broadcast_to_broadcast_to_reshap_ea80fd4c09035e54__kernel)
        /*0518*/ 	.word	0x0000000a


	//----- nvinfo : EIATTR_FRAME_SIZE
	.align		4
.L_217:
        /*051c*/ 	.byte	0x04, 0x11
        /*051e*/ 	.short	(.L_219 - .L_218)
	.align		4
.L_218:
        /*0520*/ 	.word	index@(tvmgen_default_fused_take_equal_logical_not_take_where_reshape_broadcast_to_broadcast_to_reshap_ea80fd4c09035e54__kernel)
        /*0524*/ 	.word	0x00000000


	//----- nvinfo : EIATTR_REGCOUNT
	.align		4
.L_219:
        /*0528*/ 	.byte	0x04, 0x2f
        /*052a*/ 	.short	(.L_221 - .L_220)
	.align		4
.L_220:
        /*052c*/ 	.word	index@(tvmgen_default_fused_take_equal_logical_not_take_where_reshape_broadcast_to_broadcast_to_reshap_ea80fd4c09035e54__109_kernel)
        /*0530*/ 	.word	0x0000000a


	//----- nvinfo : EIATTR_FRAME_SIZE
	.align		4
.L_221:
        /*0534*/ 	.byte	0x04, 0x11
        /*0536*/ 	.short	(.L_223 - .L_222)
	.align		4
.L_222:
        /*0538*/ 	.word	index@(tvmgen_default_fused_take_equal_logical_not_take_where_reshape_broadcast_to_broadcast_to_reshap_ea80fd4c09035e54__109_kernel)
        /*053c*/ 	.word	0x00000000


	//----- nvinfo : EIATTR_REGCOUNT
	.align		4
.L_223:
        /*0540*/ 	.byte	0x04, 0x2f
        /*0542*/ 	.short	(.L_225 - .L_224)
	.align		4
.L_224:
        /*0544*/ 	.word	index@(tvmgen_default_fused_scatter_nd_kernel)
        /*0548*/ 	.word	0x00000008


	//----- nvinfo : EIATTR_FRAME_SIZE
	.align		4
.L_225:
        /*054c*/ 	.byte	0x04, 0x11
        /*054e*/ 	.short	(.L_227 - .L_226)
	.align		4
.L_226:
        /*0550*/ 	.word	index@(tvmgen_default_fused_scatter_nd_kernel)
        /*0554*/ 	.word	0x00000000


	//----- nvinfo : EIATTR_REGCOUNT
	.align		4
.L_227:
        /*0558*/ 	.byte	0x04, 0x2f
        /*055a*/ 	.short	(.L_229 - .L_228)
	.align		4
.L_228:
        /*055c*/ 	.word	index@(tvmgen_default_fused_take_equal_logical_not_take_where_reshape_broadcast_to_broadcast_to_reshap_ea80fd4c09035e54__23_kernel)
        /*0560*/ 	.word	0x0000000a


	//----- nvinfo : EIATTR_FRAME_SIZE
	.align		4
.L_229:
        /*0564*/ 	.byte	0x04, 0x11
        /*0566*/ 	.short	(.L_231 - .L_230)
	.align		4
.L_230:
        /*0568*/ 	.word	index@(tvmgen_default_fused_take_equal_logical_not_take_where_reshape_broadcast_to_broadcast_to_reshap_ea80fd4c09035e54__23_kernel)
        /*056c*/ 	.word	0x00000000


	//----- nvinfo : EIATTR_REGCOUNT
	.align		4
.L_231:
        /*0570*/ 	.byte	0x04, 0x2f
        /*0572*/ 	.short	(.L_233 - .L_232)
	.align		4
.L_232:
        /*0574*/ 	.word	index@(tvmgen_default_fused_take_equal_logical_not_take_where_reshape_broadcast_to_broadcast_to_reshap_ea80fd4c09035e54__47_kernel)
        /*0578*/ 	.word	0x0000000a


	//----- nvinfo : EIATTR_FRAME_SIZE
	.align		4
.L_233:
        /*057c*/ 	.byte	0x04, 0x11
        /*057e*/ 	.short	(.L_235 - .L_234)
	.align		4
.L_234:
        /*0580*/ 	.word	index@(tvmgen_default_fused_take_equal_logical_not_take_where_reshape_broadcast_to_broadcast_to_reshap_ea80fd4c09035e54__47_kernel)
        /*0584*/ 	.word	0x00000000


	//----- nvinfo : EIATTR_REGCOUNT
	.align		4
.L_235:
        /*0588*/ 	.byte	0x04, 0x2f
        /*058a*/ 	.short	(.L_237 - .L_236)
	.align		4
.L_236:
        /*058c*/ 	.word	index@(tvmgen_default_fused_take_equal_logical_not_take_where_reshape_broadcast_to_broadcast_to_reshap_ea80fd4c09035e54__123_kernel)
        /*0590*/ 	.word	0x0000000a


	//----- nvinfo : EIATTR_FRAME_SIZE
	.align		4
.L_237:
        /*0594*/ 	.byte	0x04, 0x11
        /*0596*/ 	.short	(.L_239 - .L_238)
	.align		4
.L_238:
        /*0598*/ 	.word	index@(tvmgen_default_fused_take_equal_logical_not_take_where_reshape_broadcast_to_broadcast_to_reshap_ea80fd4c09035e54__123_kernel)
        /*059c*/ 	.word	0x00000000


	//----- nvinfo : EIATTR_REGCOUNT
	.align		4
.L_239:
        /*05a0*/ 	.byte	0x04, 0x2f
        /*05a2*/ 	.short	(.L_241 - .L_240)
	.align		4
.L_240:
        /*05a4*/ 	.word	index@(tvmgen_default_fused_take_equal_logical_not_take_where_reshape_broadcast_to_broadcast_to_reshap_ea80fd4c09035e54__81_kernel)
        /*05a8*/ 	.word	0x0000000a


	//----- nvinfo : EIATTR_FRAME_SIZE
	.align		4
.L_241:
        /*05ac*/ 	.byte	0x04, 0x11
        /*05ae*/ 	.short	(.L_243 - .L_242)
	.align		4
.L_242:
        /*05b0*/ 	.word	index@(tvmgen_default_fused_take_equal_logical_not_take_where_reshape_broadcast_to_broadcast_to_reshap_ea80fd4c09035e54__81_kernel)
        /*05b4*/ 	.word	0x00000000


	//----- nvinfo : EIATTR_REGCOUNT
	.align		4
.L_243:
        /*05b8*/ 	.byte	0x04, 0x2f
        /*05ba*/ 	.short	(.L_245 - .L_244)
	.align		4
.L_244:
        /*05bc*/ 	.word	index@(tvmgen_default_fused_equal_logical_not_where_kernel)
        /*05c0*/ 	.word	0x0000000a


	//----- nvinfo : EIATTR_FRAME_SIZE
	.align		4
.L_245:
        /*05c4*/ 	.byte	0x04, 0x11
        /*05c6*/ 	.short	(.L_247 - .L_246)
	.align		4
.L_246:
        /*05c8*/ 	.word	index@(tvmgen_default_fused_equal_logical_not_where_kernel)
        /*05cc*/ 	.word	0x00000000


	//----- nvinfo : EIATTR_REGCOUNT
	.align		4
.L_247:
        /*05d0*/ 	.byte	0x04, 0x2f
        /*05d2*/ 	.short	(.L_249 - .L_248)
	.align		4
.L_248:
        /*05d4*/ 	.word	index@(tvmgen_default_fused_take_equal_logical_not_take_where_reshape_broadcast_to_broadcast_to_reshap_ea80fd4c09035e54__20_kernel)
        /*05d8*/ 	.word	0x0000000a


	//----- nvinfo : EIATTR_FRAME_SIZE
	.align		4
.L_249:
        /*05dc*/ 	.byte	0x04, 0x11
        /*05de*/ 	.short	(.L_251 - .L_250)
	.align		4
.L_250:
        /*05e0*/ 	.word	index@(tvmgen_default_fused_take_equal_logical_not_take_where_reshape_broadcast_to_broadcast_to_reshap_ea80fd4c09035e54__20_kernel)
        /*05e4*/ 	.word	0x00000000


	//----- nvinfo : EIATTR_REGCOUNT
	.align		4
.L_251:
        /*05e8*/ 	.byte	0x04, 0x2f
        /*05ea*/ 	.short	(.L_253 - .L_252)
	.align		4
.L_252:
        /*05ec*/ 	.word	index@(tvmgen_default_fused_take_equal_logical_not_take_where_reshape_broadcast_to_broadcast_to_reshap_ea80fd4c09035e54__88_kernel)
        /*05f0*/ 	.word	0x0000000a


	//----- nvinfo : EIATTR_FRAME_SIZE
	.align		4
.L_253:
        /*05f4*/ 	.byte	0x04, 0x11
        /*05f6*/ 	.short	(.L_255 - .L_254)
	.align		4
.L_254:
        /*05f8*/ 	.word	index@(tvmgen_default_fused_take_equal_logical_not_take_where_reshape_broadcast_to_broadcast_to_reshap_ea80fd4c09035e54__88_kernel)
        /*05fc*/ 	.word	0x00000000


	//----- nvinfo : EIATTR_REGCOUNT
	.align		4
.L_255:
        /*0600*/ 	.byte	0x04, 0x2f
        /*0602*/ 	.short	(.L_257 - .L_256)
	.align		4
.L_256:
        /*0604*/ 	.word	index@(tvmgen_default_fused_take_equal_logical_not_take_where_reshape_broadcast_to_broadcast_to_reshap_ea80fd4c09035e54__53_kernel)
        /*0608*/ 	.word	0x0000000a


	//----- nvinfo : EIATTR_FRAME_SIZE
	.align		4
.L_257:
        /*060c*/ 	.byte	0x04, 0x11
        /*060e*/ 	.short	(.L_259 - .L_258)
	.align		4
.L_258:
        /*0610*/ 	.word	index@(tvmgen_default_fused_take_equal_logical_not_take_where_reshape_broadcast_to_broadcast_to_reshap_ea80fd4c09035e54__53_kernel)
        /*0614*/ 	.word	0x00000000


	//----- nvinfo : EIATTR_REGCOUNT
	.align		4
.L_259:
        /*0618*/ 	.byte	0x04, 0x2f
        /*061a*/ 	.short	(.L_261 - .L_260)
	.align		4
.L_260:
        /*061c*/ 	.word	index@(tvmgen_default_fused_take_equal_logical_not_take_where_reshape_broadcast_to_broadcast_to_reshap_ea80fd4c09035e54__83_kernel)
        /*0620*/ 	.word	0x0000000a


	//----- nvinfo : EIATTR_FRAME_SIZE
	.align		4
.L_261:
        /*0624*/ 	.byte	0x04, 0x11
        /*0626*/ 	.short	(.L_263 - .L_262)
	.align		4
.L_262:
        /*0628*/ 	.word	index@(tvmgen_default_fused_take_equal_logical_not_take_where_reshape_broadcast_to_broadcast_to_reshap_ea80fd4c09035e54__83_kernel)
        /*062c*/ 	.word	0x00000000


	//----- nvinfo : EIATTR_REGCOUNT
	.align		4
.L_263:
        /*0630*/ 	.byte	0x04, 0x2f
        /*0632*/ 	.short	(.L_265 - .L_264)
	.align		4
.L_264:
        /*0634*/ 	.word	index@(tvmgen_default_fused_take_equal_logical_not_take_where_reshape_broadcast_to_broadcast_to_reshap_ea80fd4c09035e54__86_kernel)
        /*0638*/ 	.word	0x0000000a


	//----- nvinfo : EIATTR_FRAME_SIZE
	.align		4
.L_265:
        /*063c*/ 	.byte	0x04, 0x11
        /*063e*/ 	.short	(.L_267 - .L_266)
	.align		4
.L_266:
        /*0640*/ 	.word	index@(tvmgen_default_fused_take_equal_logical_not_take_where_reshape_broadcast_to_broadcast_to_reshap_ea80fd4c09035e54__86_kernel)
        /*0644*/ 	.word	0x00000000


	//----- nvinfo : EIATTR_REGCOUNT
	.align		4
.L_267:
        /*0648*/ 	.byte	0x04, 0x2f
        /*064a*/ 	.short	(.L_269 - .L_268)
	.align		4
.L_268:
        /*064c*/ 	.word	index@(tvmgen_default_fused_take_equal_logical_not_take_where_reshape_broadcast_to_broadcast_to_reshap_ea80fd4c09035e54__61_kernel)
        /*0650*/ 	.word	0x0000000a


	//----- nvinfo : EIATTR_FRAME_SIZE
	.align		4
.L_269:
        /*0654*/ 	.byte	0x04, 0x11
        /*0656*/ 	.short	(.L_271 - .L_270)
	.align		4
.L_270:
        /*0658*/ 	.word	index@(tvmgen_default_fused_take_equal_logical_not_take_where_reshape_broadcast_to_broadcast_to_reshap_ea80fd4c09035e54__61_kernel)
        /*065c*/ 	.word	0x00000000


	//----- nvinfo : EIATTR_REGCOUNT
	.align		4
.L_271:
        /*0660*/ 	.byte	0x04, 0x2f
        /*0662*/ 	.short	(.L_273 - .L_272)
	.align		4
.L_272:
        /*0664*/ 	.word	index@(tvmgen_default_fused_take_equal_logical_not_take_where_reshape_broadcast_to_broadcast_to_reshap_ea80fd4c09035e54__91_kernel)
        /*0668*/ 	.word	0x0000000a


	//----- nvinfo : EIATTR_FRAME_SIZE
	.align		4
.L_273:
        /*066c*/ 	.byte	0x04, 0x11
        /*066e*/ 	.short	(.L_275 - .L_274)
	.align		4
.L_274:
        /*0670*/ 	.word	index@(tvmgen_default_fused_take_equal_logical_not_take_where_reshape_broadcast_to_broadcast_to_reshap_ea80fd4c09035e54__91_kernel)
        /*0674*/ 	.word	0x00000000


	//----- nvinfo : EIATTR_REGCOUNT
	.align		4
.L_275:
        /*0678*/ 	.byte	0x04, 0x2f
        /*067a*/ 	.short	(.L_277 - .L_276)
	.align		4
.L_276:
        /*067c*/ 	.word	index@(tvmgen_default_fused_take_equal_logical_not_take_where_reshape_broadcast_to_broadcast_to_reshap_ea80fd4c09035e54__36_kernel)
        /*0680*/ 	.word	0x0000000a


	//----- nvinfo : EIATTR_FRAME_SIZE
	.align		4
.L_277:
        /*0684*/ 	.byte	0x04, 0x11
        /*0686*/ 	.short	(.L_279 - .L_278)
	.align		4
.L_278:
        /*0688*/ 	.word	index@(tvmgen_default_fused_take_equal_logical_not_take_where_reshape_broadcast_to_broadcast_to_reshap_ea80fd4c09035e54__36_kernel)
        /*068c*/ 	.word	0x00000000


	//----- nvinfo : EIATTR_REGCOUNT
	.align		4
.L_279:
        /*0690*/ 	.byte	0x04, 0x2f
        /*0692*/ 	.short	(.L_281 - .L_280)
	.align		4
.L_280:
        /*0694*/ 	.word	index@(tvmgen_default_fused_take_equal_logical_not_take_where_reshape_broadcast_to_broadcast_to_reshap_ea80fd4c09035e54__111_kernel)
        /*0698*/ 	.word	0x0000000a


	//----- nvinfo : EIATTR_FRAME_SIZE
	.align		4
.L_281:
        /*069c*/ 	.byte	0x04, 0x11
        /*069e*/ 	.short	(.L_283 - .L_282)
	.align		4
.L_282:
        /*06a0*/ 	.word	index@(tvmgen_default_fused_take_equal_logical_not_take_where_reshape_broadcast_to_broadcast_to_reshap_ea80fd4c09035e54__111_kernel)
        /*06a4*/ 	.word	0x00000000


	//----- nvinfo : EIATTR_REGCOUNT
	.align		4
.L_283:
        /*06a8*/ 	.byte	0x04, 0x2f
        /*06aa*/ 	.short	(.L_285 - .L_284)
	.align		4
.L_284:
        /*06ac*/ 	.word	index@(tvmgen_default_fused_take_equal_logical_not_take_where_reshape_broadcast_to_broadcast_to_reshap_ea80fd4c09035e54__43_kernel)
        /*06b0*/ 	.word	0x0000000a


	//----- nvinfo : EIATTR_FRAME_SIZE
	.align		4
.L_285:
        /*06b4*/ 	.byte	0x04, 0x11
        /*06b6*/ 	.short	(.L_287 - .L_286)
	.align		4
.L_286:
        /*06b8*/ 	.word	index@(tvmgen_default_fused_take_equal_logical_not_take_where_reshape_broadcast_to_broadcast_to_reshap_ea80fd4c09035e54__43_kernel)
        /*06bc*/ 	.word	0x00000000


	//----- nvinfo : EIATTR_REGCOUNT
	.align		4
.L_287:
        /*06c0*/ 	.byte	0x04, 0x2f
        /*06c2*/ 	.short	(.L_289 - .L_288)
	.align		4
.L_288:
        /*06c4*/ 	.word	index@(tvmgen_default_fused_take_equal_logical_not_take_where_reshape_broadcast_to_broadcast_to_reshap_ea80fd4c09035e54__58_kernel)
        /*06c8*/ 	.word	0x0000000a


	//----- nvinfo : EIATTR_FRAME_SIZE
	.align		4
.L_289:
        /*06cc*/ 	.byte	0x04, 0x11
        /*06ce*/ 	.short	(.L_291 - .L_290)
	.align		4
.L_290:
        /*06d0*/ 	.word	index@(tvmgen_default_fused_take_equal_logical_not_take_where_reshape_broadcast_to_broadcast_to_reshap_ea80fd4c09035e54__58_kernel)
        /*06d4*/ 	.word	0x00000000


	//----- nvinfo : EIATTR_REGCOUNT
	.align		4
.L_291:
        /*06d8*/ 	.byte	0x04, 0x2f
        /*06da*/ 	.short	(.L_293 - .L_292)
	.align		4
.L_292:
        /*06dc*/ 	.word	index@(tvmgen_default_fused_take_equal_logical_not_take_where_reshape_broadcast_to_broadcast_to_reshap_ea80fd4c09035e54__15_kernel)
        /*06e0*/ 	.word	0x0000000a


	//----- nvinfo : EIATTR_FRAME_SIZE
	.align		4
.L_293:
        /*06e4*/ 	.byte	0x04, 0x11
        /*06e6*/ 	.short	(.L_295 - .L_294)
	.align		4
.L_294:
        /*06e8*/ 	.word	index@(tvmgen_default_fused_take_equal_logical_not_take_where_reshape_broadcast_to_broadcast_to_reshap_ea80fd4c09035e54__15_kernel)
        /*06ec*/ 	.word	0x00000000


	//----- nvinfo : EIATTR_REGCOUNT
	.align		4
.L_295:
        /*06f0*/ 	.byte	0x04, 0x2f
        /*06f2*/ 	.short	(.L_297 - .L_296)
	.align		4
.L_296:
        /*06f4*/ 	.word	index@(tvmgen_default_fused_take_equal_logical_not_take_where_reshape_broadcast_to_broadcast_to_reshap_ea80fd4c09035e54__6_kernel)
        /*06f8*/ 	.word	0x0000000a


	//----- nvinfo : EIATTR_FRAME_SIZE
	.align		4
.L_297:
        /*06fc*/ 	.byte	0x04, 0x11
        /*06fe*/ 	.short	(.L_299 - .L_298)
	.align		4
.L_298:
        /*0700*/ 	.word	index@(tvmgen_default_fused_take_equal_logical_not_take_where_reshape_broadcast_to_broadcast_to_reshap_ea80fd4c09035e54__6_kernel)
        /*0704*/ 	.word	0x00000000


	//----- nvinfo : EIATTR_REGCOUNT
	.align		4
.L_299:
        /*0708*/ 	.byte	0x04, 0x2f
        /*070a*/ 	.short	(.L_301 - .L_300)
	.align		4
.L_300:
        /*070c*/ 	.word	index@(tvmgen_default_fused_take_equal_logical_not_take_where_reshape_broadcast_to_broadcast_to_reshap_ea80fd4c09035e54__82_kernel)
        /*0710*/ 	.word	0x0000000a


	//----- nvinfo : EIATTR_FRAME_SIZE
	.align		4
.L_301:
        /*0714*/ 	.byte	0x04, 0x11
        /*0716*/ 	.short	(.L_303 - .L_302)
	.align		4
.L_302:
        /*0718*/ 	.word	index@(tvmgen_default_fused_take_equal_logical_not_take_where_reshape_broadcast_to_broadcast_to_reshap_ea80fd4c09035e54__82_kernel)
        /*071c*/ 	.word	0x00000000


	//----- nvinfo : EIATTR_REGCOUNT
	.align		4
.L_303:
        /*0720*/ 	.byte	0x04, 0x2f
        /*0722*/ 	.short	(.L_305 - .L_304)
	.align		4
.L_304:
        /*0724*/ 	.word	index@(tvmgen_default_fused_take_equal_logical_not_take_where_reshape_broadcast_to_broadcast_to_reshap_ea80fd4c09035e54__11_kernel)
        /*0728*/ 	.word	0x0000000a


	//----- nvinfo : EIATTR_FRAME_SIZE
	.align		4
.L_305:
        /*072c*/ 	.byte	0x04, 0x11
        /*072e*/ 	.short	(.L_307 - .L_306)
	.align		4
.L_306:
        /*0730*/ 	.word	index@(tvmgen_default_fused_take_equal_logical_not_take_where_reshape_broadcast_to_broadcast_to_reshap_ea80fd4c09035e54__11_kernel)
        /*0734*/ 	.word	0x00000000


	//----- nvinfo : EIATTR_REGCOUNT
	.align		4
.L_307:
        /*0738*/ 	.byte	0x04, 0x2f
        /*073a*/ 	.short	(.L_309 - .L_308)
	.align		4
.L_308:
        /*073c*/ 	.word	index@(tvmgen_default_fused_take_equal_logical_not_take_where_reshape_broadcast_to_broadcast_to_reshap_ea80fd4c09035e54__59_kernel)
        /*0740*/ 	.word	0x0000000a


	//----- nvinfo : EIATTR_FRAME_SIZE
	.align		4
.L_309:
        /*0744*/ 	.byte	0x04, 0x11
        /*0746*/ 	.short	(.L_311 - .L_310)
	.align		4
.L_310:
        /*0748*/ 	.word	index@(tvmgen_default_fused_take_equal_logical_not_take_where_reshape_broadcast_to_broadcast_to_reshap_ea80fd4c09035e54__59_kernel)
        /*074c*/ 	.word	0x00000000


	//----- nvinfo : EIATTR_REGCOUNT
	.align		4
.L_311:
        /*0750*/ 	.byte	0x04, 0x2f
        /*0752*/ 	.short	(.L_313 - .L_312)
	.align		4
.L_312:
        /*0754*/ 	.word	index@(tvmgen_default_fused_take_equal_logical_not_take_where_reshape_broadcast_to_broadcast_to_reshap_ea80fd4c09035e54__13_kernel)
        /*0758*/ 	.word	0x0000000a


	//----- nvinfo : EIATTR_FRAME_SIZE
	.align		4
.L_313:
        /*075c*/ 	.byte	0x04, 0x11
        /*075e*/ 	.short	(.L_315 - .L_314)
	.align		4
.L_314:
        /*0760*/ 	.word	index@(tvmgen_default_fused_take_equal_logical_not_take_where_reshape_broadcast_to_broadcast_to_reshap_ea80fd4c09035e54__13_kernel)
        /*0764*/ 	.word	0x00000000


	//----- nvinfo : EIATTR_REGCOUNT
	.align		4
.L_315:
        /*0768*/ 	.byte	0x04, 0x2f
        /*076a*/ 	.short	(.L_317 - .L_316)
	.align		4
.L_316:
        /*076c*/ 	.word	index@(tvmgen_default_fused_take_equal_logical_not_take_where_reshape_broadcast_to_broadcast_to_reshap_ea80fd4c09035e54__84_kernel)
        /*0770*/ 	.word	0x0000000a


	//----- nvinfo : EIATTR_FRAME_SIZE
	.align		4
.L_317:
        /*0774*/ 	.byte	0x04, 0x11
        /*0776*/ 	.short	(.L_319 - .L_318)
	.align		4
.L_318:
        /*0778*/ 	.word	index@(tvmgen_default_fused_take_equal_logical_not_take_where_reshape_broadcast_to_broadcast_to_reshap_ea80fd4c09035e54__84_kernel)
        /*077c*/ 	.word	0x00000000


	//----- nvinfo : EIATTR_REGCOUNT
	.align		4
.L_319:
        /*0780*/ 	.byte	0x04, 0x2f
        /*0782*/ 	.short	(.L_321 - .L_320)
	.align		4
.L_320:
        /*0784*/ 	.word	index@(tvmgen_default_fused_take_equal_logical_not_take_where_reshape_broadcast_to_broadcast_to_reshap_ea80fd4c09035e54__27_kernel)
        /*0788*/ 	.word	0x0000000a


	//----- nvinfo : EIATTR_FRAME_SIZE
	.align		4
.L_321:
        /*078c*/ 	.byte	0x04, 0x11
        /*078e*/ 	.short	(.L_323 - .L_322)
	.align		4
.L_322:
        /*0790*/ 	.word	index@(tvmgen_default_fused_take_equal_logical_not_take_where_reshape_broadcast_to_broadcast_to_reshap_ea80fd4c09035e54__27_kernel)
        /*0794*/ 	.word	0x00000000


	//----- nvinfo : EIATTR_REGCOUNT
	.align		4
.L_323:
        /*0798*/ 	.byte	0x04, 0x2f
        /*079a*/ 	.short	(.L_325 - .L_324)
	.align		4
.L_324:
        /*079c*/ 	.word	index@(tvmgen_default_fused_take_equal_logical_not_take_where_reshape_broadcast_to_broadcast_to_reshap_ea80fd4c09035e54__52_kernel)
        /*07a0*/ 	.word	0x0000000a


	//----- nvinfo : EIATTR_FRAME_SIZE
	.align		4
.L_325:
        /*07a4*/ 	.byte	0x04, 0x11
        /*07a6*/ 	.short	(.L_327 - .L_326)
	.align		4
.L_326:
        /*07a8*/ 	.word	index@(tvmgen_default_fused_take_equal_logical_not_take_where_reshape_broadcast_to_broadcast_to_reshap_ea80fd4c09035e54__52_kernel)
        /*07ac*/ 	.word	0x00000000


	//----- nvinfo : EIATTR_REGCOUNT
	.align		4
.L_327:
        /*07b0*/ 	.byte	0x04, 0x2f
        /*07b2*/ 	.short	(.L_329 - .L_328)
	.align		4
.L_328:
        /*07b4*/ 	.word	index@(tvmgen_default_fused_take_equal_logical_not_take_where_reshape_broadcast_to_broadcast_to_reshap_ea80fd4c09035e54__106_kernel)
        /*07b8*/ 	.word	0x0000000a


	//----- nvinfo : EIATTR_FRAME_SIZE
	.align		4
.L_329:
        /*07bc*/ 	.byte	0x04, 0x11
        /*07be*/ 	.short	(.L_331 - .L_330)
	.align		4
.L_330:
        /*07c0*/ 	.word	index@(tvmgen_default_fused_take_equal_logical_not_take_where_reshape_broadcast_to_broadcast_to_reshap_ea80fd4c09035e54__106_kernel)
        /*07c4*/ 	.word	0x00000000


	//----- nvinfo : EIATTR_REGCOUNT
	.align		4
.L_331:
        /*07c8*/ 	.byte	0x04, 0x2f
        /*07ca*/ 	.short	(.L_333 - .L_332)
	.align		4
.L_332:
        /*07cc*/ 	.word	index@(tvmgen_default_fused_take_equal_logical_not_take_where_reshape_broadcast_to_broadcast_to_reshap_ea80fd4c09035e54__65_kernel)
        /*07d0*/ 	.word	0x0000000a


	//----- nvinfo : EIATTR_FRAME_SIZE
	.align		4
.L_333:
        /*07d4*/ 	.byte	0x04, 0x11
        /*07d6*/ 	.short	(.L_335 - .L_334)
	.align		4
.L_334:
        /*07d8*/ 	.word	index@(tvmgen_default_fused_take_equal_logical_not_take_where_reshape_broadcast_to_broadcast_to_reshap_ea80fd4c09035e54__65_kernel)
        /*07dc*/ 	.word	0x00000000


	//----- nvinfo : EIATTR_REGCOUNT
	.align		4
.L_335:
        /*07e0*/ 	.byte	0x04, 0x2f
        /*07e2*/ 	.short	(.L_337 - .L_336)
	.align		4
.L_336:
        /*07e4*/ 	.word	index@(tvmgen_default_fused_take_equal_logical_not_take_where_reshape_broadcast_to_broadcast_to_reshap_ea80fd4c09035e54__77_kernel)
        /*07e8*/ 	.word	0x0000000a


	//----- nvinfo : EIATTR_FRAME_SIZE
	.align		4
.L_337:
        /*07ec*/ 	.byte	0x04, 0x11
        /*07ee*/ 	.short	(.L_339 - .L_338)
	.align		4
.L_338:
        /*07f0*/ 	.word	index@(tvmgen_default_fused_take_equal_logical_not_take_where_reshape_broadcast_to_broadcast_to_reshap_ea80fd4c09035e54__77_kernel)
        /*07f4*/ 	.word	0x00000000


	//----- nvinfo : EIATTR_REGCOUNT
	.align		4
.L_339:
        /*07f8*/ 	.byte	0x04, 0x2f
        /*07fa*/ 	.short	(.L_341 - .L_340)
	.align		4
.L_340:
        /*07fc*/ 	.word	index@(tvmgen_default_fused_take_equal_logical_not_take_where_reshape_broadcast_to_broadcast_to_reshap_ea80fd4c09035e54__4_kernel)
        /*0800*/ 	.word	0x0000000a


	//----- nvinfo : EIATTR_FRAME_SIZE
	.align		4
.L_341:
        /*0804*/ 	.byte	0x04, 0x11
        /*0806*/ 	.short	(.L_343 - .L_342)
	.align		4
.L_342:
        /*0808*/ 	.word	index@(tvmgen_default_fused_take_equal_logical_not_take_where_reshape_broadcast_to_broadcast_to_reshap_ea80fd4c09035e54__4_kernel)
        /*080c*/ 	.word	0x00000000


	//----- nvinfo : EIATTR_REGCOUNT
	.align		4
.L_343:
        /*0810*/ 	.byte	0x04, 0x2f
        /*0812*/ 	.short	(.L_345 - .L_344)
	.align		4
.L_344:
        /*0814*/ 	.word	index@(tvmgen_default_fused_take_equal_logical_not_take_where_reshape_broadcast_to_broadcast_to_reshap_ea80fd4c09035e54__10_kernel)
        /*0818*/ 	.word	0x0000000a


	//----- nvinfo : EIATTR_FRAME_SIZE
	.align		4
.L_345:
        /*081c*/ 	.byte	0x04, 0x11
        /*081e*/ 	.short	(.L_347 - .L_346)
	.align		4
.L_346:
        /*0820*/ 	.word	index@(tvmgen_default_fused_take_equal_logical_not_take_where_reshape_broadcast_to_broadcast_to_reshap_ea80fd4c09035e54__10_kernel)
        /*0824*/ 	.word	0x00000000


	//----- nvinfo : EIATTR_REGCOUNT
	.align		4
.L_347:
        /*0828*/ 	.byte	0x04, 0x2f
        /*082a*/ 	.short	(.L_349 - .L_348)
	.align		4
.L_348:
        /*082c*/ 	.word	index@(tvmgen_default_fused_take_equal_logical_not_take_where_reshape_broadcast_to_broadcast_to_reshap_ea80fd4c09035e54__17_kernel)
        /*0830*/ 	.word	0x0000000a


	//----- nvinfo : EIATTR_FRAME_SIZE
	.align		4
.L_349:
        /*0834*/ 	.byte	0x04, 0x11
        /*0836*/ 	.short	(.L_351 - .L_350)
	.align		4
.L_350:
        /*0838*/ 	.word	index@(tvmgen_default_fused_take_equal_logical_not_take_where_reshape_broadcast_to_broadcast_to_reshap_ea80fd4c09035e54__17_kernel)
        /*083c*/ 	.word	0x00000000


	//----- nvinfo : EIATTR_REGCOUNT
	.align		4
.L_351:
        /*0840*/ 	.byte	0x04, 0x2f
        /*0842*/ 	.short	(.L_353 - .L_352)
	.align		4
.L_352:
        /*0844*/ 	.word	index@(tvmgen_default_fused_take_equal_logical_not_take_where_reshape_broadcast_to_broadcast_to_reshap_ea80fd4c09035e54__66_kernel)
        /*0848*/ 	.word	0x0000000a


	//----- nvinfo : EIATTR_FRAME_SIZE
	.align		4
.L_353:
        /*084c*/ 	.byte	0x04, 0x11
        /*084e*/ 	.short	(.L_355 - .L_354)
	.align		4
.L_354:
        /*0850*/ 	.word	index@(tvmgen_default_fused_take_equal_logical_not_take_where_reshape_broadcast_to_broadcast_to_reshap_ea80fd4c09035e54__66_kernel)
        /*0854*/ 	.word	0x00000000


	//----- nvinfo : EIATTR_REGCOUNT
	.align		4
.L_355:
        /*0858*/ 	.byte	0x04, 0x2f
        /*085a*/ 	.short	(.L_357 - .L_356)
	.align		4
.L_356:
        /*085c*/ 	.word	index@(tvmgen_default_fused_take_equal_logical_not_take_where_reshape_broadcast_to_broadcast_to_reshap_ea80fd4c09035e54__7_kernel)
        /*0860*/ 	.word	0x0000000a


	//----- nvinfo : EIATTR_FRAME_SIZE
	.align		4
.L_357:
        /*0864*/ 	.byte	0x04, 0x11
        /*0866*/ 	.short	(.L_359 - .L_358)
	.align		4
.L_358:
        /*0868*/ 	.word	index@(tvmgen_default_fused_take_equal_logical_not_take_where_reshape_broadcast_to_broadcast_to_reshap_ea80fd4c09035e54__7_kernel)
        /*086c*/ 	.word	0x00000000


	//----- nvinfo : EIATTR_REGCOUNT
	.align		4
.L_359:
        /*0870*/ 	.byte	0x04, 0x2f
        /*0872*/ 	.short	(.L_361 - .L_360)
	.align		4
.L_360:
        /*0874*/ 	.word	index@(tvmgen_default_fused_take_equal_logical_not_take_where_reshape_broadcast_to_broadcast_to_reshap_ea80fd4c09035e54__74_kernel)
        /*0878*/ 	.word	0x0000000a


	//----- nvinfo : EIATTR_FRAME_SIZE
	.align		4
.L_361:
        /*087c*/ 	.byte	0x04, 0x11
        /*087e*/ 	.short	(.L_363 - .L_362)
	.align		4
.L_362:
        /*0880*/ 	.word	index@(tvmgen_default_fused_take_equal_logical_not_take_where_reshape_broadcast_to_broadcast_to_reshap_ea80fd4c09035e54__74_kernel)
        /*0884*/ 	.word	0x00000000


	//----- nvinfo : EIATTR_REGCOUNT
	.align		4
.L_363:
        /*0888*/ 	.byte	0x04, 0x2f
        /*088a*/ 	.short	(.L_365 - .L_364)
	.align		4
.L_364:
        /*088c*/ 	.word	index@(tvmgen_default_fused_take_equal_logical_not_take_where_reshape_broadcast_to_broadcast_to_reshap_ea80fd4c09035e54__14_kernel)
        /*0890*/ 	.word	0x0000000a


	//----- nvinfo : EIATTR_FRAME_SIZE
	.align		4
.L_365:
        /*0894*/ 	.byte	0x04, 0x11
        /*0896*/ 	.short	(.L_367 - .L_366)
	.align		4
.L_366:
        /*0898*/ 	.word	index@(tvmgen_default_fused_take_equal_logical_not_take_where_reshape_broadcast_to_broadcast_to_reshap_ea80fd4c09035e54__14_kernel)
        /*089c*/ 	.word	0x00000000


	//----- nvinfo : EIATTR_REGCOUNT
	.align		4
.L_367:
        /*08a0*/ 	.byte	0x04, 0x2f
        /*08a2*/ 	.short	(.L_369 - .L_368)
	.align		4
.L_368:
        /*08a4*/ 	.word	index@(tvmgen_default_fused_take_equal_logical_not_take_where_reshape_broadcast_to_broadcast_to_reshap_ea80fd4c09035e54__37_kernel)
        /*08a8*/ 	.word	0x0000000a


	//----- nvinfo : EIATTR_FRAME_SIZE
	.align		4
.L_369:
        /*08ac*/ 	.byte	0x04, 0x11
        /*08ae*/ 	.short	(.L_371 - .L_370)
	.align		4
.L_370:
        /*08b0*/ 	.word	index@(tvmgen_default_fused_take_equal_logical_not_take_where_reshape_broadcast_to_broadcast_to_reshap_ea80fd4c09035e54__37_kernel)
        /*08b4*/ 	.word	0x00000000


	//----- nvinfo : EIATTR_REGCOUNT
	.align		4
.L_371:
        /*08b8*/ 	.byte	0x04, 0x2f
        /*08ba*/ 	.short	(.L_373 - .L_372)
	.align		4
.L_372:
        /*08bc*/ 	.word	index@(tvmgen_default_fused_take_equal_logical_not_take_where_reshape_broadcast_to_broadcast_to_reshap_ea80fd4c09035e54__93_kernel)
        /*08c0*/ 	.word	0x0000000a


	//----- nvinfo : EIATTR_FRAME_SIZE
	.align		4
.L_373:
        /*08c4*/ 	.byte	0x04, 0x11
        /*08c6*/ 	.short	(.L_375 - .L_374)
	.align		4
.L_374:
        /*08c8*/ 	.word	index@(tvmgen_default_fused_take_equal_logical_not_take_where_reshape_broadcast_to_broadcast_to_reshap_ea80fd4c09035e54__93_kernel)
        /*08cc*/ 	.word	0x00000000


	//----- nvinfo : EIATTR_REGCOUNT
	.align		4
.L_375:
        /*08d0*/ 	.byte	0x04, 0x2f
        /*08d2*/ 	.short	(.L_377 - .L_376)
	.align		4
.L_376:
        /*08d4*/ 	.word	index@(tvmgen_default_fused_take_equal_logical_not_take_where_reshape_broadcast_to_broadcast_to_reshap_ea80fd4c09035e54__92_kernel)
        /*08d8*/ 	.word	0x0000000a


	//----- nvinfo : EIATTR_FRAME_SIZE
	.align		4
.L_377:
        /*08dc*/ 	.byte	0x04, 0x11
        /*08de*/ 	.short	(.L_379 - .L_378)
	.align		4
.L_378:
        /*08e0*/ 	.word	index@(tvmgen_default_fused_take_equal_logical_not_take_where_reshape_broadcast_to_broadcast_to_reshap_ea80fd4c09035e54__92_kernel)
        /*08e4*/ 	.word	0x00000000


	//----- nvinfo : EIATTR_REGCOUNT
	.align		4
.L_379:
        /*08e8*/ 	.byte	0x04, 0x2f
        /*08ea*/ 	.short	(.L_381 - .L_380)
	.align		4
.L_380:
        /*08ec*/ 	.word	index@(tvmgen_default_fused_take_equal_logical_not_take_where_reshape_broadcast_to_broadcast_to_reshap_ea80fd4c09035e54__50_kernel)
        /*08f0*/ 	.word	0x0000000a


	//----- nvinfo : EIATTR_FRAME_SIZE
	.align		4
.L_381:
        /*08f4*/ 	.byte	0x04, 0x11
        /*08f6*/ 	.short	(.L_383 - .L_382)
	.align		4
.L_382:
        /*08f8*/ 	.word	index@(tvmgen_default_fused_take_equal_logical_not_take_where_reshape_broadcast_to_broadcast_to_reshap_ea80fd4c09035e54__50_kernel)
        /*08fc*/ 	.word	0x00000000


	//----- nvinfo : EIATTR_REGCOUNT
	.align		4
.L_383:
        /*0900*/ 	.byte	0x04, 0x2f
        /*0902*/ 	.short	(.L_385 - .L_384)
	.align		4
.L_384:
        /*0904*/ 	.word	index@(tvmgen_default_fused_take_equal_logical_not_take_where_reshape_broadcast_to_broadcast_to_reshap_ea80fd4c09035e54__64_kernel)
        /*0908*/ 	.word	0x0000000a


	//----- nvinfo : EIATTR_FRAME_SIZE
	.align		4
.L_385:
        /*090c*/ 	.byte	0x04, 0x11
        /*090e*/ 	.short	(.L_387 - .L_386)
	.align		4
.L_386:
        /*0910*/ 	.word	index@(tvmgen_default_fused_take_equal_logical_not_take_where_reshape_broadcast_to_broadcast_to_reshap_ea80fd4c09035e54__64_kernel)
        /*0914*/ 	.word	0x00000000


	//----- nvinfo : EIATTR_REGCOUNT
	.align		4
.L_387:
        /*0918*/ 	.byte	0x04, 0x2f
        /*091a*/ 	.short	(.L_389 - .L_388)
	.align		4
.L_388:
        /*091c*/ 	.word	index@(tvmgen_default_fused_take_equal_logical_not_take_where_reshape_broadcast_to_broadcast_to_reshap_ea80fd4c09035e54__105_kernel)
        /*0920*/ 	.word	0x0000000a


	//----- nvinfo : EIATTR_FRAME_SIZE
	.align		4
.L_389:
        /*0924*/ 	.byte	0x04, 0x11
        /*0926*/ 	.short	(.L_391 - .L_390)
	.align		4
.L_390:
        /*0928*/ 	.word	index@(tvmgen_default_fused_take_equal_logical_not_take_where_reshape_broadcast_to_broadcast_to_reshap_ea80fd4c09035e54__105_kernel)
        /*092c*/ 	.word	0x00000000


	//----- nvinfo : EIATTR_REGCOUNT
	.align		4
.L_391:
        /*0930*/ 	.byte	0x04, 0x2f
        /*0932*/ 	.short	(.L_393 - .L_392)
	.align		4
.L_392:
        /*0934*/ 	.word	index@(tvmgen_default_fused_take_equal_logical_not_take_where_reshape_broadcast_to_broadcast_to_reshap_ea80fd4c09035e54__107_kernel)
        /*0938*/ 	.word	0x0000000a


	//----- nvinfo : EIATTR_FRAME_SIZE
	.align		4
.L_393:
        /*093c*/ 	.byte	0x04, 0x11
        /*093e*/ 	.short	(.L_395 - .L_394)
	.align		4
.L_394:
        /*0940*/ 	.word	index@(tvmgen_default_fused_take_equal_logical_not_take_where_reshape_broadcast_to_broadcast_to_reshap_ea80fd4c09035e54__107_kernel)
        /*0944*/ 	.word	0x00000000


	//----- nvinfo : EIATTR_REGCOUNT
	.align		4
.L_395:
        /*0948*/ 	.byte	0x04, 0x2f
        /*094a*/ 	.short	(.L_397 - .L_396)
	.align		4
.L_396:
        /*094c*/ 	.word	index@(tvmgen_default_fused_take_equal_logical_not_take_where_reshape_broadcast_to_broadcast_to_reshap_ea80fd4c09035e54__5_kernel)
        /*0950*/ 	.word	0x0000000a


	//----- nvinfo : EIATTR_FRAME_SIZE
	.align		4
.L_397:
        /*0954*/ 	.byte	0x04, 0x11
        /*0956*/ 	.short	(.L_399 - .L_398)
	.align		4
.L_398:
        /*0958*/ 	.word	index@(tvmgen_default_fused_take_equal_logical_not_take_where_reshape_broadcast_to_broadcast_to_reshap_ea80fd4c09035e54__5_kernel)
        /*095c*/ 	.word	0x00000000


	//----- nvinfo : EIATTR_REGCOUNT
	.align		4
.L_399:
        /*0960*/ 	.byte	0x04, 0x2f
        /*0962*/ 	.short	(.L_401 - .L_400)
	.align		4
.L_400:
        /*0964*/ 	.word	index@(tvmgen_default_fused_scatter_nd_kernel_1)
        /*0968*/ 	.word	0x0000000c


	//----- nvinfo : EIATTR_FRAME_SIZE
	.align		4
.L_401:
        /*096c*/ 	.byte	0x04, 0x11
        /*096e*/ 	.short	(.L_403 - .L_402)
	.align		4
.L_402:
        /*0970*/ 	.word	index@(tvmgen_default_fused_scatter_nd_kernel_1)
        /*0974*/ 	.word	0x00000000


	//----- nvinfo : EIATTR_REGCOUNT
	.align		4
.L_403:
        /*0978*/ 	.byte	0x04, 0x2f
        /*097a*/ 	.short	(.L_405 - .L_404)
	.align		4
.L_404:
        /*097c*/ 	.word	index@(tvmgen_default_fused_take_equal_logical_not_take_where_reshape_broadcast_to_broadcast_to_reshap_ea80fd4c09035e54__94_kernel)
        /*0980*/ 	.word	0x0000000a


	//----- nvinfo : EIATTR_FRAME_SIZE
	.align		4
.L_405:
        /*0984*/ 	.byte	0x04, 0x11
        /*0986*/ 	.short	(.L_407 - .L_406)
	.align		4
.L_406:
        /*0988*/ 	.word	index@(tvmgen_default_fused_take_equal_logical_not_take_where_reshape_broadcast_to_broadcast_to_reshap_ea80fd4c09035e54__94_kernel)
        /*098c*/ 	.word	0x00000000


	//----- nvinfo : EIATTR_REGCOUNT
	.align		4
.L_407:
        /*0990*/ 	.byte	0x04, 0x2f
        /*0992*/ 	.short	(.L_409 - .L_408)
	.align		4
.L_408:
        /*0994*/ 	.word	index@(tvmgen_default_fused_take_equal_logical_not_take_where_reshape_broadcast_to_broadcast_to_reshap_ea80fd4c09035e54__102_kernel)
        /*0998*/ 	.word	0x0000000a


	//----- nvinfo : EIATTR_FRAME_SIZE
	.align		4
.L_409:
        /*099c*/ 	.byte	0x04, 0x11
        /*099e*/ 	.short	(.L_411 - .L_410)
	.align		4
.L_410:
        /*09a0*/ 	.word	index@(tvmgen_default_fused_take_equal_logical_not_take_where_reshape_broadcast_to_broadcast_to_reshap_ea80fd4c09035e54__102_kernel)
        /*09a4*/ 	.word	0x00000000


	//----- nvinfo : EIATTR_REGCOUNT
	.align		4
.L_411:
        /*09a8*/ 	.byte	0x04, 0x2f
        /*09aa*/ 	.short	(.L_413 - .L_412)
	.align		4
.L_412:
        /*09ac*/ 	.word	index@(tvmgen_default_fused_take_equal_logical_not_take_where_reshape_broadcast_to_broadcast_to_reshap_ea80fd4c09035e54__46_kernel)
        /*09b0*/ 	.word	0x0000000a


	//----- nvinfo : EIATTR_FRAME_SIZE
	.align		4
.L_413:
        /*09b4*/ 	.byte	0x04, 0x11
        /*09b6*/ 	.short	(.L_415 - .L_414)
	.align		4
.L_414:
        /*09b8*/ 	.word	index@(tvmgen_default_fused_take_equal_logical_not_take_where_reshape_broadcast_to_broadcast_to_reshap_ea80fd4c09035e54__46_kernel)
        /*09bc*/ 	.word	0x00000000


	//----- nvinfo : EIATTR_REGCOUNT
	.align		4
.L_415:
        /*09c0*/ 	.byte	0x04, 0x2f
        /*09c2*/ 	.short	(.L_417 - .L_416)
	.align		4
.L_416:
        /*09c4*/ 	.word	index@(tvmgen_default_fused_take_equal_logical_not_take_where_reshape_broadcast_to_broadcast_to_reshap_ea80fd4c09035e54__80_kernel)
        /*09c8*/ 	.word	0x0000000a


	//----- nvinfo : EIATTR_FRAME_SIZE
	.align		4
.L_417:
        /*09cc*/ 	.byte	0x04, 0x11
        /*09ce*/ 	.short	(.L_419 - .L_418)
	.align		4
.L_418:
        /*09d0*/ 	.word	index@(tvmgen_default_fused_take_equal_logical_not_take_where_reshape_broadcast_to_broadcast_to_reshap_ea80fd4c09035e54__80_kernel)
        /*09d4*/ 	.word	0x00000000


	//----- nvinfo : EIATTR_REGCOUNT
	.align		4
.L_419:
        /*09d8*/ 	.byte	0x04, 0x2f
        /*09da*/ 	.short	(.L_421 - .L_420)
	.align		4
.L_420:
        /*09dc*/ 	.word	index@(tvmgen_default_fused_take_equal_logical_not_take_where_reshape_broadcast_to_broadcast_to_reshap_ea80fd4c09035e54__42_kernel)
        /*09e0*/ 	.word	0x0000000a


	//----- nvinfo : EIATTR_FRAME_SIZE
	.align		4
.L_421:
        /*09e4*/ 	.byte	0x04, 0x11
        /*09e6*/ 	.short	(.L_423 - .L_422)
	.align		4
.L_422:
        /*09e8*/ 	.word	index@(tvmgen_default_fused_take_equal_logical_not_take_where_reshape_broadcast_to_broadcast_to_reshap_ea80fd4c09035e54__42_kernel)
        /*09ec*/ 	.word	0x00000000


	//----- nvinfo : EIATTR_REGCOUNT
	.align		4
.L_423:
        /*09f0*/ 	.byte	0x04, 0x2f
        /*09f2*/ 	.short	(.L_425 - .L_424)
	.align		4
.L_424:
        /*09f4*/ 	.word	index@(tvmgen_default_fused_take_equal_logical_not_take_where_reshape_broadcast_to_broadcast_to_reshap_ea80fd4c09035e54__117_kernel)
        /*09f8*/ 	.word	0x0000000a


	//----- nvinfo : EIATTR_FRAME_SIZE
	.align		4
.L_425:
        /*09fc*/ 	.byte	0x04, 0x11
        /*09fe*/ 	.short	(.L_427 - .L_426)
	.align		4
.L_426:
        /*0a00*/ 	.word	index@(tvmgen_default_fused_take_equal_logical_not_take_where_reshape_broadcast_to_broadcast_to_reshap_ea80fd4c09035e54__117_kernel)
        /*0a04*/ 	.word	0x00000000


	//----- nvinfo : EIATTR_REGCOUNT
	.align		4
.L_427:
        /*0a08*/ 	.byte	0x04, 0x2f
        /*0a0a*/ 	.short	(.L_429 - .L_428)
	.align		4
.L_428:
        /*0a0c*/ 	.word	index@(tvmgen_default_fused_take_equal_logical_not_take_where_reshape_broadcast_to_broadcast_to_reshap_ea80fd4c09035e54__51_kernel)
        /*0a10*/ 	.word	0x0000000a


	//----- nvinfo : EIATTR_FRAME_SIZE
	.align		4
.L_429:
        /*0a14*/ 	.byte	0x04, 0x11
        /*0a16*/ 	.short	(.L_431 - .L_430)
	.align		4
.L_430:
        /*0a18*/ 	.word	index@(tvmgen_default_fused_take_equal_logical_not_take_where_reshape_broadcast_to_broadcast_to_reshap_ea80fd4c09035e54__51_kernel)
        /*0a1c*/ 	.word	0x00000000


	//----- nvinfo : EIATTR_REGCOUNT
	.align		4
.L_431:
        /*0a20*/ 	.byte	0x04, 0x2f
        /*0a22*/ 	.short	(.L_433 - .L_432)
	.align		4
.L_432:
        /*0a24*/ 	.word	index@(tvmgen_default_fused_take_equal_logical_not_take_where_reshape_broadcast_to_broadcast_to_reshap_ea80fd4c09035e54__3_kernel)
        /*0a28*/ 	.word	0x0000000a


	//----- nvinfo : EIATTR_FRAME_SIZE
	.align		4
.L_433:
        /*0a2c*/ 	.byte	0x04, 0x11
        /*0a2e*/ 	.short	(.L_435 - .L_434)
	.align		4
.L_434:
        /*0a30*/ 	.word	index@(tvmgen_default_fused_take_equal_logical_not_take_where_reshape_broadcast_to_broadcast_to_reshap_ea80fd4c09035e54__3_kernel)
        /*0a34*/ 	.word	0x00000000


	//----- nvinfo : EIATTR_REGCOUNT
	.align		4
.L_435:
        /*0a38*/ 	.byte	0x04, 0x2f
        /*0a3a*/ 	.short	(.L_437 - .L_436)
	.align		4
.L_436:
        /*0a3c*/ 	.word	index@(tvmgen_default_fused_take_equal_logical_not_take_where_reshape_broadcast_to_broadcast_to_reshap_ea80fd4c09035e54__79_kernel)
        /*0a40*/ 	.word	0x0000000a


	//----- nvinfo : EIATTR_FRAME_SIZE
	.align		4
.L_437:
        /*0a44*/ 	.byte	0x04, 0x11
        /*0a46*/ 	.short	(.L_439 - .L_438)
	.align		4
.L_438:
        /*0a48*/ 	.word	index@(tvmgen_default_fused_take_equal_logical_not_take_where_reshape_broadcast_to_broadcast_to_reshap_ea80fd4c09035e54__79_kernel)
        /*0a4c*/ 	.word	0x00000000


	//----- nvinfo : EIATTR_REGCOUNT
	.align		4
.L_439:
        /*0a50*/ 	.byte	0x04, 0x2f
        /*0a52*/ 	.short	(.L_441 - .L_440)
	.align		4
.L_440:
        /*0a54*/ 	.word	index@(tvmgen_default_fused_take_equal_logical_not_take_where_reshape_broadcast_to_broadcast_to_reshap_ea80fd4c09035e54__78_kernel)
        /*0a58*/ 	.word	0x0000000a


	//----- nvinfo : EIATTR_FRAME_SIZE
	.align		4
.L_441:
        /*0a5c*/ 	.byte	0x04, 0x11
        /*0a5e*/ 	.short	(.L_443 - .L_442)
	.align		4
.L_442:
        /*0a60*/ 	.word	index@(tvmgen_default_fused_take_equal_logical_not_take_where_reshape_broadcast_to_broadcast_to_reshap_ea80fd4c09035e54__78_kernel)
        /*0a64*/ 	.word	0x00000000


	//----- nvinfo : EIATTR_REGCOUNT
	.align		4
.L_443:
        /*0a68*/ 	.byte	0x04, 0x2f
        /*0a6a*/ 	.short	(.L_445 - .L_444)
	.align		4
.L_444:
        /*0a6c*/ 	.word	index@(tvmgen_default_fused_take_equal_logical_not_take_where_reshape_broadcast_to_broadcast_to_reshap_ea80fd4c09035e54__2_kernel)
        /*0a70*/ 	.word	0x0000000a


	//----- nvinfo : EIATTR_FRAME_SIZE
	.align		4
.L_445:
        /*0a74*/ 	.byte	0x04, 0x11
        /*0a76*/ 	.short	(.L_447 - .L_446)
	.align		4
.L_446:
        /*0a78*/ 	.word	index@(tvmgen_default_fused_take_equal_logical_not_take_where_reshape_broadcast_to_broadcast_to_reshap_ea80fd4c09035e54__2_kernel)
        /*0a7c*/ 	.word	0x00000000


	//----- nvinfo : EIATTR_REGCOUNT
	.align		4
.L_447:
        /*0a80*/ 	.byte	0x04, 0x2f
        /*0a82*/ 	.short	(.L_449 - .L_448)
	.align		4
.L_448:
        /*0a84*/ 	.word	index@(tvmgen_default_fused_take_equal_logical_not_take_where_reshape_broadcast_to_broadcast_to_reshap_ea80fd4c09035e54__49_kernel)
        /*0a88*/ 	.word	0x0000000a


	//----- nvinfo : EIATTR_FRAME_SIZE
	.align		4
.L_449:
        /*0a8c*/ 	.byte	0x04, 0x11
        /*0a8e*/ 	.short	(.L_451 - .L_450)
	.align		4
.L_450:
        /*0a90*/ 	.word	index@(tvmgen_default_fused_take_equal_logical_not_take_where_reshape_broadcast_to_broadcast_to_reshap_ea80fd4c09035e54__49_kernel)
        /*0a94*/ 	.word	0x00000000


	//----- nvinfo : EIATTR_REGCOUNT
	.align		4
.L_451:
        /*0a98*/ 	.byte	0x04, 0x2f
        /*0a9a*/ 	.short	(.L_453 - .L_452)
	.align		4
.L_452:
        /*0a9c*/ 	.word	index@(tvmgen_default_fused_take_equal_logical_not_take_where_reshape_broadcast_to_broadcast_to_reshap_ea80fd4c09035e54__56_kernel)
        /*0aa0*/ 	.word	0x0000000a


	//----- nvinfo : EIATTR_FRAME_SIZE
	.align		4
.L_453:
        /*0aa4*/ 	.byte	0x04, 0x11
        /*0aa6*/ 	.short	(.L_455 - .L_454)
	.align		4
.L_454:
        /*0aa8*/ 	.word	index@(tvmgen_default_fused_take_equal_logical_not_take_where_reshape_broadcast_to_broadcast_to_reshap_ea80fd4c09035e54__56_kernel)
        /*0aac*/ 	.word	0x00000000


	//----- nvinfo : EIATTR_REGCOUNT
	.align		4
.L_455:
        /*0ab0*/ 	.byte	0x04, 0x2f
        /*0ab2*/ 	.short	(.L_457 - .L_456)
	.align		4
.L_456:
        /*0ab4*/ 	.word	index@(tvmgen_default_fused_take_equal_logical_not_take_where_reshape_broadcast_to_broadcast_to_reshap_ea80fd4c09035e54__26_kernel)
        /*0ab8*/ 	.word	0x0000000a


	//----- nvinfo : EIATTR_FRAME_SIZE
	.align		4
.L_457:
        /*0abc*/ 	.byte	0x04, 0x11
        /*0abe*/ 	.short	(.L_459 - .L_458)
	.align		4
.L_458:
        /*0ac0*/ 	.word	index@(tvmgen_default_fused_take_equal_logical_not_take_where_reshape_broadcast_to_broadcast_to_reshap_ea80fd4c09035e54__26_kernel)
        /*0ac4*/ 	.word	0x00000000


	//----- nvinfo : EIATTR_REGCOUNT
	.align		4
.L_459:
        /*0ac8*/ 	.byte	0x04, 0x2f
        /*0aca*/ 	.short	(.L_461 - .L_460)
	.align		4
.L_460:
        /*0acc*/ 	.word	index@(tvmgen_default_fused_take_equal_logical_not_take_where_reshape_broadcast_to_broadcast_to_reshap_ea80fd4c09035e54__68_kernel)
        /*0ad0*/ 	.word	0x0000000a


	//----- nvinfo : EIATTR_FRAME_SIZE
	.align		4
.L_461:
        /*0ad4*/ 	.byte	0x04, 0x11
        /*0ad6*/ 	.short	(.L_463 - .L_462)
	.align		4
.L_462:
        /*0ad8*/ 	.word	index@(tvmgen_default_fused_take_equal_logical_not_take_where_reshape_broadcast_to_broadcast_to_reshap_ea80fd4c09035e54__68_kernel)
        /*0adc*/ 	.word	0x00000000


	//----- nvinfo : EIATTR_REGCOUNT
	.align		4
.L_463:
        /*0ae0*/ 	.byte	0x04, 0x2f
        /*0ae2*/ 	.short	(.L_465 - .L_464)
	.align		4
.L_464:
        /*0ae4*/ 	.word	index@(tvmgen_default_fused_take_equal_logical_not_take_where_reshape_broadcast_to_broadcast_to_reshap_ea80fd4c09035e54__12_kernel)
        /*0ae8*/ 	.word	0x0000000a


	//----- nvinfo : EIATTR_FRAME_SIZE
	.align		4
.L_465:
        /*0aec*/ 	.byte	0x04, 0x11
        /*0aee*/ 	.short	(.L_467 - .L_466)
	.align		4
.L_466:
        /*0af0*/ 	.word	index@(tvmgen_default_fused_take_equal_logical_not_take_where_reshape_broadcast_to_broadcast_to_reshap_ea80fd4c09035e54__12_kernel)
        /*0af4*/ 	.word	0x00000000


	//----- nvinfo : EIATTR_REGCOUNT
	.align		4
.L_467:
        /*0af8*/ 	.byte	0x04, 0x2f
        /*0afa*/ 	.short	(.L_469 - .L_468)
	.align		4
.L_468:
        /*0afc*/ 	.word	index@(tvmgen_default_fused_take_equal_logical_not_take_where_reshape_broadcast_to_broadcast_to_reshap_ea80fd4c09035e54__71_kernel)
        /*0b00*/ 	.word	0x0000000a


	//----- nvinfo : EIATTR_FRAME_SIZE
	.align		4
.L_469:
        /*0b04*/ 	.byte	0x04, 0x11
        /*0b06*/ 	.short	(.L_471 - .L_470)
	.align		4
.L_470:
        /*0b08*/ 	.word	index@(tvmgen_default_fused_take_equal_logical_not_take_where_reshape_broadcast_to_broadcast_to_reshap_ea80fd4c09035e54__71_kernel)
        /*0b0c*/ 	.word	0x00000000


	//----- nvinfo : EIATTR_REGCOUNT
	.align		4
.L_471:
        /*0b10*/ 	.byte	0x04, 0x2f
        /*0b12*/ 	.short	(.L_473 - .L_472)
	.align		4
.L_472:
        /*0b14*/ 	.word	index@(tvmgen_default_fused_take_equal_logical_not_take_where_reshape_broadcast_to_broadcast_to_reshap_ea80fd4c09035e54__31_kernel)
        /*0b18*/ 	.word	0x0000000a


	//----- nvinfo : EIATTR_FRAME_SIZE
	.align		4
.L_473:
        /*0b1c*/ 	.byte	0x04, 0x11
        /*0b1e*/ 	.short	(.L_475 - .L_474)
	.align		4
.L_474:
        /*0b20*/ 	.word	index@(tvmgen_default_fused_take_equal_logical_not_take_where_reshape_broadcast_to_broadcast_to_reshap_ea80fd4c09035e54__31_kernel)
        /*0b24*/ 	.word	0x00000000


	//----- nvinfo : EIATTR_REGCOUNT
	.align		4
.L_475:
        /*0b28*/ 	.byte	0x04, 0x2f
        /*0b2a*/ 	.short	(.L_477 - .L_476)
	.align		4
.L_476:
        /*0b2c*/ 	.word	index@(tvmgen_default_fused_take_equal_logical_not_take_where_reshape_broadcast_to_broadcast_to_reshap_ea80fd4c09035e54__62_kernel)
        /*0b30*/ 	.word	0x0000000a


	//----- nvinfo : EIATTR_FRAME_SIZE
	.align		4
.L_477:
        /*0b34*/ 	.byte	0x04, 0x11
        /*0b36*/ 	.short	(.L_479 - .L_478)
	.align		4
.L_478:
        /*0b38*/ 	.word	index@(tvmgen_default_fused_take_equal_logical_not_take_where_reshape_broadcast_to_broadcast_to_reshap_ea80fd4c09035e54__62_kernel)
        /*0b3c*/ 	.word	0x00000000


	//----- nvinfo : EIATTR_REGCOUNT
	.align		4
.L_479:
        /*0b40*/ 	.byte	0x04, 0x2f
        /*0b42*/ 	.short	(.L_481 - .L_480)
	.align		4
.L_480:
        /*0b44*/ 	.word	index@(tvmgen_default_fused_take_equal_logical_not_take_where_reshape_broadcast_to_broadcast_to_reshap_ea80fd4c09035e54__1_kernel)
        /*0b48*/ 	.word	0x0000000a


	//----- nvinfo : EIATTR_FRAME_SIZE
	.align		4
.L_481:
        /*0b4c*/ 	.byte	0x04, 0x11
        /*0b4e*/ 	.short	(.L_483 - .L_482)
	.align		4
.L_482:
        /*0b50*/ 	.word	index@(tvmgen_default_fused_take_equal_logical_not_take_where_reshape_broadcast_to_broadcast_to_reshap_ea80fd4c09035e54__1_kernel)
        /*0b54*/ 	.word	0x00000000


	//----- nvinfo : EIATTR_REGCOUNT
	.align		4
.L_483:
        /*0b58*/ 	.byte	0x04, 0x2f
        /*0b5a*/ 	.short	(.L_485 - .L_484)
	.align		4
.L_484:
        /*0b5c*/ 	.word	index@(tvmgen_default_fused_take_equal_logical_not_take_where_reshape_broadcast_to_broadcast_to_reshap_ea80fd4c09035e54__118_kernel)
        /*0b60*/ 	.word	0x0000000a


	//----- nvinfo : EIATTR_FRAME_SIZE
	.align		4
.L_485:
        /*0b64*/ 	.byte	0x04, 0x11
        /*0b66*/ 	.short	(.L_487 - .L_486)
	.align		4
.L_486:
        /*0b68*/ 	.word	index@(tvmgen_default_fused_take_equal_logical_not_take_where_reshape_broadcast_to_broadcast_to_reshap_ea80fd4c09035e54__118_kernel)
        /*0b6c*/ 	.word	0x00000000


	//----- nvinfo : EIATTR_REGCOUNT
	.align		4
.L_487:
        /*0b70*/ 	.byte	0x04, 0x2f
        /*0b72*/ 	.short	(.L_489 - .L_488)
	.align		4
.L_488:
        /*0b74*/ 	.word	index@(tvmgen_default_fused_take_equal_logical_not_take_where_reshape_broadcast_to_broadcast_to_reshap_ea80fd4c09035e54__100_kernel)
        /*0b78*/ 	.word	0x0000000a


	//----- nvinfo : EIATTR_FRAME_SIZE
	.align		4
.L_489:
        /*0b7c*/ 	.byte	0x04, 0x11
        /*0b7e*/ 	.short	(.L_491 - .L_490)
	.align		4
.L_490:
        /*0b80*/ 	.word	index@(tvmgen_default_fused_take_equal_logical_not_take_where_reshape_broadcast_to_broadcast_to_reshap_ea80fd4c09035e54__100_kernel)
        /*0b84*/ 	.word	0x00000000


	//----- nvinfo : EIATTR_REGCOUNT
	.align		4
.L_491:
        /*0b88*/ 	.byte	0x04, 0x2f
        /*0b8a*/ 	.short	(.L_493 - .L_492)
	.align		4
.L_492:
        /*0b8c*/ 	.word	index@(tvmgen_default_fused_take_equal_logical_not_take_where_reshape_broadcast_to_broadcast_to_reshap_ea80fd4c09035e54__98_kernel)
        /*0b90*/ 	.word	0x0000000a


	//----- nvinfo : EIATTR_FRAME_SIZE
	.align		4
.L_493:
        /*0b94*/ 	.byte	0x04, 0x11
        /*0b96*/ 	.short	(.L_495 - .L_494)
	.align		4
.L_494:
        /*0b98*/ 	.word	index@(tvmgen_default_fused_take_equal_logical_not_take_where_reshape_broadcast_to_broadcast_to_reshap_ea80fd4c09035e54__98_kernel)
        /*0b9c*/ 	.word	0x00000000


	//----- nvinfo : EIATTR_REGCOUNT
	.align		4
.L_495:
        /*0ba0*/ 	.byte	0x04, 0x2f
        /*0ba2*/ 	.short	(.L_497 - .L_496)
	.align		4
.L_496:
        /*0ba4*/ 	.word	index@(tvmgen_default_fused_take_equal_logical_not_take_where_reshape_broadcast_to_broadcast_to_reshap_ea80fd4c09035e54__21_kernel)
        /*0ba8*/ 	.word	0x0000000a


	//----- nvinfo : EIATTR_FRAME_SIZE
	.align		4
.L_497:
        /*0bac*/ 	.byte	0x04, 0x11
        /*0bae*/ 	.short	(.L_499 - .L_498)
	.align		4
.L_498:
        /*0bb0*/ 	.word	index@(tvmgen_default_fused_take_equal_logical_not_take_where_reshape_broadcast_to_broadcast_to_reshap_ea80fd4c09035e54__21_kernel)
        /*0bb4*/ 	.word	0x00000000


	//----- nvinfo : EIATTR_REGCOUNT
	.align		4
.L_499:
        /*0bb8*/ 	.byte	0x04, 0x2f
        /*0bba*/ 	.short	(.L_501 - .L_500)
	.align		4
.L_500:
        /*0bbc*/ 	.word	index@(tvmgen_default_fused_take_equal_logical_not_take_where_reshape_broadcast_to_broadcast_to_reshap_ea80fd4c09035e54__30_kernel)
        /*0bc0*/ 	.word	0x0000000a


	//----- nvinfo : EIATTR_FRAME_SIZE
	.align		4
.L_501:
        /*0bc4*/ 	.byte	0x04, 0x11
        /*0bc6*/ 	.short	(.L_503 - .L_502)
	.align		4
.L_502:
        /*0bc8*/ 	.word	index@(tvmgen_default_fused_take_equal_logical_not_take_where_reshape_broadcast_to_broadcast_to_reshap_ea80fd4c09035e54__30_kernel)
        /*0bcc*/ 	.word	0x00000000


	//----- nvinfo : EIATTR_REGCOUNT
	.align		4
.L_503:
        /*0bd0*/ 	.byte	0x04, 0x2f
        /*0bd2*/ 	.short	(.L_505 - .L_504)
	.align		4
.L_504:
        /*0bd4*/ 	.word	index@(tvmgen_default_fused_take_equal_logical_not_take_where_reshape_broadcast_to_broadcast_to_reshap_ea80fd4c09035e54__40_kernel)
        /*0bd8*/ 	.word	0x0000000a


	//----- nvinfo : EIATTR_FRAME_SIZE
	.align		4
.L_505:
        /*0bdc*/ 	.byte	0x04, 0x11
        /*0bde*/ 	.short	(.L_507 - .L_506)
	.align		4
.L_506:
        /*0be0*/ 	.word	index@(tvmgen_default_fused_take_equal_logical_not_take_where_reshape_broadcast_to_broadcast_to_reshap_ea80fd4c09035e54__40_kernel)
        /*0be4*/ 	.word	0x00000000


	//----- nvinfo : EIATTR_REGCOUNT
	.align		4
.L_507:
        /*0be8*/ 	.byte	0x04, 0x2f
        /*0bea*/ 	.short	(.L_509 - .L_508)
	.align		4
.L_508:
        /*0bec*/ 	.word	index@(tvmgen_default_fused_take_equal_logical_not_take_where_reshape_broadcast_to_broadcast_to_reshap_ea80fd4c09035e54__45_kernel)
        /*0bf0*/ 	.word	0x0000000a


	//----- nvinfo : EIATTR_FRAME_SIZE
	.align		4
.L_509:
        /*0bf4*/ 	.byte	0x04, 0x11
        /*0bf6*/ 	.short	(.L_511 - .L_510)
	.align		4
.L_510:
        /*0bf8*/ 	.word	index@(tvmgen_default_fused_take_equal_logical_not_take_where_reshape_broadcast_to_broadcast_to_reshap_ea80fd4c09035e54__45_kernel)
        /*0bfc*/ 	.word	0x00000000


	//----- nvinfo : EIATTR_REGCOUNT
	.align		4
.L_511:
        /*0c00*/ 	.byte	0x04, 0x2f
        /*0c02*/ 	.short	(.L_513 - .L_512)
	.align		4
.L_512:
        /*0c04*/ 	.word	index@(tvmgen_default_fused_take_equal_logical_not_take_where_reshape_broadcast_to_broadcast_to_reshap_ea80fd4c09035e54__35_kernel)
        /*0c08*/ 	.word	0x0000000a


	//----- nvinfo : EIATTR_FRAME_SIZE
	.align		4
.L_513:
        /*0c0c*/ 	.byte	0x04, 0x11
        /*0c0e*/ 	.short	(.L_515 - .L_514)
	.align		4
.L_514:
        /*0c10*/ 	.word	index@(tvmgen_default_fused_take_equal_logical_not_take_where_reshape_broadcast_to_broadcast_to_reshap_ea80fd4c09035e54__35_kernel)
        /*0c14*/ 	.word	0x00000000


	//----- nvinfo : EIATTR_MIN_STACK_SIZE
	.align		4
.L_515:
        /*0c18*/ 	.byte	0x04, 0x12
        /*0c1a*/ 	.short	(.L_517 - .L_516)
	.align		4
.L_516:
        /*0c1c*/ 	.word	index@(tvmgen_default_fused_take_equal_logical_not_take_where_reshape_broadcast_to_broadcast_to_reshap_ea80fd4c09035e54__35_kernel)
        /*0c20*/ 	.word	0x00000000


	//----- nvinfo : EIATTR_MIN_STACK_SIZE
	.align		4
.L_517:
        /*0c24*/ 	.byte	0x04, 0x12
        /*0c26*/ 	.short	(.L_519 - .L_518)
	.align		4
.L_518:
        /*0c28*/ 	.word	index@(tvmgen_default_fused_take_equal_logical_not_take_where_reshape_broadcast_to_broadcast_to_reshap_ea80fd4c09035e54__45_kernel)
        /*0c2c*/ 	.word	0x00000000


	//----- nvinfo : EIATTR_MIN_STACK_SIZE
	.align		4
.L_519:
        /*0c30*/ 	.byte	0x04, 0x12
        /*0c32*/ 	.short	(.L_521 - .L_520)
	.align		4
.L_520:
        /*0c34*/ 	.word	index@(tvmgen_default_fused_take_equal_logical_not_take_where_reshape_broadcast_to_broadcast_to_reshap_ea80fd4c09035e54__40_kernel)
        /*0c38*/ 	.word	0x00000000


	//----- nvinfo : EIATTR_MIN_STACK_SIZE
	.align		4
.L_521:
        /*0c3c*/ 	.byte	0x04, 0x12
        /*0c3e*/ 	.short	(.L_523 - .L_522)
	.align		4
.L_522:
        /*0c40*/ 	.word	index@(tvmgen_default_fused_take_equal_logical_not_take_where_reshape_broadcast_to_broadcast_to_reshap_ea80fd4c09035e54__30_kernel)
        /*0c44*/ 	.word	0x00000000


	//----- nvinfo : EIATTR_MIN_STACK_SIZE
	.align		4
.L_523:
        /*0c48*/ 	.byte	0x04, 0x12
        /*0c4a*/ 	.short	(.L_525 - .L_524)
	.align		4
.L_524:
        /*0c4c*/ 	.word	index@(tvmgen_default_fused_take_equal_logical_not_take_where_reshape_broadcast_to_broadcast_to_reshap_ea80fd4c09035e54__21_kernel)
        /*0c50*/ 	.word	0x00000000


	//----- nvinfo : EIATTR_MIN_STACK_SIZE
	.align		4
.L_525:
        /*0c54*/ 	.byte	0x04, 0x12
        /*0c56*/ 	.short	(.L_527 - .L_526)
	.align		4
.L_526:
        /*0c58*/ 	.word	index@(tvmgen_default_fused_take_equal_logical_not_take_where_reshape_broadcast_to_broadcast_to_reshap_ea80fd4c09035e54__98_kernel)
        /*0c5c*/ 	.word	0x00000000


	//----- nvinfo : EIATTR_MIN_STACK_SIZE
	.align		4
.L_527:
        /*0c60*/ 	.byte	0x04, 0x12
        /*0c62*/ 	.short	(.L_529 - .L_528)
	.align		4
.L_528:
        /*0c64*/ 	.word	index@(tvmgen_default_fused_take_equal_logical_not_take_where_reshape_broadcast_to_broadcast_to_reshap_ea80fd4c09035e54__100_kernel)
        /*0c68*/ 	.word	0x00000000


	//----- nvinfo : EIATTR_MIN_STACK_SIZE
	.align		4
.L_529:
        /*0c6c*/ 	.byte	0x04, 0x12
        /*0c6e*/ 	.short	(.L_531 - .L_530)
	.align		4
.L_530:
        /*0c70*/ 	.word	index@(tvmgen_default_fused_take_equal_logical_not_take_where_reshape_broadcast_to_broadcast_to_reshap_ea80fd4c09035e54__118_kernel)
        /*0c74*/ 	.word	0x00000000


	//----- nvinfo : EIATTR_MIN_STACK_SIZE
	.align		4
.L_531:
        /*0c78*/ 	.byte	0x04, 0x12
        /*0c7a*/ 	.short	(.L_533 - .L_532)
	.align		4
.L_532:
        /*0c7c*/ 	.word	index@(tvmgen_default_fused_take_equal_logical_not_take_where_reshape_broadcast_to_broadcast_to_reshap_ea80fd4c09035e54__1_kernel)
        /*0c80*/ 	.word	0x00000000


	//----- nvinfo : EIATTR_MIN_STACK_SIZE
	.align		4
.L_533:
        /*0c84*/ 	.byte	0x04, 0x12
        /*0c86*/ 	.short	(.L_535 - .L_534)
	.align		4
.L_534:
        /*0c88*/ 	.word	index@(tvmgen_default_fused_take_equal_logical_not_take_where_reshape_broadcast_to_broadcast_to_reshap_ea80fd4c09035e54__62_kernel)
        /*0c8c*/ 	.word	0x00000000


	//----- nvinfo : EIATTR_MIN_STACK_SIZE
	.align		4
.L_535:
        /*0c90*/ 	.byte	0x04, 0x12
        /*0c92*/ 	.short	(.L_537 - .L_536)
	.align		4
.L_536:
        /*0c94*/ 	.word	index@(tvmgen_default_fused_take_equal_logical_not_take_where_reshape_broadcast_to_broadcast_to_reshap_ea80fd4c09035e54__31_kernel)
        /*0c98*/ 	.word	0x00000000


	//----- nvinfo : EIATTR_MIN_STACK_SIZE
	.align		4
.L_537:
        /*0c9c*/ 	.byte	0x04, 0x12
        /*0c9e*/ 	.short	(.L_539 - .L_538)
	.align		4
.L_538:
        /*0ca0*/ 	.word	index@(tvmgen_default_fused_take_equal_logical_not_take_where_reshape_broadcast_to_broadcast_to_reshap_ea80fd4c09035e54__71_kernel)
        /*0ca4*/ 	.word	0x00000000


	//----- nvinfo : EIATTR_MIN_STACK_SIZE
	.align		4
.L_539:
        /*0ca8*/ 	.byte	0x04, 0x12
        /*0caa*/ 	.short	(.L_541 - .L_540)
	.align		4
.L_540:
        /*0cac*/ 	.word	index@(tvmgen_default_fused_take_equal_logical_not_take_where_reshape_broadcast_to_broadcast_to_reshap_ea80fd4c09035e54__12_kernel)
        /*0cb0*/ 	.word	0x00000000


	//----- nvinfo : EIATTR_MIN_STACK_SIZE
	.align		4
.L_541:
        /*0cb4*/ 	.byte	0x04, 0x12
        /*0cb6*/ 	.short	(.L_543 - .L_542)
	.align		4
.L_542:
        /*0cb8*/ 	.word	index@(tvmgen_default_fused_take_equal_logical_not_take_where_reshape_broadcast_to_broadcast_to_reshap_ea80fd4c09035e54__68_kernel)
        /*0cbc*/ 	.word	0x00000000


	//----- nvinfo : EIATTR_MIN_STACK_SIZE
	.align		4
.L_543:
        /*0cc0*/ 	.byte	0x04, 0x12
        /*0cc2*/ 	.short	(.L_545 - .L_544)
	.align		4
.L_544:
        /*0cc4*/ 	.word	index@(tvmgen_default_fused_take_equal_logical_not_take_where_reshape_broadcast_to_broadcast_to_reshap_ea80fd4c09035e54__26_kernel)
        /*0cc8*/ 	.word	0x00000000


	//----- nvinfo : EIATTR_MIN_STACK_SIZE
	.align		4
.L_545:
        /*0ccc*/ 	.byte	0x04, 0x12
        /*0cce*/ 	.short	(.L_547 - .L_546)
	.align		4
.L_546:
        /*0cd0*/ 	.word	index@(tvmgen_default_fused_take_equal_logical_not_take_where_reshape_broadcast_to_broadcast_to_reshap_ea80fd4c09035e54__56_kernel)
        /*0cd4*/ 	.word	0x00000000


	//----- nvinfo : EIATTR_MIN_STACK_SIZE
	.align		4
.L_547:
        /*0cd8*/ 	.byte	0x04, 0x12
        /*0cda*/ 	.short	(.L_549 - .L_548)
	.align		4
.L_548:
        /*0cdc*/ 	.word	index@(tvmgen_default_fused_take_equal_logical_not_take_where_reshape_broadcast_to_broadcast_to_reshap_ea80fd4c09035e54__49_kernel)
        /*0ce0*/ 	.word	0x00000000


	//----- nvinfo : EIATTR_MIN_STACK_SIZE
	.align		4
.L_549:
        /*0ce4*/ 	.byte	0x04, 0x12
        /*0ce6*/ 	.short	(.L_551 - .L_550)
	.align		4
.L_550:
        /*0ce8*/ 	.word	index@(tvmgen_default_fused_take_equal_logical_not_take_where_reshape_broadcast_to_broadcast_to_reshap_ea80fd4c09035e54__2_kernel)
        /*0cec*/ 	.word	0x00000000


	//----- nvinfo : EIATTR_MIN_STACK_SIZE
	.align		4
.L_551:
        /*0cf0*/ 	.byte	0x04, 0x12
        /*0cf2*/ 	.short	(.L_553 - .L_552)
	.align		4
.L_552:
        /*0cf4*/ 	.word	index@(tvmgen_default_fused_take_equal_logical_not_take_where_reshape_broadcast_to_broadcast_to_reshap_ea80fd4c09035e54__78_kernel)
        /*0cf8*/ 	.word	0x00000000


	//----- nvinfo : EIATTR_MIN_STACK_SIZE
	.align		4
.L_553:
        /*0cfc*/ 	.byte	0x04, 0x12
        /*0cfe*/ 	.short	(.L_555 - .L_554)
	.align		4
.L_554:
        /*0d00*/ 	.word	index@(tvmgen_default_fused_take_equal_logical_not_take_where_reshape_broadcast_to_broadcast_to_reshap_ea80fd4c09035e54__79_kernel)
        /*0d04*/ 	.word	0x00000000


	//----- nvinfo : EIATTR_MIN_STACK_SIZE
	.align		4
.L_555:
        /*0d08*/ 	.byte	0x04, 0x12
        /*0d0a*/ 	.short	(.L_557 - .L_556)
	.align		4
.L_556:
        /*0d0c*/ 	.word	index@(tvmgen_default_fused_take_equal_logical_not_take_where_reshape_broadcast_to_broadcast_to_reshap_ea80fd4c09035e54__3_kernel)
        /*0d10*/ 	.word	0x00000000


	//----- nvinfo : EIATTR_MIN_STACK_SIZE
	.align		4
.L_557:
        /*0d14*/ 	.byte	0x04, 0x12
        /*0d16*/ 	.short	(.L_559 - .L_558)
	.align		4
.L_558:
        /*0d18*/ 	.word	index@(tvmgen_default_fused_take_equal_logical_not_take_where_reshape_broadcast_to_broadcast_to_reshap_ea80fd4c09035e54__51_kernel)
        /*0d1c*/ 	.word	0x00000000


	//----- nvinfo : EIATTR_MIN_STACK_SIZE
	.align		4
.L_559:
        /*0d20*/ 	.byte	0x04, 0x12
        /*0d22*/ 	.short	(.L_561 - .L_560)
	.align		4
.L_560:
        /*0d24*/ 	.word	index@(tvmgen_default_fused_take_equal_logical_not_take_where_reshape_broadcast_to_broadcast_to_reshap_ea80fd4c09035e54__117_kernel)
        /*0d28*/ 	.word	0x00000000


	//----- nvinfo : EIATTR_MIN_STACK_SIZE
	.align		4
.L_561:
        /*0d2c*/ 	.byte	0x04, 0x12
        /*0d2e*/ 	.short	(.L_563 - .L_562)
	.align		4
.L_562:
        /*0d30*/ 	.word	index@(tvmgen_default_fused_take_equal_logical_not_take_where_reshape_broadcast_to_broadcast_to_reshap_ea80fd4c09035e54__42_kernel)
        /*0d34*/ 	.word	0x00000000


	//----- nvinfo : EIATTR_MIN_STACK_SIZE
	.align		4
.L_563:
        /*0d38*/ 	.byte	0x04, 0x12
        /*0d3a*/ 	.short	(.L_565 - .L_564)
	.align		4
.L_564:
        /*0d3c*/ 	.word	index@(tvmgen_default_fused_take_equal_logical_not_take_where_reshape_broadcast_to_broadcast_to_reshap_ea80fd4c09035e54__80_kernel)
        /*0d40*/ 	.word	0x00000000


	//----- nvinfo : EIATTR_MIN_STACK_SIZE
	.align		4
.L_565:
        /*0d44*/ 	.byte	0x04, 0x12
        /*0d46*/ 	.short	(.L_567 - .L_566)
	.align		4
.L_566:
        /*0d48*/ 	.word	index@(tvmgen_default_fused_take_equal_logical_not_take_where_reshape_broadcast_to_broadcast_to_reshap_ea80fd4c09035e54__46_kernel)
        /*0d4c*/ 	.word	0x00000000


	//----- nvinfo : EIATTR_MIN_STACK_SIZE
	.align		4
.L_567:
        /*0d50*/ 	.byte	0x04, 0x12
        /*0d52*/ 	.short	(.L_569 - .L_568)
	.align		4
.L_568:
        /*0d54*/ 	.word	index@(tvmgen_default_fused_take_equal_logical_not_take_where_reshape_broadcast_to_broadcast_to_reshap_ea80fd4c09035e54__102_kernel)
        /*0d58*/ 	.word	0x00000000


	//----- nvinfo : EIATTR_MIN_STACK_SIZE
	.align		4
.L_569:
        /*0d5c*/ 	.byte	0x04, 0x12
        /*0d5e*/ 	.short	(.L_571 - .L_570)
	.align		4
.L_570:
        /*0d60*/ 	.word	index@(tvmgen_default_fused_take_equal_logical_not_take_where_reshape_broadcast_to_broadcast_to_reshap_ea80fd4c09035e54__94_kernel)
        /*0d64*/ 	.word	0x00000000


	//----- nvinfo : EIATTR_MIN_STACK_SIZE
	.align		4
.L_571:
        /*0d68*/ 	.byte	0x04, 0x12
        /*0d6a*/ 	.short	(.L_573 - .L_572)
	.align		4
.L_572:
        /*0d6c*/ 	.word	index@(tvmgen_default_fused_scatter_nd_kernel_1)
        /*0d70*/ 	.word	0x00000000


	//----- nvinfo : EIATTR_MIN_STACK_SIZE
	.align		4
.L_573:
        /*0d74*/ 	.byte	0x04, 0x12
        /*0d76*/ 	.short	(.L_575 - .L_574)
	.align		4
.L_574:
        /*0d78*/ 	.word	index@(tvmgen_default_fused_take_equal_logical_not_take_where_reshape_broadcast_to_broadcast_to_reshap_ea80fd4c09035e54__5_kernel)
        /*0d7c*/ 	.word	0x00000000


	//----- nvinfo : EIATTR_MIN_STACK_SIZE
	.align		4
.L_575:
        /*0d80*/ 	.byte	0x04, 0x12
        /*0d82*/ 	.short	(.L_577 - .L_576)
	.align		4
.L_576:
        /*0d84*/ 	.word	index@(tvmgen_default_fused_take_equal_logical_not_take_where_reshape_broadcast_to_broadcast_to_reshap_ea80fd4c09035e54__107_kernel)
        /*0d88*/ 	.word	0x00000000


	//----- nvinfo : EIATTR_MIN_STACK_SIZE
	.align		4
.L_577:
        /*0d8c*/ 	.byte	0x04, 0x12
        /*0d8e*/ 	.short	(.L_579 - .L_578)
	.align		4
.L_578:
        /*0d90*/ 	.word	index@(tvmgen_default_fused_take_equal_logical_not_take_where_reshape_broadcast_to_broadcast_to_reshap_ea80fd4c09035e54__105_kernel)
        /*0d94*/ 	.word	0x00000000


	//----- nvinfo : EIATTR_MIN_STACK_SIZE
	.align		4
.L_579:
        /*0d98*/ 	.byte	0x04, 0x12
        /*0d9a*/ 	.short	(.L_581 - .L_580)
	.align		4
.L_580:
        /*0d9c*/ 	.word	index@(tvmgen_default_fused_take_equal_logical_not_take_where_reshape_broadcast_to_broadcast_to_reshap_ea80fd4c09035e54__64_kernel)
        /*0da0*/ 	.word	0x00000000


	//----- nvinfo : EIATTR_MIN_STACK_SIZE
	.align		4
.L_581:
        /*0da4*/ 	.byte	0x04, 0x12
        /*0da6*/ 	.short	(.L_583 - .L_582)
	.align		4
.L_582:
        /*0da8*/ 	.word	index@(tvmgen_default_fused_take_equal_logical_not_take_where_reshape_broadcast_to_broadcast_to_reshap_ea80fd4c09035e54__50_kernel)
        /*0dac*/ 	.word	0x00000000


	//----- nvinfo : EIATTR_MIN_STACK_SIZE
	.align		4
.L_583:
        /*0db0*/ 	.byte	0x04, 0x12
        /*0db2*/ 	.short	(.L_585 - .L_584)
	.align		4
.L_584:
        /*0db4*/ 	.word	index@(tvmgen_default_fused_take_equal_logical_not_take_where_reshape_broadcast_to_broadcast_to_reshap_ea80fd4c09035e54__92_kernel)
        /*0db8*/ 	.word	0x00000000


	//----- nvinfo : EIATTR_MIN_STACK_SIZE
	.align		4
.L_585:
        /*0dbc*/ 	.byte	0x04, 0x12
        /*0dbe*/ 	.short	(.L_587 - .L_586)
	.align		4
.L_586:
        /*0dc0*/ 	.word	index@(tvmgen_default_fused_take_equal_logical_not_take_where_reshape_broadcast_to_broadcast_to_reshap_ea80fd4c09035e54__93_kernel)
        /*0dc4*/ 	.word	0x00000000


	//----- nvinfo : EIATTR_MIN_STACK_SIZE
	.align		4
.L_587:
        /*0dc8*/ 	.byte	0x04, 0x12
        /*0dca*/ 	.short	(.L_589 - .L_588)
	.align		4
.L_588:
        /*0dcc*/ 	.word	index@(tvmgen_default_fused_take_equal_logical_not_take_where_reshape_broadcast_to_broadcast_to_reshap_ea80fd4c09035e54__37_kernel)
        /*0dd0*/ 	.word	0x00000000


	//----- nvinfo : EIATTR_MIN_STACK_SIZE
	.align		4
.L_589:
        /*0dd4*/ 	.byte	0x04, 0x12
        /*0dd6*/ 	.short	(.L_591 - .L_590)
	.align		4
.L_590:
        /*0dd8*/ 	.word	index@(tvmgen_default_fused_take_equal_logical_not_take_where_reshape_broadcast_to_broadcast_to_reshap_ea80fd4c09035e54__14_kernel)
        /*0ddc*/ 	.word	0x00000000


	//----- nvinfo : EIATTR_MIN_STACK_SIZE
	.align		4
.L_591:
        /*0de0*/ 	.byte	0x04, 0x12
        /*0de2*/ 	.short	(.L_593 - .L_592)
	.align		4
.L_592:
        /*0de4*/ 	.word	index@(tvmgen_default_fused_take_equal_logical_not_take_where_reshape_broadcast_to_broadcast_to_reshap_ea80fd4c09035e54__74_kernel)
        /*0de8*/ 	.word	0x00000000


	//----- nvinfo : EIATTR_MIN_STACK_SIZE
	.align		4
.L_593:
        /*0dec*/ 	.byte	0x04, 0x12
        /*0dee*/ 	.short	(.L_595 - .L_594)
	.align		4
.L_594:
        /*0df0*/ 	.word	index@(tvmgen_default_fused_take_equal_logical_not_take_where_reshape_broadcast_to_broadcast_to_reshap_ea80fd4c09035e54__7_kernel)
        /*0df4*/ 	.word	0x00000000


	//----- nvinfo : EIATTR_MIN_STACK_SIZE
	.align		4
.L_595:
        /*0df8*/ 	.byte	0x04, 0x12
        /*0dfa*/ 	.short	(.L_597 - .L_596)
	.align		4
.L_596:
        /*0dfc*/ 	.word	index@(tvmgen_default_fused_take_equal_logical_not_take_where_reshape_broadcast_to_broadcast_to_reshap_ea80fd4c09035e54__66_kernel)
        /*0e00*/ 	.word	0x00000000


	//----- nvinfo : EIATTR_MIN_STACK_SIZE
	.align		4
.L_597:
        /*0e04*/ 	.byte	0x04, 0x12
        /*0e06*/ 	.short	(.L_599 - .L_598)
	.align		4
.L_598:
        /*0e08*/ 	.word	index@(tvmgen_default_fused_take_equal_logical_not_take_where_reshape_broadcast_to_broadcast_to_reshap_ea80fd4c09035e54__17_kernel)
        /*0e0c*/ 	.word	0x00000000


	//----- nvinfo : EIATTR_MIN_STACK_SIZE
	.align		4
.L_599:
        /*0e10*/ 	.byte	0x04, 0x12
        /*0e12*/ 	.short	(.L_601 - .L_600)
	.align		4
.L_600:
        /*0e14*/ 	.word	index@(tvmgen_default_fused_take_equal_logical_not_take_where_reshape_broadcast_to_broadcast_to_reshap_ea80fd4c09035e54__10_kernel)
        /*0e18*/ 	.word	0x00000000


	//----- nvinfo : EIATTR_MIN_STACK_SIZE
	.align		4
.L_601:
        /*0e1c*/ 	.byte	0x04, 0x12
        /*0e1e*/ 	.short	(.L_603 - .L_602)
	.align		4
.L_602:
        /*0e20*/ 	.word	index@(tvmgen_default_fused_take_equal_logical_not_take_where_reshape_broadcast_to_broadcast_to_reshap_ea80fd4c09035e54__4_kernel)
        /*0e24*/ 	.word	0x00000000


	//----- nvinfo : EIATTR_MIN_STACK_SIZE
	.align		4
.L_603:
        /*0e28*/ 	.byte	0x04, 0x12
        /*0e2a*/ 	.short	(.L_605 - .L_604)
	.align		4
.L_604:
        /*0e2c*/ 	.word	index@(tvmgen_default_fused_take_equal_logical_not_take_where_reshape_broadcast_to_broadcast_to_reshap_ea80fd4c09035e54__77_kernel)
        /*0e30*/ 	.word	0x00000000


	//----- nvinfo : EIATTR_MIN_STACK_SIZE
	.align		4
.L_605:
        /*0e34*/ 	.byte	0x04, 0x12
        /*0e36*/ 	.short	(.L_607 - .L_606)
	.align		4
.L_606:
        /*0e38*/ 	.word	index@(tvmgen_default_fused_take_equal_logical_not_take_where_reshape_broadcast_to_broadcast_to_reshap_ea80fd4c09035e54__65_kernel)
        /*0e3c*/ 	.word	0x00000000


	//----- nvinfo : EIATTR_MIN_STACK_SIZE
	.align		4
.L_607:
        /*0e40*/ 	.byte	0x04, 0x12
        /*0e42*/ 	.short	(.L_609 - .L_608)
	.align		4
.L_608:
        /*0e44*/ 	.word	index@(tvmgen_default_fused_take_equal_logical_not_take_where_reshape_broadcast_to_broadcast_to_reshap_ea80fd4c09035e54__106_kernel)
        /*0e48*/ 	.word	0x00000000


	//----- nvinfo : EIATTR_MIN_STACK_SIZE
	.align		4
.L_609:
        /*0e4c*/ 	.byte	0x04, 0x12
        /*0e4e*/ 	.short	(.L_611 - .L_610)
	.align		4
.L_610:
        /*0e50*/ 	.word	index@(tvmgen_default_fused_take_equal_logical_not_take_where_reshape_broadcast_to_broadcast_to_reshap_ea80fd4c09035e54__52_kernel)
        /*0e54*/ 	.word	0x00000000


	//----- nvinfo : EIATTR_MIN_STACK_SIZE
	.align		4
.L_611:
        /*0e58*/ 	.byte	0x04, 0x12
        /*0e5a*/ 	.short	(.L_613 - .L_612)
	.align		4
.L_612:
        /*0e5c*/ 	.word	index@(tvmgen_default_fused_take_equal_logical_not_take_where_reshape_broadcast_to_broadcast_to_reshap_ea80fd4c09035e54__27_kernel)
        /*0e60*/ 	.word	0x00000000


	//----- nvinfo : EIATTR_MIN_STACK_SIZE
	.align		4
.L_613:
        /*0e64*/ 	.byte	0x04, 0x12
        /*0e66*/ 	.short	(.L_615 - .L_614)
	.align		4
.L_614:
        /*0e68*/ 	.word	index@(tvmgen_default_fused_take_equal_logical_not_take_where_reshape_broadcast_to_broadcast_to_reshap_ea80fd4c09035e54__84_kernel)
        /*0e6c*/ 	.word	0x00000000


	//----- nvinfo : EIATTR_MIN_STACK_SIZE
	.align		4
.L_615:
        /*0e70*/ 	.byte	0x04, 0x12
        /*0e72*/ 	.short	(.L_617 - .L_616)
	.align		4
.L_616:
        /*0e74*/ 	.word	index@(tvmgen_default_fused_take_equal_logical_not_take_where_reshape_broadcast_to_broadcast_to_reshap_ea80fd4c09035e54__13_kernel)
        /*0e78*/ 	.word	0x00000000


	//----- nvinfo : EIATTR_MIN_STACK_SIZE
	.align		4
.L_617:
        /*0e7c*/ 	.byte	0x04, 0x12
        /*0e7e*/ 	.short	(.L_619 - .L_618)
	.align		4
.L_618:
        /*0e80*/ 	.word	index@(tvmgen_default_fused_take_equal_logical_not_take_where_reshape_broadcast_to_broadcast_to_reshap_ea80fd4c09035e54__59_kernel)
        /*0e84*/ 	.word	0x00000000


	//----- nvinfo : EIATTR_MIN_STACK_SIZE
	.align		4
.L_619:
        /*0e88*/ 	.byte	0x04, 0x12
        /*0e8a*/ 	.short	(.L_621 - .L_620)
	.align		4
.L_620:
        /*0e8c*/ 	.word	index@(tvmgen_default_fused_take_equal_logical_not_take_where_reshape_broadcast_to_broadcast_to_reshap_ea80fd4c09035e54__11_kernel)
        /*0e90*/ 	.word	0x00000000


	//----- nvinfo : EIATTR_MIN_STACK_SIZE
	.align		4
.L_621:
        /*0e94*/ 	.byte	0x04, 0x12
        /*0e96*/ 	.short	(.L_623 - .L_622)
	.align		4
.L_622:
        /*0e98*/ 	.word	index@(tvmgen_default_fused_take_equal_logical_not_take_where_reshape_broadcast_to_broadcast_to_reshap_ea80fd4c09035e54__82_kernel)
        /*0e9c*/ 	.word	0x00000000


	//----- nvinfo : EIATTR_MIN_STACK_SIZE
	.align		4
.L_623:
        /*0ea0*/ 	.byte	0x04, 0x12
        /*0ea2*/ 	.short	(.L_625 - .L_624)
	.align		4
.L_624:
        /*0ea4*/ 	.word	index@(tvmgen_default_fused_take_equal_logical_not_take_where_reshape_broadcast_to_broadcast_to_reshap_ea80fd4c09035e54__6_kernel)
        /*0ea8*/ 	.word	0x00000000


	//----- nvinfo : EIATTR_MIN_STACK_SIZE
	.align		4
.L_625:
        /*0eac*/ 	.byte	0x04, 0x12
        /*0eae*/ 	.short	(.L_627 - .L_626)
	.align		4
.L_626:
        /*0eb0*/ 	.word	index@(tvmgen_default_fused_take_equal_logical_not_take_where_reshape_broadcast_to_broadcast_to_reshap_ea80fd4c09035e54__15_kernel)
        /*0eb4*/ 	.word	0x00000000


	//----- nvinfo : EIATTR_MIN_STACK_SIZE
	.align		4
.L_627:
        /*0eb8*/ 	.byte	0x04, 0x12
        /*0eba*/ 	.short	(.L_629 - .L_628)
	.align		4
.L_628:
        /*0ebc*/ 	.word	index@(tvmgen_default_fused_take_equal_logical_not_take_where_reshape_broadcast_to_broadcast_to_reshap_ea80fd4c09035e54__58_kernel)
        /*0ec0*/ 	.word	0x00000000


	//----- nvinfo : EIATTR_MIN_STACK_SIZE
	.align		4
.L_629:
        /*0ec4*/ 	.byte	0x04, 0x12
        /*0ec6*/ 	.short	(.L_631 - .L_630)
	.align		4
.L_630:
        /*0ec8*/ 	.word	index@(tvmgen_default_fused_take_equal_logical_not_take_where_reshape_broadcast_to_broadcast_to_reshap_ea80fd4c09035e54__43_kernel)
        /*0ecc*/ 	.word	0x00000000


	//----- nvinfo : EIATTR_MIN_STACK_SIZE
	.align		4
.L_631:
        /*0ed0*/ 	.byte	0x04, 0x12
        /*0ed2*/ 	.short	(.L_633 - .L_632)
	.align		4
.L_632:
        /*0ed4*/ 	.word	index@(tvmgen_default_fused_take_equal_logical_not_take_where_reshape_broadcast_to_broadcast_to_reshap_ea80fd4c09035e54__111_kernel)
        /*0ed8*/ 	.word	0x00000000


	//----- nvinfo : EIATTR_MIN_STACK_SIZE
	.align		4
.L_633:
        /*0edc*/ 	.byte	0x04, 0x12
        /*0ede*/ 	.short	(.L_635 - .L_634)
	.align		4
.L_634:
        /*0ee0*/ 	.word	index@(tvmgen_default_fused_take_equal_logical_not_take_where_reshape_broadcast_to_broadcast_to_reshap_ea80fd4c09035e54__36_kernel)
        /*0ee4*/ 	.word	0x00000000


	//----- nvinfo : EIATTR_MIN_STACK_SIZE
	.align		4
.L_635:
        /*0ee8*/ 	.byte	0x04, 0x12
        /*0eea*/ 	.short	(.L_637 - .L_636)
	.align		4
.L_636:
        /*0eec*/ 	.word	index@(tvmgen_default_fused_take_equal_logical_not_take_where_reshape_broadcast_to_broadcast_to_reshap_ea80fd4c09035e54__91_kernel)
        /*0ef0*/ 	.word	0x00000000


	//----- nvinfo : EIATTR_MIN_STACK_SIZE
	.align		4
.L_637:
        /*0ef4*/ 	.byte	0x04, 0x12
        /*0ef6*/ 	.short	(.L_639 - .L_638)
	.align		4
.L_638:
        /*0ef8*/ 	.word	index@(tvmgen_default_fused_take_equal_logical_not_take_where_reshape_broadcast_to_broadcast_to_reshap_ea80fd4c09035e54__61_kernel)
        /*0efc*/ 	.word	0x00000000


	//----- nvinfo : EIATTR_MIN_STACK_SIZE
	.align		4
.L_639:
        /*0f00*/ 	.byte	0x04, 0x12
        /*0f02*/ 	.short	(.L_641 - .L_640)
	.align		4
.L_640:
        /*0f04*/ 	.word	index@(tvmgen_default_fused_take_equal_logical_not_take_where_reshape_broadcast_to_broadcast_to_reshap_ea80fd4c09035e54__86_kernel)
        /*0f08*/ 	.word	0x00000000


	//----- nvinfo : EIATTR_MIN_STACK_SIZE
	.align		4
.L_641:
        /*0f0c*/ 	.byte	0x04, 0x12
        /*0f0e*/ 	.short	(.L_643 - .L_642)
	.align		4
.L_642:
        /*0f10*/ 	.word	index@(tvmgen_default_fused_take_equal_logical_not_take_where_reshape_broadcast_to_broadcast_to_reshap_ea80fd4c09035e54__83_kernel)
        /*0f14*/ 	.word	0x00000000


	//----- nvinfo : EIATTR_MIN_STACK_SIZE
	.align		4
.L_643:
        /*0f18*/ 	.byte	0x04, 0x12
        /*0f1a*/ 	.short	(.L_645 - .L_644)
	.align		4
.L_644:
        /*0f1c*/ 	.word	index@(tvmgen_default_fused_take_equal_logical_not_take_where_reshape_broadcast_to_broadcast_to_reshap_ea80fd4c09035e54__53_kernel)
        /*0f20*/ 	.word	0x00000000


	//----- nvinfo : EIATTR_MIN_STACK_SIZE
	.align		4
.L_645:
        /*0f24*/ 	.byte	0x04, 0x12
        /*0f26*/ 	.short	(.L_647 - .L_646)
	.align		4
.L_646:
        /*0f28*/ 	.word	index@(tvmgen_default_fused_take_equal_logical_not_take_where_reshape_broadcast_to_broadcast_to_reshap_ea80fd4c09035e54__88_kernel)
        /*0f2c*/ 	.word	0x00000000


	//----- nvinfo : EIATTR_MIN_STACK_SIZE
	.align		4
.L_647:
        /*0f30*/ 	.byte	0x04, 0x12
        /*0f32*/ 	.short	(.L_649 - .L_648)
	.align		4
.L_648:
        /*0f34*/ 	.word	index@(tvmgen_default_fused_take_equal_logical_not_take_where_reshape_broadcast_to_broadcast_to_reshap_ea80fd4c09035e54__20_kernel)
        /*0f38*/ 	.word	0x00000000


	//----- nvinfo : EIATTR_MIN_STACK_SIZE
	.align		4
.L_649:
        /*0f3c*/ 	.byte	0x04, 0x12
        /*0f3e*/ 	.short	(.L_651 - .L_650)
	.align		4
.L_650:
        /*0f40*/ 	.word	index@(tvmgen_default_fused_equal_logical_not_where_kernel)
        /*0f44*/ 	.word	0x00000000


	//----- nvinfo : EIATTR_MIN_STACK_SIZE
	.align		4
.L_651:
        /*0f48*/ 	.byte	0x04, 0x12
        /*0f4a*/ 	.short	(.L_653 - .L_652)
	.align		4
.L_652:
        /*0f4c*/ 	.word	index@(tvmgen_default_fused_take_equal_logical_not_take_where_reshape_broadcast_to_broadcast_to_reshap_ea80fd4c09035e54__81_kernel)
        /*0f50*/ 	.word	0x00000000


	//----- nvinfo : EIATTR_MIN_STACK_SIZE
	.align		4
.L_653:
        /*0f54*/ 	.byte	0x04, 0x12
        /*0f56*/ 	.short	(.L_655 - .L_654)
	.align		4
.L_654:
        /*0f58*/ 	.word	index@(tvmgen_default_fused_take_equal_logical_not_take_where_reshape_broadcast_to_broadcast_to_reshap_ea80fd4c09035e54__123_kernel)
        /*0f5c*/ 	.word	0x00000000


	//----- nvinfo : EIATTR_MIN_STACK_SIZE
	.align		4
.L_655:
        /*0f60*/ 	.byte	0x04, 0x12
        /*0f62*/ 	.short	(.L_657 - .L_656)
	.align		4
.L_656:
        /*0f64*/ 	.word	index@(tvmgen_default_fused_take_equal_logical_not_take_where_reshape_broadcast_to_broadcast_to_reshap_ea80fd4c09035e54__47_kernel)
        /*0f68*/ 	.word	0x00000000


	//----- nvinfo : EIATTR_MIN_STACK_SIZE
	.align		4
.L_657:
        /*0f6c*/ 	.byte	0x04, 0x12
        /*0f6e*/ 	.short	(.L_659 - .L_658)
	.align		4
.L_658:
        /*0f70*/ 	.word	index@(tvmgen_default_fused_take_equal_logical_not_take_where_reshape_broadcast_to_broadcast_to_reshap_ea80fd4c09035e54__23_kernel)
        /*0f74*/ 	.word	0x00000000


	//----- nvinfo : EIATTR_MIN_STACK_SIZE
	.align		4
.L_659:
        /*0f78*/ 	.byte	0x04, 0x12
        /*0f7a*/ 	.short	(.L_661 - .L_660)
	.align		4
.L_660:
        /*0f7c*/ 	.word	index@(tvmgen_default_fused_scatter_nd_kernel)
        /*0f80*/ 	.word	0x00000000


	//----- nvinfo : EIATTR_MIN_STACK_SIZE
	.align		4
.L_661:
        /*0f84*/ 	.byte	0x04, 0x12
        /*0f86*/ 	.short	(.L_663 - .L_662)
	.align		4
.L_662:
        /*0f88*/ 	.word	index@(tvmgen_default_fused_take_equal_logical_not_take_where_reshape_broadcast_to_broadcast_to_reshap_ea80fd4c09035e54__109_kernel)
        /*0f8c*/ 	.word	0x00000000


	//----- nvinfo : EIATTR_MIN_STACK_SIZE
	.align		4
.L_663:
        /*0f90*/ 	.byte	0x04, 0x12
        /*0f92*/ 	.short	(.L_665 - .L_664)
	.align		4
.L_664:
        /*0f94*/ 	.word	index@(tvmgen_default_fused_take_equal_logical_not_take_where_reshape_broadcast_to_broadcast_to_reshap_ea80fd4c09035e54__kernel)
        /*0f98*/ 	.word	0x00000000


	//----- nvinfo : EIATTR_MIN_STACK_SIZE
	.align		4
.L_665:
        /*0f9c*/ 	.byte	0x04, 0x12
        /*0f9e*/ 	.short	(.L_667 - .L_666)
	.align		4
.L_666:
        /*0fa0*/ 	.word	index@(tvmgen_default_fused_take_equal_logical_not_take_where_reshape_broadcast_to_broadcast_to_reshap_ea80fd4c09035e54__25_kernel)
        /*0fa4*/ 	.word	0x00000000


	//----- nvinfo : EIATTR_MIN_STACK_SIZE
	.align		4
.L_667:
        /*0fa8*/ 	.byte	0x04, 0x12
        /*0faa*/ 	.short	(.L_669 - .L_668)
	.align		4
.L_668:
        /*0fac*/ 	.word	index@(tvmgen_default_fused_take_equal_logical_not_take_where_reshape_broadcast_to_broadcast_to_reshap_ea80fd4c09035e54__16_kernel)
        /*0fb0*/ 	.word	0x00000000


	//----- nvinfo : EIATTR_MIN_STACK_SIZE
	.align		4
.L_669:
        /*0fb4*/ 	.byte	0x04, 0x12
        /*0fb6*/ 	.short	(.L_671 - .L_670)
	.align		4
.L_670:
        /*0fb8*/ 	.word	index@(tvmgen_default_fused_take_equal_logical_not_take_where_reshape_broadcast_to_broadcast_to_reshap_ea80fd4c09035e54__89_kernel)
        /*0fbc*/ 	.word	0x00000000


	//----- nvinfo : EIATTR_MIN_STACK_SIZE
	.align		4
.L_671:
        /*0fc0*/ 	.byte	0x04, 0x12
        /*0fc2*/ 	.short	(.L_673 - .L_672)
	.align		4
.L_672:
        /*0fc4*/ 	.word	index@(tvmgen_default_fused_take_equal_logical_not_take_where_reshape_broadcast_to_broadcast_to_reshap_ea80fd4c09035e54__97_kernel)
        /*0fc8*/ 	.word	0x00000000


	//----- nvinfo : EIATTR_MIN_STACK_SIZE
	.align		4
.L_673:
        /*0fcc*/ 	.byte	0x04, 0x12
        /*0fce*/ 	.short	(.L_675 - .L_674)
	.align		4
.L_674:
        /*0fd0*/ 	.word	index@(tvmgen_default_fused_take_equal_logical_not_take_where_reshape_broadcast_to_broadcast_to_reshap_ea80fd4c09035e54__125_kernel)
        /*0fd4*/ 	.word	0x00000000


	//----- nvinfo : EIATTR_MIN_STACK_SIZE
	.align		4
.L_675:
        /*0fd8*/ 	.byte	0x04, 0x12
        /*0fda*/ 	.short	(.L_677 - .L_676)
	.align		4
.L_676:
        /*0fdc*/ 	.word	index@(tvmgen_default_fused_take_equal_logical_not_take_where_reshape_broadcast_to_broadcast_to_reshap_ea80fd4c09035e54__114_kernel)
        /*0fe0*/ 	.word	0x00000000


	//----- nvinfo : EIATTR_MIN_STACK_SIZE
	.align		4
.L_677:
        /*0fe4*/ 	.byte	0x04, 0x12
        /*0fe6*/ 	.short	(.L_679 - .L_678)
	.align		4
.L_678:
        /*0fe8*/ 	.word	index@(tvmgen_default_fused_take_equal_logical_not_take_where_reshape_broadcast_to_broadcast_to_reshap_ea80fd4c09035e54__55_kernel)
        /*0fec*/ 	.word	0x00000000


	//----- nvinfo : EIATTR_MIN_STACK_SIZE
	.align		4
.L_679:
        /*0ff0*/ 	.byte	0x04, 0x12
        /*0ff2*/ 	.short	(.L_681 - .L_680)
	.align		4
.L_680:
        /*0ff4*/ 	.word	index@(tvmgen_default_fused_take_equal_logical_not_take_where_reshape_broadcast_to_broadcast_to_reshap_ea80fd4c09035e54__9_kernel)
        /*0ff8*/ 	.word	0x00000000


	//----- nvinfo : EIATTR_MIN_STACK_SIZE
	.align		4
.L_681:
        /*0ffc*/ 	.byte	0x04, 0x12
        /*0ffe*/ 	.short	(.L_683 - .L_682)
	.align		4
.L_682:
        /*1000*/ 	.word	index@(tvmgen_default_fused_take_equal_logical_not_take_where_reshape_broadcast_to_broadcast_to_reshap_ea80fd4c09035e54__108_kernel)
        /*1004*/ 	.word	0x00000000


	//----- nvinfo : EIATTR_MIN_STACK_SIZE
	.align		4
.L_683:
        /*1008*/ 	.byte	0x04, 0x12
        /*100a*/ 	.short	(.L_685 - .L_684)
	.align		4
.L_684:
        /*100c*/ 	.word	index@(tvmgen_default_fused_take_equal_logical_not_take_where_reshape_broadcast_to_broadcast_to_reshap_ea80fd4c09035e54__119_kernel)
        /*1010*/ 	.word	0x00000000


	//----- nvinfo : EIATTR_MIN_STACK_SIZE
	.align		4
.L_685:
        /*1014*/ 	.byte	0x04, 0x12
        /*1016*/ 	.short	(.L_687 - .L_686)
	.align		4
.L_686:
        /*1018*/ 	.word	index@(tvmgen_default_fused_take_equal_logical_not_take_where_reshape_broadcast_to_broadcast_to_reshap_ea80fd4c09035e54__63_kernel)
        /*101c*/ 	.word	0x00000000


	//----- nvinfo : EIATTR_MIN_STACK_SIZE
	.align		4
.L_687:
        /*1020*/ 	.byte	0x04, 0x12
        /*1022*/ 	.short	(.L_689 - .L_688)
	.align		4
.L_688:
        /*1024*/ 	.word	index@(tvmgen_default_fused_take_equal_logical_not_take_where_reshape_broadcast_to_broadcast_to_reshap_ea80fd4c09035e54__85_kernel)
        /*1028*/ 	.word	0x00000000


	//----- nvinfo : EIATTR_MIN_STACK_SIZE
	.align		4
.L_689:
        /*102c*/ 	.byte	0x04, 0x12
        /*102e*/ 	.short	(.L_691 - .L_690)
	.align		4
.L_690:
        /*1030*/ 	.word	index@(tvmgen_default_fused_take_equal_logical_not_take_where_reshape_broadcast_to_broadcast_to_reshap_ea80fd4c09035e54__34_kernel)
        /*1034*/ 	.word	0x00000000


	//----- nvinfo : EIATTR_MIN_STACK_SIZE
	.align		4
.L_691:
        /*1038*/ 	.byte	0x04, 0x12
        /*103a*/ 	.short	(.L_693 - .L_692)
	.align		4
.L_692:
        /*103c*/ 	.word	index@(tvmgen_default_fused_take_equal_logical_not_take_where_reshape_broadcast_to_broadcast_to_reshap_ea80fd4c09035e54__113_kernel)
        /*1040*/ 	.word	0x00000000


	//----- nvinfo : EIATTR_MIN_STACK_SIZE
	.align		4
.L_693:
        /*1044*/ 	.byte	0x04, 0x12
        /*1046*/ 	.short	(.L_695 - .L_694)
	.align		4
.L_694:
        /*1048*/ 	.word	index@(tvmgen_default_fused_take_equal_logical_not_take_where_reshape_broadcast_to_broadcast_to_reshap_ea80fd4c09035e54__38_kernel)
        /*104c*/ 	.word	0x00000000


	//----- nvinfo : EIATTR_MIN_STACK_SIZE
	.align		4
.L_695:
        /*1050*/ 	.byte	0x04, 0x12
        /*1052*/ 	.short	(.L_697 - .L_696)
	.align		4
.L_696:
        /*1054*/ 	.word	index@(tvmgen_default_fused_take_equal_logical_not_take_where_reshape_broadcast_to_broadcast_to_reshap_ea80fd4c09035e54__19_kernel)
        /*1058*/ 	.word	0x00000000


	//----- nvinfo : EIATTR_MIN_STACK_SIZE
	.align		4
.L_697:
        /*105c*/ 	.byte	0x04, 0x12
        /*105e*/ 	.short	(.L_699 - .L_698)
	.align		4
.L_698:
        /*1060*/ 	.word	index@(tvmgen_default_fused_take_equal_logical_not_take_where_reshape_broadcast_to_broadcast_to_reshap_ea80fd4c09035e54__28_kernel)
        /*1064*/ 	.word	0x00000000


	//----- nvinfo : EIATTR_MIN_STACK_SIZE
	.align		4
.L_699:
        /*1068*/ 	.byte	0x04, 0x12
        /*106a*/ 	.short	(.L_701 - .L_700)
	.align		4
.L_700:
        /*106c*/ 	.word	index@(tvmgen_default_fused_take_equal_logical_not_take_where_reshape_broadcast_to_broadcast_to_reshap_ea80fd4c09035e54__124_kernel)
        /*1070*/ 	.word	0x00000000


	//----- nvinfo : EIATTR_MIN_STACK_SIZE
	.align		4
.L_701:
        /*1074*/ 	.byte	0x04, 0x12
        /*1076*/ 	.short	(.L_703 - .L_702)
	.align		4
.L_702:
        /*1078*/ 	.word	index@(tvmgen_default_fused_take_equal_logical_not_take_where_reshape_broadcast_to_broadcast_to_reshap_ea80fd4c09035e54__112_kernel)
        /*107c*/ 	.word	0x00000000


	//----- nvinfo : EIATTR_MIN_STACK_SIZE
	.align		4
.L_703:
        /*1080*/ 	.byte	0x04, 0x12
        /*1082*/ 	.short	(.L_705 - .L_704)
	.align		4
.L_704:
        /*1084*/ 	.word	index@(tvmgen_default_fused_take_equal_logical_not_take_where_reshape_broadcast_to_broadcast_to_reshap_ea80fd4c09035e54__121_kernel)
        /*1088*/ 	.word	0x00000000


	//----- nvinfo : EIATTR_MIN_STACK_SIZE
	.align		4
.L_705:
        /*108c*/ 	.byte	0x04, 0x12
        /*108e*/ 	.short	(.L_707 - .L_706)
	.align		4
.L_706:
        /*1090*/ 	.word	index@(tvmgen_default_fused_take_equal_logical_not_take_where_reshape_broadcast_to_broadcast_to_reshap_ea80fd4c09035e54__95_kernel)
        /*1094*/ 	.word	0x00000000


	//----- nvinfo : EIATTR_MIN_STACK_SIZE
	.align		4
.L_707:
        /*1098*/ 	.byte	0x04, 0x12
        /*109a*/ 	.short	(.L_709 - .L_708)
	.align		4
.L_708:
        /*109c*/ 	.word	index@(tvmgen_default_fused_take_equal_logical_not_take_where_reshape_broadcast_to_broadcast_to_reshap_ea80fd4c09035e54__99_kernel)
        /*10a0*/ 	.word	0x00000000


	//----- nvinfo : EIATTR_MIN_STACK_SIZE
	.align		4
.L_709:
        /*10a4*/ 	.byte	0x04, 0x12
        /*10a6*/ 	.short	(.L_711 - .L_710)
	.align		4
.L_710:
        /*10a8*/ 	.word	index@(tvmgen_default_fused_take_equal_logical_not_take_where_reshape_broadcast_to_broadcast_to_reshap_ea80fd4c09035e54__54_kernel)
        /*10ac*/ 	.word	0x00000000


	//----- nvinfo : EIATTR_MIN_STACK_SIZE
	.align		4
.L_711:
        /*10b0*/ 	.byte	0x04, 0x12
        /*10b2*/ 	.short	(.L_713 - .L_712)
	.align		4
.L_712:
        /*10b4*/ 	.word	index@(tvmgen_default_fused_take_equal_logical_not_take_where_reshape_broadcast_to_broadcast_to_reshap_ea80fd4c09035e54__96_kernel)
        /*10b8*/ 	.word	0x00000000


	//----- nvinfo : EIATTR_MIN_STACK_SIZE
	.align		4
.L_713:
        /*10bc*/ 	.byte	0x04, 0x12
        /*10be*/ 	.short	(.L_715 - .L_714)
	.align		4
.L_714:
        /*10c0*/ 	.word	index@(tvmgen_default_fused_take_equal_logical_not_take_where_reshape_broadcast_to_broadcast_to_reshap_ea80fd4c09035e54__70_kernel)
        /*10c4*/ 	.word	0x00000000


	//----- nvinfo : EIATTR_MIN_STACK_SIZE
	.align		4
.L_715:
        /*10c8*/ 	.byte	0x04, 0x12
        /*10ca*/ 	.short	(.L_717 - .L_716)
	.align		4
.L_716:
        /*10cc*/ 	.word	index@(tvmgen_default_fused_take_equal_logical_not_take_where_reshape_broadcast_to_broadcast_to_reshap_ea80fd4c09035e54__76_kernel)
        /*10d0*/ 	.word	0x00000000


	//----- nvinfo : EIATTR_MIN_STACK_SIZE
	.align		4
.L_717:
        /*10d4*/ 	.byte	0x04, 0x12
        /*10d6*/ 	.short	(.L_719 - .L_718)
	.align		4
.L_718:
        /*10d8*/ 	.word	index@(tvmgen_default_fused_take_equal_logical_not_take_where_reshape_broadcast_to_broadcast_to_reshap_ea80fd4c09035e54__116_kernel)
        /*10dc*/ 	.word	0x00000000


	//----- nvinfo : EIATTR_MIN_STACK_SIZE
	.align		4
.L_719:
        /*10e0*/ 	.byte	0x04, 0x12
        /*10e2*/ 	.short	(.L_721 - .L_720)
	.align		4
.L_720:
        /*10e4*/ 	.word	index@(tvmgen_default_fused_take_equal_logical_not_take_where_reshape_broadcast_to_broadcast_to_reshap_ea80fd4c09035e54__44_kernel)
        /*10e8*/ 	.word	0x00000000


	//----- nvinfo : EIATTR_MIN_STACK_SIZE
	.align		4
.L_721:
        /*10ec*/ 	.byte	0x04, 0x12
        /*10ee*/ 	.short	(.L_723 - .L_722)
	.align		4
.L_722:
        /*10f0*/ 	.word	index@(tvmgen_default_fused_take_equal_logical_not_take_where_reshape_broadcast_to_broadcast_to_reshap_ea80fd4c09035e54__90_kernel)
        /*10f4*/ 	.word	0x00000000


	//----- nvinfo : EIATTR_MIN_STACK_SIZE
	.align		4
.L_723:
        /*10f8*/ 	.byte	0x04, 0x12
        /*10fa*/ 	.short	(.L_725 - .L_724)
	.align		4
.L_724:
        /*10fc*/ 	.word	index@(tvmgen_default_fused_take_equal_logical_not_take_where_reshape_broadcast_to_broadcast_to_reshap_ea80fd4c09035e54__33_kernel)
        /*1100*/ 	.word	0x00000000


	//----- nvinfo : EIATTR_MIN_STACK_SIZE
	.align		4
.L_725:
        /*1104*/ 	.byte	0x04, 0x12
        /*1106*/ 	.short	(.L_727 - .L_726)
	.align		4
.L_726:
        /*1108*/ 	.word	index@(tvmgen_default_fused_take_equal_logical_not_take_where_reshape_broadcast_to_broadcast_to_reshap_ea80fd4c09035e54__110_kernel)
        /*110c*/ 	.word	0x00000000


	//----- nvinfo : EIATTR_MIN_STACK_SIZE
	.align		4
.L_727:
        /*1110*/ 	.byte	0x04, 0x12
        /*1112*/ 	.short	(.L_729 - .L_728)
	.align		4
.L_728:
        /*1114*/ 	.word	index@(tvmgen_default_fused_take_equal_logical_not_take_where_reshape_broadcast_to_broadcast_to_reshap_ea80fd4c09035e54__67_kernel)
        /*1118*/ 	.word	0x00000000


	//----- nvinfo : EIATTR_MIN_STACK_SIZE
	.align		4
.L_729:
        /*111c*/ 	.byte	0x04, 0x12
        /*111e*/ 	.short	(.L_731 - .L_730)
	.align		4
.L_730:
        /*1120*/ 	.word	index@(tvmgen_default_fused_take_equal_logical_not_take_where_reshape_broadcast_to_broadcast_to_reshap_ea80fd4c09035e54__60_kernel)
        /*1124*/ 	.word	0x00000000


	//----- nvinfo : EIATTR_MIN_STACK_SIZE
	.align		4
.L_731:
        /*1128*/ 	.byte	0x04, 0x12
        /*112a*/ 	.short	(.L_733 - .L_732)
	.align		4
.L_732:
        /*112c*/ 	.word	index@(tvmgen_default_fused_take_equal_logical_not_take_where_reshape_broadcast_to_broadcast_to_reshap_ea80fd4c09035e54__32_kernel)
        /*1130*/ 	.word	0x00000000


	//----- nvinfo : EIATTR_MIN_STACK_SIZE
	.align		4
.L_733:
        /*1134*/ 	.byte	0x04, 0x12
        /*1136*/ 	.short	(.L_735 - .L_734)
	.align		4
.L_734:
        /*1138*/ 	.word	index@(tvmgen_default_fused_take_equal_logical_not_take_where_reshape_broadcast_to_broadcast_to_reshap_ea80fd4c09035e54__8_kernel)
        /*113c*/ 	.word	0x00000000


	//----- nvinfo : EIATTR_MIN_STACK_SIZE
	.align		4
.L_735:
        /*1140*/ 	.byte	0x04, 0x12
        /*1142*/ 	.short	(.L_737 - .L_736)
	.align		4
.L_736:
        /*1144*/ 	.word	index@(tvmgen_default_fused_take_equal_logical_not_take_where_reshape_broadcast_to_broadcast_to_reshap_ea80fd4c09035e54__87_kernel)
        /*1148*/ 	.word	0x00000000


	//----- nvinfo : EIATTR_MIN_STACK_SIZE
	.align		4
.L_737:
        /*114c*/ 	.byte	0x04, 0x12
        /*114e*/ 	.short	(.L_739 - .L_738)
	.align		4
.L_738:
        /*1150*/ 	.word	index@(tvmgen_default_fused_take_equal_logical_not_take_where_reshape_broadcast_to_broadcast_to_reshap_ea80fd4c09035e54__29_kernel)
        /*1154*/ 	.word	0x00000000


	//----- nvinfo : EIATTR_MIN_STACK_SIZE
	.align		4
.L_739:
        /*1158*/ 	.byte	0x04, 0x12
        /*115a*/ 	.short	(.L_741 - .L_740)
	.align		4
.L_740:
        /*115c*/ 	.word	index@(tvmgen_default_fused_take_equal_logical_not_take_where_reshape_broadcast_to_broadcast_to_reshap_ea80fd4c09035e54__48_kernel)
        /*1160*/ 	.word	0x00000000


	//----- nvinfo : EIATTR_MIN_STACK_SIZE
	.align		4
.L_741:
        /*1164*/ 	.byte	0x04, 0x12
        /*1166*/ 	.short	(.L_743 - .L_742)
	.align		4
.L_742:
        /*1168*/ 	.word	index@(tvmgen_default_fused_take_equal_logical_not_take_where_reshape_broadcast_to_broadcast_to_reshap_ea80fd4c09035e54__122_kernel)
        /*116c*/ 	.word	0x00000000


	//----- nvinfo : EIATTR_MIN_STACK_SIZE
	.align		4
.L_743:
        /*1170*/ 	.byte	0x04, 0x12
        /*1172*/ 	.short	(.L_745 - .L_744)
	.align		4
.L_744:
        /*1174*/ 	.word	index@(tvmgen_default_fused_take_equal_logical_not_take_where_reshape_broadcast_to_broadcast_to_reshap_ea80fd4c09035e54__104_kernel)
        /*1178*/ 	.word	0x00000000


	//----- nvinfo : EIATTR_MIN_STACK_SIZE
	.align		4
.L_745:
        /*117c*/ 	.byte	0x04, 0x12
        /*117e*/ 	.short	(.L_747 - .L_746)
	.align		4
.L_746:
        /*1180*/ 	.word	index@(tvmgen_default_fused_take_equal_logical_not_take_where_reshape_broadcast_to_broadcast_to_reshap_ea80fd4c09035e54__41_kernel)
        /*1184*/ 	.word	0x00000000


	//----- nvinfo : EIATTR_MIN_STACK_SIZE
	.align		4
.L_747:
        /*1188*/ 	.byte	0x04, 0x12
        /*118a*/ 	.short	(.L_749 - .L_748)
	.align		4
.L_748:
        /*118c*/ 	.word	index@(tvmgen_default_fused_take_equal_logical_not_take_where_reshape_broadcast_to_broadcast_to_reshap_ea80fd4c09035e54__103_kernel)
        /*1190*/ 	.word	0x00000000


	//----- nvinfo : EIATTR_MIN_STACK_SIZE
	.align		4
.L_749:
        /*1194*/ 	.byte	0x04, 0x12
        /*1196*/ 	.short	(.L_751 - .L_750)
	.align		4
.L_750:
        /*1198*/ 	.word	index@(tvmgen_default_fused_take_equal_logical_not_take_where_reshape_broadcast_to_broadcast_to_reshap_ea80fd4c09035e54__75_kernel)
        /*119c*/ 	.word	0x00000000


	//----- nvinfo : EIATTR_MIN_STACK_SIZE
	.align		4
.L_751:
        /*11a0*/ 	.byte	0x04, 0x12
        /*11a2*/ 	.short	(.L_753 - .L_752)
	.align		4
.L_752:
        /*11a4*/ 	.word	index@(tvmgen_default_fused_take_equal_logical_not_take_where_reshape_broadcast_to_broadcast_to_reshap_ea80fd4c09035e54__101_kernel)
        /*11a8*/ 	.word	0x00000000


	//----- nvinfo : EIATTR_MIN_STACK_SIZE
	.align		4
.L_753:
        /*11ac*/ 	.byte	0x04, 0x12
        /*11ae*/ 	.short	(.L_755 - .L_754)
	.align		4
.L_754:
        /*11b0*/ 	.word	index@(tvmgen_default_fused_take_equal_logical_not_take_where_reshape_broadcast_to_broadcast_to_reshap_ea80fd4c09035e54__72_kernel)
        /*11b4*/ 	.word	0x00000000


	//----- nvinfo : EIATTR_MIN_STACK_SIZE
	.align		4
.L_755:
        /*11b8*/ 	.byte	0x04, 0x12
        /*11ba*/ 	.short	(.L_757 - .L_756)
	.align		4
.L_756:
        /*11bc*/ 	.word	index@(tvmgen_default_fused_take_equal_logical_not_take_where_reshape_broadcast_to_broadcast_to_reshap_ea80fd4c09035e54__57_kernel)
        /*11c0*/ 	.word	0x00000000


	//----- nvinfo : EIATTR_MIN_STACK_SIZE
	.align		4
.L_757:
        /*11c4*/ 	.byte	0x04, 0x12
        /*11c6*/ 	.short	(.L_759 - .L_758)
	.align		4
.L_758:
        /*11c8*/ 	.word	index@(tvmgen_default_fused_take_equal_logical_not_take_where_reshape_broadcast_to_broadcast_to_reshap_ea80fd4c09035e54__115_kernel)
        /*11cc*/ 	.word	0x00000000


	//----- nvinfo : EIATTR_MIN_STACK_SIZE
	.align		4
.L_759:
        /*11d0*/ 	.byte	0x04, 0x12
        /*11d2*/ 	.short	(.L_761 - .L_760)
	.align		4
.L_760:
        /*11d4*/ 	.word	index@(tvmgen_default_fused_take_equal_logical_not_take_where_reshape_broadcast_to_broadcast_to_reshap_ea80fd4c09035e54__24_kernel)
        /*11d8*/ 	.word	0x00000000


	//----- nvinfo : EIATTR_MIN_STACK_SIZE
	.align		4
.L_761:
        /*11dc*/ 	.byte	0x04, 0x12
        /*11de*/ 	.short	(.L_763 - .L_762)
	.align		4
.L_762:
        /*11e0*/ 	.word	index@(tvmgen_default_fused_take_equal_logical_not_take_where_reshape_broadcast_to_broadcast_to_reshap_ea80fd4c09035e54__22_kernel)
        /*11e4*/ 	.word	0x00000000


	//----- nvinfo : EIATTR_MIN_STACK_SIZE
	.align		4
.L_763:
        /*11e8*/ 	.byte	0x04, 0x12
        /*11ea*/ 	.short	(.L_765 - .L_764)
	.align		4
.L_764:
        /*11ec*/ 	.word	index@(tvmgen_default_fused_take_equal_logical_not_take_where_reshape_broadcast_to_broadcast_to_reshap_ea80fd4c09035e54__73_kernel)
        /*11f0*/ 	.word	0x00000000


	//----- nvinfo : EIATTR_MIN_STACK_SIZE
	.align		4
.L_765:
        /*11f4*/ 	.byte	0x04, 0x12
        /*11f6*/ 	.short	(.L_767 - .L_766)
	.align		4
.L_766:
        /*11f8*/ 	.word	index@(tvmgen_default_fused_take_equal_logical_not_take_where_reshape_broadcast_to_broadcast_to_reshap_ea80fd4c09035e54__39_kernel)
        /*11fc*/ 	.word	0x00000000


	//----- nvinfo : EIATTR_MIN_STACK_SIZE
	.align		4
.L_767:
        /*1200*/ 	.byte	0x04, 0x12
        /*1202*/ 	.short	(.L_769 - .L_768)
	.align		4
.L_768:
        /*1204*/ 	.word	index@(tvmgen_default_fused_take_equal_logical_not_take_where_reshape_broadcast_to_broadcast_to_reshap_ea80fd4c09035e54__120_kernel)
        /*1208*/ 	.word	0x00000000


	//----- nvinfo : EIATTR_MIN_STACK_SIZE
	.align		4
.L_769:
        /*120c*/ 	.byte	0x04, 0x12
        /*120e*/ 	.short	(.L_771 - .L_770)
	.align		4
.L_770:
        /*1210*/ 	.word	index@(tvmgen_default_fused_take_equal_logical_not_take_where_reshape_broadcast_to_broadcast_to_reshap_ea80fd4c09035e54__18_kernel)
        /*1214*/ 	.word	0x00000000


	//----- nvinfo : EIATTR_MIN_STACK_SIZE
	.align		4
.L_771:
        /*1218*/ 	.byte	0x04, 0x12
        /*121a*/ 	.short	(.L_773 - .L_772)
	.align		4
.L_772:
        /*121c*/ 	.word	index@(tvmgen_default_fused_take_equal_logical_not_take_where_reshape_broadcast_to_broadcast_to_reshap_ea80fd4c09035e54__69_kernel)
        /*1220*/ 	.word	0x00000000
.L_773:


//--------------------- .nv.info.tvmgen_default_fused_take_equal_logical_not_take_where_reshape_broadcast_to_broadcast_to_reshap_ea80fd4c09035e54__35_kernel --------------------------
	.section	.nv.info.tvmgen_default_fused_take_equal_logical_not_take_where_reshape_broadcast_to_broadcast_to_reshap_ea80fd4c09035e54__35_kernel,"",@"SHT_CUDA_INFO"
	.sectionflags	@""
	.align	4


	//----- nvinfo : EIATTR_CUDA_API_VERSION
	.align		4
        /*0000*/ 	.byte	0x04, 0x37
        /*0002*/ 	.short	(.L_775 - .L_774)
.L_774:
        /*0004*/ 	.word	0x0000007e


	//----- nvinfo : EIATTR_SW2861232_WAR
	.align		4
.L_775:
        /*0008*/ 	.byte	0x01, 0x35
	.zero		2


	//----- nvinfo : EIATTR_PARAM_CBANK
	.align		4
        /*000c*/ 	.byte	0x04, 0x0a
        /*000e*/ 	.short	(.L_777 - .L_776)
	.align		4
.L_776:
        /*0010*/ 	.word	index@(.nv.constant0.tvmgen_default_fused_take_equal_logical_not_take_where_reshape_broadcast_to_broadcast_to_reshap_ea80fd4c09035e54__35_kernel)
        /*0014*/ 	.short	0x0160
        /*0016*/ 	.short	0x0020


	//----- nvinfo : EIATTR_CBANK_PARAM_SIZE
	.align		4
.L_777:
        /*0018*/ 	.byte	0x03, 0x19
        /*001a*/ 	.short	0x0020


	//----- nvinfo : EIATTR_KPARAM_INFO
	.align		4
        /*001c*/ 	.byte	0x04, 0x17
        /*001e*/ 	.short	(.L_779 - .L_778)
.L_778:
        /*0020*/ 	.word	0x00000000
        /*0024*/ 	.short	0x0003
        /*0026*/ 	.short	0x0018
        /*0028*/ 	.byte	0x00, 0xf0, 0x21, 0x00


	//----- nvinfo : EIATTR_KPARAM_INFO
	.align		4
.L_779:
        /*002c*/ 	.byte	0x04, 0x17
        /*002e*/ 	.short	(.L_781 - .L_780)
.L_780:
        /*0030*/ 	.word	0x00000000
        /*0034*/ 	.short	0x0002
        /*0036*/ 	.short	0x0010
        /*0038*/ 	.byte	0x00, 0xf0, 0x21, 0x00


	//----- nvinfo : EIATTR_KPARAM_INFO
	.align		4
.L_781:
        /*003c*/ 	.byte	0x04, 0x17
        /*003e*/ 	.short	(.L_783 - .L_782)
.L_782:
        /*0040*/ 	.word	0x00000000
        /*0044*/ 	.short	0x0001
        /*0046*/ 	.short	0x0008
        /*0048*/ 	.byte	0x00, 0xf0, 0x21, 0x00


	//----- nvinfo : EIATTR_KPARAM_INFO
	.align		4
.L_783:
        /*004c*/ 	.byte	0x04, 0x17
        /*004e*/ 	.short	(.L_785 - .L_784)
.L_784:
        /*0050*/ 	.word	0x00000000
        /*0054*/ 	.short	0x0000
        /*0056*/ 	.short	0x0000
        /*0058*/ 	.byte	0x00, 0xf0, 0x21, 0x00


	//----- nvinfo : EIATTR_MAXREG_COUNT
	.align		4
.L_785:
        /*005c*/ 	.byte	0x03, 0x1b
        /*005e*/ 	.short	0x00ff


	//----- nvinfo : EIATTR_EXIT_INSTR_OFFSETS
	.align		4
        /*0060*/ 	.byte	0x04, 0x1c
        /*0062*/ 	.short	(.L_787 - .L_786)


	//   ....[0]....
.L_786:
        /*0064*/ 	.word	0x00000100
.L_787:


//--------------------- .nv.info.tvmgen_default_fused_take_equal_logical_not_take_where_reshape_broadcast_to_broadcast_to_reshap_ea80fd4c09035e54__45_kernel --------------------------
	.section	.nv.info.tvmgen_default_fused_take_equal_logical_not_take_where_reshape_broadcast_to_broadcast_to_reshap_ea80fd4c09035e54__45_kernel,"",@"SHT_CUDA_INFO"
	.sectionflags	@""
	.align	4


	//----- nvinfo : EIATTR_CUDA_API_VERSION
	.align		4
        /*0000*/ 	.byte	0x04, 0x37
        /*0002*/ 	.short	(.L_789 - .L_788)
.L_788:
        /*0004*/ 	.word	0x0000007e


	//----- nvinfo : EIATTR_SW2861232_WAR
	.align		4
.L_789:
        /*0008*/ 	.byte	0x01, 0x35
	.zero		2


	//----- nvinfo : EIATTR_PARAM_CBANK
	.align		4
        /*000c*/ 	.byte	0x04, 0x0a
        /*000e*/ 	.short	(.L_791 - .L_790)
	.align		4
.L_790:
        /*0010*/ 	.word	index@(.nv.constant0.tvmgen_default_fused_take_equal_logical_not_take_where_reshape_broadcast_to_broadcast_to_reshap_ea80fd4c09035e54__45_kernel)
        /*0014*/ 	.short	0x0160
        /*0016*/ 	.short	0x0020


	//----- nvinfo : EIATTR_CBANK_PARAM_SIZE
	.align		4
.L_791:
        /*0018*/ 	.byte	0x03, 0x19
        /*001a*/ 	.short	0x0020


	//----- nvinfo : EIATTR_KPARAM_INFO
	.align		4
        /*001c*/ 	.byte	0x04, 0x17
        /*001e*/ 	.short	(.L_793 - .L_792)
.L_792:
        /*0020*/ 	.word	0x00000000
        /*0024*/ 	.short	0x0003
        /*0026*/ 	.short	0x0018
        /*0028*/ 	.byte	0x00, 0xf0, 0x21, 0x00


	//----- nvinfo : EIATTR_KPARAM_INFO
	.align		4
.L_793:
        /*002c*/ 	.byte	0x04, 0x17
        /*002e*/ 	.short	(.L_795 - .L_794)
.L_794:
        /*0030*/ 	.word	0x00000000
        /*0034*/ 	.short	0x0002
        /*0036*/ 	.short	0x0010
        /*0038*/ 	.byte	0x00, 0xf0, 0x21, 0x00


	//----- nvinfo : EIATTR_KPARAM_INFO
	.align		4
.L_795:
        /*003c*/ 	.byte	0x04, 0x17
        /*003e*/ 	.short	(.L_797 - .L_796)
.L_796:
        /*0040*/ 	.word	0x00000000
        /*0044*/ 	.short	0x0001
        /*0046*/ 	.short	0x0008
        /*0048*/ 	.byte	0x00, 0xf0, 0x21, 0x00


	//----- nvinfo : EIATTR_KPARAM_INFO
	.align		4
.L_797:
        /*004c*/ 	.byte	0x04, 0x17
        /*004e*/ 	.short	(.L_799 - .L_798)
.L_798:
        /*0050*/ 	.word	0x00000000
        /*0054*/ 	.short	0x0000
        /*0056*/ 	.short	0x0000
        /*0058*/ 	.byte	0x00, 0xf0, 0x21, 0x00


	//----- nvinfo : EIATTR_MAXREG_COUNT
	.align		4
.L_799:
        /*005c*/ 	.byte	0x03, 0x1b
        /*005e*/ 	.short	0x00ff


	//----- nvinfo : EIATTR_EXIT_INSTR_OFFSETS
	.align		4
        /*0060*/ 	.byte	0x04, 0x1c
        /*0062*/ 	.short	(.L_801 - .L_800)


	//   ....[0]....
.L_800:
        /*0064*/ 	.word	0x00000100
.L_801:


//--------------------- .nv.info.tvmgen_default_fused_take_equal_logical_not_take_where_reshape_broadcast_to_broadcast_to_reshap_ea80fd4c09035e54__40_kernel --------------------------
	.section	.nv.info.tvmgen_default_fused_take_equal_logical_not_take_where_reshape_broadcast_to_broadcast_to_reshap_ea80fd4c09035e54__40_kernel,"",@"SHT_CUDA_INFO"
	.sectionflags	@""
	.align	4


	//----- nvinfo : EIATTR_CUDA_API_VERSION
	.align		4
        /*0000*/ 	.byte	0x04, 0x37
        /*0002*/ 	.short	(.L_803 - .L_802)
.L_802:
        /*0004*/ 	.word	0x0000007e


	//----- nvinfo : EIATTR_SW2861232_WAR
	.align		4
.L_803:
        /*0008*/ 	.byte	0x01, 0x35
	.zero		2


	//----- nvinfo : EIATTR_PARAM_CBANK
	.align		4
        /*000c*/ 	.byte	0x04, 0x0a
        /*000e*/ 	.short	(.L_805 - .L_804)
	.align		4
.L_804:
        /*0010*/ 	.word	index@(.nv.constant0.tvmgen_default_fused_take_equal_logical_not_take_where_reshape_broadcast_to_broadcast_to_reshap_ea80fd4c09035e54__40_kernel)
        /*0014*/ 	.short	0x0160
        /*0016*/ 	.short	0x0020


	//----- nvinfo : EIATTR_CBANK_PARAM_SIZE
	.align		4
.L_805:
        /*0018*/ 	.byte	0x03, 0x19
        /*001a*/ 	.short	0x0020


	//----- nvinfo : EIATTR_KPARAM_INFO
	.align		4
        /*001c*/ 	.byte	0x04, 0x17
        /*001e*/ 	.short	(.L_807 - .L_806)
.L_806:
        /*0020*/ 	.word	0x00000000
        /*0024*/ 	.short	0x0003
        /*0026*/ 	.short	0x0018
        /*0028*/ 	.byte	0x00, 0xf0, 0x21, 0x00


	//----- nvinfo : EIATTR_KPARAM_INFO
	.align		4
.L_807:
        /*002c*/ 	.byte	0x04, 0x17
        /*002e*/ 	.short	(.L_809 - .L_808)
.L_808:
        /*0030*/ 	.word	0x00000000
        /*0034*/ 	.short	0x0002
        /*0036*/ 	.short	0x0010
        /*0038*/ 	.byte	0x00, 0xf0, 0x21, 0x00


	//----- nvinfo : EIATTR_KPARAM_INFO
	.align		4
.L_809:
        /*003c*/ 	.byte	0x04, 0x17
        /*003e*/ 	.short	(.L_811 - .L_810)
.L_810:
        /*0040*/ 	.word	0x00000000
        /*0044*/ 	.short	0x0001
        /*0046*/ 	.short	0x0008
        /*0048*/ 	.byte	0x00, 0xf0, 0x21, 0x00


	//----- nvinfo : EIATTR_KPARAM_INFO
	.align		4
.L_811:
        /*004c*/ 	.byte	0x04, 0x17
        /*004e*/ 	.short	(.L_813 - .L_812)
.L_812:
        /*0050*/ 	.word	0x00000000
        /*0054*/ 	.short	0x0000
        /*0056*/ 	.short	0x0000
        /*0058*/ 	.byte	0x00, 0xf0, 0x21, 0x00


	//----- nvinfo : EIATTR_MAXREG_COUNT
	.align		4
.L_813:
        /*005c*/ 	.byte	0x03, 0x1b
        /*005e*/ 	.short	0x00ff


	//----- nvinfo : EIATTR_EXIT_INSTR_OFFSETS
	.align		4
        /*0060*/ 	.byte	0x04, 0x1c
        /*0062*/ 	.short	(.L_815 - .L_814)


	//   ....[0]....
.L_814:
        /*0064*/ 	.word	0x00000100
.L_815:


//--------------------- .nv.info.tvmgen_default_fused_take_equal_logical_not_take_where_reshape_broadcast_to_broadcast_to_reshap_ea80fd4c09035e54__30_kernel --------------------------
	.section	.nv.info.tvmgen_default_fused_take_equal_logical_not_take_where_reshape_broadcast_to_broadcast_to_reshap_ea80fd4c09035e54__30_kernel,"",@"SHT_CUDA_INFO"
	.sectionflags	@""
	.align	4


	//----- nvinfo : EIATTR_CUDA_API_VERSION
	.align		4
        /*0000*/ 	.byte	0x04, 0x37
        /*0002*/ 	.short	(.L_817 - .L_816)
.L_816:
        /*0004*/ 	.word	0x0000007e


	//----- nvinfo : EIATTR_SW2861232_WAR
	.align		4
.L_817:
        /*0008*/ 	.byte	0x01, 0x35
	.zero		2


	//----- nvinfo : EIATTR_PARAM_CBANK
	.align		4
        /*000c*/ 	.byte	0x04, 0x0a
        /*000e*/ 	.short	(.L_819 - .L_818)
	.align		4
.L_818:
        /*0010*/ 	.word	index@(.nv.constant0.tvmgen_default_fused_take_equal_logical_not_take_where_reshape_broadcast_to_broadcast_to_reshap_ea80fd4c09035e54__30_kernel)
        /*0014*/ 	.short	0x0160
        /*0016*/ 	.short	0x0020


	//----- nvinfo : EIATTR_CBANK_PARAM_SIZE
	.align		4
.L_819:
        /*0018*/ 	.byte	0x03, 0x19
        /*001a*/ 	.short	0x0020


	//----- nvinfo : EIATTR_KPARAM_INFO
	.align		4
        /*001c*/ 	.byte	0x04, 0x17
        /*001e*/ 	.short	(.L_821 - .L_820)
.L_820:
        /*0020*/ 	.word	0x00000000
        /*0024*/ 	.short	0x0003
        /*0026*/ 	.short	0x0018
        /*0028*/ 	.byte	0x00, 0xf0, 0x21, 0x00


	//----- nvinfo : EIATTR_KPARAM_INFO
	.align		4
.L_821:
        /*002c*/ 	.byte	0x04, 0x17
        /*002e*/ 	.short	(.L_823 - .L_822)
.L_822:
        /*0030*/ 	.word	0x00000000
        /*0034*/ 	.short	0x0002
        /*0036*/ 	.short	0x0010
        /*0038*/ 	.byte	0x00, 0xf0, 0x21, 0x00


	//----- nvinfo : EIATTR_KPARAM_INFO
	.align		4
.L_823:
        /*003c*/ 	.byte	0x04, 0x17
        /*003e*/ 	.short	(.L_825 - .L_824)
.L_824:
        /*0040*/ 	.word	0x00000000
        /*0044*/ 	.short	0x0001
        /*0046*/ 	.short	0x0008
        /*0048*/ 	.byte	0x00, 0xf0, 0x21, 0x00


	//----- nvinfo : EIATTR_KPARAM_INFO
	.align		4
.L_825:
        /*004c*/ 	.byte	0x04, 0x17
        /*004e*/ 	.short	(.L_827 - .L_826)
.L_826:
        /*0050*/ 	.word	0x00000000
        /*0054*/ 	.short	0x0000
        /*0056*/ 	.short	0x0000
        /*0058*/ 	.byte	0x00, 0xf0, 0x21, 0x00


	//----- nvinfo : EIATTR_MAXREG_COUNT
	.align		4
.L_827:
        /*005c*/ 	.byte	0x03, 0x1b
        /*005e*/ 	.short	0x00ff


	//----- nvinfo : EIATTR_EXIT_INSTR_OFFSETS
	.align		4
        /*0060*/ 	.byte	0x04, 0x1c
        /*0062*/ 	.short	(.L_829 - .L_828)


	//   ....[0]....
.L_828:
        /*0064*/ 	.word	0x00000100
.L_829:


//--------------------- .nv.info.tvmgen_default_fused_take_equal_logical_not_take_where_reshape_broadcast_to_broadcast_to_reshap_ea80fd4c09035e54__21_kernel --------------------------
	.section	.nv.info.tvmgen_default_fused_take_equal_logical_not_take_where_reshape_broadcast_to_broadcast_to_reshap_ea80fd4c09035e54__21_kernel,"",@"SHT_CUDA_INFO"
	.sectionflags	@""
	.align	4


	//----- nvinfo : EIATTR_CUDA_API_VERSION
	.align		4
        /*0000*/ 	.byte	0x04, 0x37
        /*0002*/ 	.short	(.L_831 - .L_830)
.L_830:
        /*0004*/ 	.word	0x0000007e


	//----- nvinfo : EIATTR_SW2861232_WAR
	.align		4
.L_831:
        /*0008*/ 	.byte	0x01, 0x35
	.zero		2


	//----- nvinfo : EIATTR_PARAM_CBANK
	.align		4
        /*000c*/ 	.byte	0x04, 0x0a
        /*000e*/ 	.short	(.L_833 - .L_832)
	.align		4
.L_832:
        /*0010*/ 	.word	index@(.nv.constant0.tvmgen_default_fused_take_equal_logical_not_take_where_reshape_broadcast_to_broadcast_to_reshap_ea80fd4c09035e54__21_kernel)
        /*0014*/ 	.short	0x0160
        /*0016*/ 	.short	0x0020


	//----- nvinfo : EIATTR_CBANK_PARAM_SIZE
	.align		4
.L_833:
        /*0018*/ 	.byte	0x03, 0x19
        /*001a*/ 	.short	0x0020


	//----- nvinfo : EIATTR_KPARAM_INFO
	.align		4
        /*001c*/ 	.byte	0x04, 0x17
        /*001e*/ 	.short	(.L_835 - .L_834)
.L_834:
        /*0020*/ 	.word	0x00000000
        /*0024*/ 	.short	0x0003
        /*0026*/ 	.short	0x0018
        /*0028*/ 	.byte	0x00, 0xf0, 0x21, 0x00


	//----- nvinfo : EIATTR_KPARAM_INFO
	.align		4
.L_835:
        /*002c*/ 	.byte	0x04, 0x17
        /*002e*/ 	.short	(.L_837 - .L_836)
.L_836:
        /*0030*/ 	.word	0x00000000
        /*0034*/ 	.short	0x0002
        /*0036*/ 	.short	0x0010
        /*0038*/ 	.byte	0x00, 0xf0, 0x21, 0x00


	//----- nvinfo : EIATTR_KPARAM_INFO
	.align		4
.L_837:
        /*003c*/ 	.byte	0x04, 0x17
        /*003e*/ 	.short	(.L_839 - .L_838)
.L_838:
        /*0040*/ 	.word	0x00000000
        /*0044*/ 	.short	0x0001
        /*0046*/ 	.short	0x0008
        /*0048*/ 	.byte	0x00, 0xf0, 0x21, 0x00


	//----- nvinfo : EIATTR_KPARAM_INFO
	.align		4
.L_839:
        /*004c*/ 	.byte	0x04, 0x17
        /*004e*/ 	.short	(.L_841 - .L_840)
.L_840:
        /*0050*/ 	.word	0x00000000
        /*0054*/ 	.short	0x0000
        /*0056*/ 	.short	0x0000
        /*0058*/ 	.byte	0x00, 0xf0, 0x21, 0x00


	//----- nvinfo : EIATTR_MAXREG_COUNT
	.align		4
.L_841:
        /*005c*/ 	.byte	0x03, 0x1b
        /*005e*/ 	.short	0x00ff


	//----- nvinfo : EIATTR_EXIT_INSTR_OFFSETS
	.align		4
        /*0060*/ 	.byte	0x04, 0x1c
        /*0062*/ 	.short	(.L_843 - .L_842)


	//   ....[0]....
.L_842:
        /*0064*/ 	.word	0x00000100
.L_843:


//--------------------- .nv.info.tvmgen_default_fused_take_equal_logical_not_take_where_reshape_broadcast_to_broadcast_to_reshap_ea80fd4c09035e54__98_kernel --------------------------
	.section	.nv.info.tvmgen_default_fused_take_equal_logical_not_take_where_reshape_broadcast_to_broadcast_to_reshap_ea80fd4c09035e54__98_kernel,"",@"SHT_CUDA_INFO"
	.sectionflags	@""
	.align	4


	//----- nvinfo : EIATTR_CUDA_API_VERSION
	.align		4
        /*0000*/ 	.byte	0x04, 0x37
        /*0002*/ 	.short	(.L_845 - .L_844)
.L_844:
        /*0004*/ 	.word	0x0000007e


	//----- nvinfo : EIATTR_SW2861232_WAR
	.align		4
.L_845:
        /*0008*/ 	.byte	0x01, 0x35
	.zero		2


	//----- nvinfo : EIATTR_PARAM_CBANK
	.align		4
        /*000c*/ 	.byte	0x04, 0x0a
        /*000e*/ 	.short	(.L_847 - .L_846)
	.align		4
.L_846:
        /*0010*/ 	.word	index@(.nv.constant0.tvmgen_default_fused_take_equal_logical_not_take_where_reshape_broadcast_to_broadcast_to_reshap_ea80fd4c09035e54__98_kernel)
        /*0014*/ 	.short	0x0160
        /*0016*/ 	.short	0x0020


	//----- nvinfo : EIATTR_CBANK_PARAM_SIZE
	.align		4
.L_847:
        /*0018*/ 	.byte	0x03, 0x19
        /*001a*/ 	.short	0x0020


	//----- nvinfo : EIATTR_KPARAM_INFO
	.align		4
        /*001c*/ 	.byte	0x04, 0x17
        /*001e*/ 	.short	(.L_849 - .L_848)
.L_848:
        /*0020*/ 	.word	0x00000000
        /*0024*/ 	.short	0x0003
        /*0026*/ 	.short	0x0018
        /*0028*/ 	.byte	0x00, 0xf0, 0x21, 0x00


	//----- nvinfo : EIATTR_KPARAM_INFO
	.align		4
.L_849:
        /*002c*/ 	.byte	0x04, 0x17
        /*002e*/ 	.short	(.L_851 - .L_850)
.L_850:
        /*0030*/ 	.word	0x00000000
        /*0034*/ 	.short	0x0002
        /*0036*/ 	.short	0x0010
        /*0038*/ 	.byte	0x00, 0xf0, 0x21, 0x00


	//----- nvinfo : EIATTR_KPARAM_INFO
	.align		4
.L_851:
        /*003c*/ 	.byte	0x04, 0x17
        /*003e*/ 	.short	(.L_853 - .L_852)
.L_852:
        /*0040*/ 	.word	0x00000000
        /*0044*/ 	.short	0x0001
        /*0046*/ 	.short	0x0008
        /*0048*/ 	.byte	0x00, 0xf0, 0x21, 0x00


	//----- nvinfo : EIATTR_KPARAM_INFO
	.align		4
.L_853:
        /*004c*/ 	.byte	0x04, 0x17
        /*004e*/ 	.short	(.L_855 - .L_854)
.L_854:
        /*0050*/ 	.word	0x00000000
        /*0054*/ 	.short	0x0000
        /*0056*/ 	.short	0x0000
        /*0058*/ 	.byte	0x00, 0xf0, 0x21, 0x00


	//----- nvinfo : EIATTR_MAXREG_COUNT
	.align		4
.L_855:
        /*005c*/ 	.byte	0x03, 0x1b
        /*005e*/ 	.short	0x00ff


	//----- nvinfo : EIATTR_EXIT_INSTR_OFFSETS
	.align		4
        /*0060*/ 	.byte	0x04, 0x1c
        /*0062*/ 	.short	(.L_857 - .L_856)


	//   ....[0]....
.L_856:
        /*0064*/ 	.word	0x00000100
.L_857:


//--------------------- .nv.info.tvmgen_default_fused_take_equal_logical_not_take_where_reshape_broadcast_to_broadcast_to_reshap_ea80fd4c09035e54__100_kernel --------------------------
	.section	.nv.info.tvmgen_default_fused_take_equal_logical_not_take_where_reshape_broadcast_to_broadcast_to_reshap_ea80fd4c09035e54__100_kernel,"",@"SHT_CUDA_INFO"
	.sectionflags	@""
	.align	4


	//----- nvinfo : EIATTR_CUDA_API_VERSION
	.align		4
        /*0000*/ 	.byte	0x04, 0x37
        /*0002*/ 	.short	(.L_859 - .L_858)
.L_858:
        /*0004*/ 	.word	0x0000007e


	//----- nvinfo : EIATTR_SW2861232_WAR
	.align		4
.L_859:
        /*0008*/ 	.byte	0x01, 0x35
	.zero		2


	//----- nvinfo : EIATTR_PARAM_CBANK
	.align		4
        /*000c*/ 	.byte	0x04, 0x0a
        /*000e*/ 	.short	(.L_861 - .L_860)
	.align		4
.L_860:
        /*0010*/ 	.word	index@(.nv.constant0.tvmgen_default_fused_take_equal_logical_not_take_where_reshape_broadcast_to_broadcast_to_reshap_ea80fd4c09035e54__100_kernel)
        /*0014*/ 	.short	0x0160
        /*0016*/ 	.short	0x0020


	//----- nvinfo : EIATTR_CBANK_PARAM_SIZE
	.align		4
.L_861:
        /*0018*/ 	.byte	0x03, 0x19
        /*001a*/ 	.short	0x0020


	//----- nvinfo : EIATTR_KPARAM_INFO
	.align		4
        /*001c*/ 	.byte	0x04, 0x17
        /*001e*/ 	.short	(.L_863 - .L_862)
.L_862:
        /*0020*/ 	.word	0x00000000
        /*0024*/ 	.short	0x0003
        /*0026*/ 	.short	0x0018
        /*0028*/ 	.byte	0x00, 0xf0, 0x21, 0x00


	//----- nvinfo : EIATTR_KPARAM_INFO
	.align		4
.L_863:
        /*002c*/ 	.byte	0x04, 0x17
        /*002e*/ 	.short	(.L_865 - .L_864)
.L_864:
        /*0030*/ 	.word	0x00000000
        /*0034*/ 	.short	0x0002
        /*0036*/ 	.short	0x0010
        /*0038*/ 	.byte	0x00, 0xf0, 0x21, 0x00


	//----- nvinfo : EIATTR_KPARAM_INFO
	.align		4
.L_865:
        /*003c*/ 	.byte	0x04, 0x17
        /*003e*/ 	.short	(.L_867 - .L_866)
.L_866:
        /*0040*/ 	.word	0x00000000
        /*0044*/ 	.short	0x0001
        /*0046*/ 	.short	0x0008
        /*0048*/ 	.byte	0x00, 0xf0, 0x21, 0x00


	//----- nvinfo : EIATTR_KPARAM_INFO
	.align		4
.L_867:
        /*004c*/ 	.byte	0x04, 0x17
        /*004e*/ 	.short	(.L_869 - .L_868)
.L_868:
        /*0050*/ 	.word	0x00000000
        /*0054*/ 	.short	0x0000
        /*0056*/ 	.short	0x0000
        /*0058*/ 	.byte	0x00, 0xf0, 0x21, 0x00


	//----- nvinfo : EIATTR_MAXREG_COUNT
	.align		4
.L_869:
        /*005c*/ 	.byte	0x03, 0x1b
        /*005e*/ 	.short	0x00ff


	//----- nvinfo : EIATTR_EXIT_INSTR_OFFSETS
	.align		4
        /*0060*/ 	.byte	0x04, 0x1c
        /*0062*/ 	.short	(.L_871 - .L_870)


	//   ....[0]....
.L_870:
        /*0064*/ 	.word	0x00000100
.L_871:


//--------------------- .nv.info.tvmgen_default_fused_take_equal_logical_not_take_where_reshape_broadcast_to_broadcast_to_reshap_ea80fd4c09035e54__118_kernel --------------------------
	.section	.nv.info.tvmgen_default_fused_take_equal_logical_not_take_where_reshape_broadcast_to_broadcast_to_reshap_ea80fd4c09035e54__118_kernel,"",@"SHT_CUDA_INFO"
	.sectionflags	@""
	.align	4


	//----- nvinfo : EIATTR_CUDA_API_VERSION
	.align		4
        /*0000*/ 	.byte	0x04, 0x37
        /*0002*/ 	.short	(.L_873 - .L_872)
.L_872:
        /*0004*/ 	.word	0x0000007e


	//----- nvinfo : EIATTR_SW2861232_WAR
	.align		4
.L_873:
        /*0008*/ 	.byte	0x01, 0x35
	.zero		2


	//----- nvinfo : EIATTR_PARAM_CBANK
	.align		4
        /*000c*/ 	.byte	0x04, 0x0a
        /*000e*/ 	.short	(.L_875 - .L_874)
	.align		4
.L_874:
        /*0010*/ 	.word	index@(.nv.constant0.tvmgen_default_fused_take_equal_logical_not_take_where_reshape_broadcast_to_broadcast_to_reshap_ea80fd4c09035e54__118_kernel)
        /*0014*/ 	.short	0x0160
        /*0016*/ 	.short	0x0020


	//----- nvinfo : EIATTR_CBANK_PARAM_SIZE
	.align		4
.L_875:
        /*0018*/ 	.byte	0x03, 0x19
        /*001a*/ 	.short	0x0020


	//----- nvinfo : EIATTR_KPARAM_INFO
	.align		4
        /*001c*/ 	.byte	0x04, 0x17
        /*001e*/ 	.short	(.L_877 - .L_876)
.L_876:
        /*0020*/ 	.word	0x00000000
        /*0024*/ 	.short	0x0003
        /*0026*/ 	.short	0x0018
        /*0028*/ 	.byte	0x00, 0xf0, 0x21, 0x00


	//----- nvinfo : EIATTR_KPARAM_INFO
	.align		4
.L_877:
        /*002c*/ 	.byte	0x04, 0x17
        /*002e*/ 	.short	(.L_879 - .L_878)
.L_878:
        /*0030*/ 	.word	0x00000000
        /*0034*/ 	.short	0x0002
        /*0036*/ 	.short	0x0010
        /*0038*/ 	.byte	0x00, 0xf0, 0x21, 0x00


	//----- nvinfo : EIATTR_KPARAM_INFO
	.align		4
.L_879:
        /*003c*/ 	.byte	0x04, 0x17
        /*003e*/ 	.short	(.L_881 - .L_880)
.L_880:
        /*0040*/ 	.word	0x00000000
        /*0044*/ 	.short	0x0001
        /*0046*/ 	.short	0x0008
        /*0048*/ 	.byte	0x00, 0xf0, 0x21, 0x00


	//----- nvinfo : EIATTR_KPARAM_INFO
	.align		4
.L_881:
        /*004c*/ 	.byte	0x04, 0x17
        /*004e*/ 	.short	(.L_883 - .L_882)
.L_882:
        /*0050*/ 	.word	0x00000000
        /*0054*/ 	.short	0x0000
        /*0056*/ 	.short	0x0000
        /*0058*/ 	.byte	0x00, 0xf0, 0x21, 0x00


	//----- nvinfo : EIATTR_MAXREG_COUNT
	.align		4
.L_883:
        /*005c*/ 	.byte	0x03, 0x1b
        /*005e*/ 	.short	0x00ff


	//----- nvinfo : EIATTR_EXIT_INSTR_OFFSETS
	.align		4
        /*0060*/ 	.byte	0x04, 0x1c
        /*0062*/ 	.short	(.L_885 - .L_884)


	//   ....[0]....
.L_884:
        /*0064*/ 	.word	0x00000100
.L_885:


//--------------------- .nv.info.tvmgen_default_fused_take_equal_logical_not_take_where_reshape_broadcast_to_broadcast_to_reshap_ea80fd4c09035e54__1_kernel --------------------------
	.section	.nv.info.tvmgen_default_fused_take_equal_logical_not_take_where_reshape_broadcast_to_broadcast_to_reshap_ea80fd4c09035e54__1_kernel,"",@"SHT_CUDA_INFO"
	.sectionflags	@""
	.align	4


	//----- nvinfo : EIATTR_CUDA_API_VERSION
	.align		4
        /*0000*/ 	.byte	0x04, 0x37
        /*0002*/ 	.short	(.L_887 - .L_886)
.L_886:
        /*0004*/ 	.word	0x0000007e


	//----- nvinfo : EIATTR_SW2861232_WAR
	.align		4
.L_887:
        /*0008*/ 	.byte	0x01, 0x35
	.zero		2


	//----- nvinfo : EIATTR_PARAM_CBANK
	.align		4
        /*000c*/ 	.byte	0x04, 0x0a
        /*000e*/ 	.short	(.L_889 - .L_888)
	.align		4
.L_888:
        /*0010*/ 	.word	index@(.nv.constant0.tvmgen_default_fused_take_equal_logical_not_take_where_reshape_broadcast_to_broadcast_to_reshap_ea80fd4c09035e54__1_kernel)
        /*0014*/ 	.short	0x0160
        /*0016*/ 	.short	0x0020


	//----- nvinfo : EIATTR_CBANK_PARAM_SIZE
	.align		4
.L_889:
        /*0018*/ 	.byte	0x03, 0x19
        /*001a*/ 	.short	0x0020


	//----- nvinfo : EIATTR_KPARAM_INFO
	.align		4
        /*001c*/ 	.byte	0x04, 0x17
        /*001e*/ 	.short	(.L_891 - .L_890)
.L_890:
        /*0020*/ 	.word	0x00000000
        /*0024*/ 	.short	0x0003
        /*0026*/ 	.short	0x0018
        /*0028*/ 	.byte	0x00, 0xf0, 0x21, 0x00


	//----- nvinfo : EIATTR_KPARAM_INFO
	.align		4
.L_891:
        /*002c*/ 	.byte	0x04, 0x17
        /*002e*/ 	.short	(.L_893 - .L_892)
.L_892:
        /*0030*/ 	.word	0x00000000
        /*0034*/ 	.short	0x0002
        /*0036*/ 	.short	0x0010
        /*0038*/ 	.byte	0x00, 0xf0, 0x21, 0x00


	//----- nvinfo : EIATTR_KPARAM_INFO
	.align		4
.L_893:
        /*003c*/ 	.byte	0x04, 0x17
        /*003e*/ 	.short	(.L_895 - .L_894)
.L_894:
        /*0040*/ 	.word	0x00000000
        /*0044*/ 	.short	0x0001
        /*0046*/ 	.short	0x0008
        /*0048*/ 	.byte	0x00, 0xf0, 0x21, 0x00


	//----- nvinfo : EIATTR_KPARAM_INFO
	.align		4
.L_895:
        /*004c*/ 	.byte	0x04, 0x17
        /*004e*/ 	.short	(.L_897 - .L_896)
.L_896:
        /*0050*/ 	.word	0x00000000
        /*0054*/ 	.short	0x0000
        /*0056*/ 	.short	0x0000
        /*0058*/ 	.byte	0x00, 0xf0, 0x21, 0x00


	//----- nvinfo : EIATTR_MAXREG_COUNT
	.align		4
.L_897:
        /*005c*/ 	.byte	0x03, 0x1b
        /*005e*/ 	.short	0x00ff


	//----- nvinfo : EIATTR_EXIT_INSTR_OFFSETS
	.align		4
        /*0060*/ 	.byte	0x04, 0x1c
        /*0062*/ 	.short	(.L_899 - .L_898)


	//   ....[0]....
.L_898:
        /*0064*/ 	.word	0x00000100
.L_899:


//--------------------- .nv.info.tvmgen_default_fused_take_equal_logical_not_take_where_reshape_broadcast_to_broadcast_to_reshap_ea80fd4c09035e54__62_kernel --------------------------
	.section	.nv.info.tvmgen_default_fused_take_equal_logical_not_take_where_reshape_broadcast_to_broadcast_to_reshap_ea80fd4c09035e54__62_kernel,"",@"SHT_CUDA_INFO"
	.sectionflags	@""
	.align	4


	//----- nvinfo : EIATTR_CUDA_API_VERSION
	.align		4
        /*0000*/ 	.byte	0x04, 0x37
        /*0002*/ 	.short	(.L_901 - .L_900)
.L_900:
        /*0004*/ 	.word	0x0000007e


	//----- nvinfo : EIATTR_SW2861232_WAR
	.align		4
.L_901:
        /*0008*/ 	.byte	0x01, 0x35
	.zero		2


	//----- nvinfo : EIATTR_PARAM_CBANK
	.align		4
        /*000c*/ 	.byte	0x04, 0x0a
        /*000e*/ 	.short	(.L_903 - .L_902)
	.align		4
.L_902:
        /*0010*/ 	.word	index@(.nv.constant0.tvmgen_default_fused_take_equal_logical_not_take_where_reshape_broadcast_to_broadcast_to_reshap_ea80fd4c09035e54__62_kernel)
        /*0014*/ 	.short	0x0160
        /*0016*/ 	.short	0x0020


	//----- nvinfo : EIATTR_CBANK_PARAM_SIZE
	.align		4
.L_903:
        /*0018*/ 	.byte	0x03, 0x19
        /*001a*/ 	.short	0x0020


	//----- nvinfo : EIATTR_KPARAM_INFO
	.align		4
        /*001c*/ 	.byte	0x04, 0x17
        /*001e*/ 	.short	(.L_905 - .L_904)
.L_904:
        /*0020*/ 	.word	0x00000000
        /*0024*/ 	.short	0x0003
        /*0026*/ 	.short	0x0018
        /*0028*/ 	.byte	0x00, 0xf0, 0x21, 0x00


	//----- nvinfo : EIATTR_KPARAM_INFO
	.align		4
.L_905:
        /*002c*/ 	.byte	0x04, 0x17
        /*002e*/ 	.short	(.L_907 - .L_906)
.L_906:
        /*0030*/ 	.word	0x00000000
        /*0034*/ 	.short	0x0002
        /*0036*/ 	.short	0x0010
        /*0038*/ 	.byte	0x00, 0xf0, 0x21, 0x00


	//----- nvinfo : EIATTR_KPARAM_INFO
	.align		4
.L_907:
        /*003c*/ 	.byte	0x04, 0x17
        /*003e*/ 	.short	(.L_909 - .L_908)
.L_908:
        /*0040*/ 	.word	0x00000000
        /*0044*/ 	.short	0x0001
        /*0046*/ 	.short	0x0008
        /*0048*/ 	.byte	0x00, 0xf0, 0x21, 0x00


	//----- nvinfo : EIATTR_KPARAM_INFO
	.align		4
.L_909:
        /*004c*/ 	.byte	0x04, 0x17
        /*004e*/ 	.short	(.L_911 - .L_910)
.L_910:
        /*0050*/ 	.word	0x00000000
        /*0054*/ 	.short	0x0000
        /*0056*/ 	.short	0x0000
        /*0058*/ 	.byte	0x00, 0xf0, 0x21, 0x00


	//----- nvinfo : EIATTR_MAXREG_COUNT
	.align		4
.L_911:
        /*005c*/ 	.byte	0x03, 0x1b
        /*005e*/ 	.short	0x00ff


	//----- nvinfo : EIATTR_EXIT_INSTR_OFFSETS
	.align		4
        /*0060*/ 	.byte	0x04, 0x1c
        /*0062*/ 	.short	(.L_913 - .L_912)


	//   ....[0]....
.L_912:
        /*0064*/ 	.word	0x00000100
.L_913:


//--------------------- .nv.info.tvmgen_default_fused_take_equal_logical_not_take_where_reshape_broadcast_to_broadcast_to_reshap_ea80fd4c09035e54__31_kernel --------------------------
	.section	.nv.info.tvmgen_default_fused_take_equal_logical_not_take_where_reshape_broadcast_to_broadcast_to_reshap_ea80fd4c09035e54__31_kernel,"",@"SHT_CUDA_INFO"
	.sectionflags	@""
	.align	4


	//----- nvinfo : EIATTR_CUDA_API_VERSION
	.align		4
        /*0000*/ 	.byte	0x04, 0x37
        /*0002*/ 	.short	(.L_915 - .L_914)
.L_914:
        /*0004*/ 	.word	0x0000007e


	//----- nvinfo : EIATTR_SW2861232_WAR
	.align		4
.L_915:
        /*0008*/ 	.byte	0x01, 0x35
	.zero		2


	//----- nvinfo : EIATTR_PARAM_CBANK
	.align		4
        /*000c*/ 	.byte	0x04, 0x0a
        /*000e*/ 	.short	(.L_917 - .L_916)
	.align		4
.L_916:
        /*0010*/ 	.word	index@(.nv.constant0.tvmgen_default_fused_take_equal_logical_not_take_where_reshape_broadcast_to_broadcast_to_reshap_ea80fd4c09035e54__31_kernel)
        /*0014*/ 	.short	0x0160
        /*0016*/ 	.short	0x0020


	//----- nvinfo : EIATTR_CBANK_PARAM_SIZE
	.align		4
.L_917:
        /*0018*/ 	.byte	0x03, 0x19
        /*001a*/ 	.short	0x0020


	//----- nvinfo : EIATTR_KPARAM_INFO
	.align		4
        /*001c*/ 	.byte	0x04, 0x17
        /*001e*/ 	.short	(.L_919 - .L_918)
.L_918:
        /*0020*/ 	.word	0x00000000
        /*0024*/ 	.short	0x0003
        /*0026*/ 	.short	0x0018
        /*0028*/ 	.byte	0x00, 0xf0, 0x21, 0x00


	//----- nvinfo : EIATTR_KPARAM_INFO
	.align		4
.L_919:
        /*002c*/ 	.byte	0x04, 0x17
        /*002e*/ 	.short	(.L_921 - .L_920)
.L_920:
        /*0030*/ 	.word	0x00000000
        /*0034*/ 	.short	0x0002
        /*0036*/ 	.short	0x0010
        /*0038*/ 	.byte	0x00, 0xf0, 0x21, 0x00


	//----- nvinfo : EIATTR_KPARAM_INFO
	.align		4
.L_921:
        /*003c*/ 	.byte	0x04, 0x17
        /*003e*/ 	.short	(.L_923 - .L_922)
.L_922:
        /*0040*/ 	.word	0x00000000
        /*0044*/ 	.short	0x0001
        /*0046*/ 	.short	0x0008
        /*0048*/ 	.byte	0x00, 0xf0, 0x21, 0x00


	//----- nvinfo : EIATTR_KPARAM_INFO
	.align		4
.L_923:
        /*004c*/ 	.byte	0x04, 0x17
        /*004e*/ 	.short	(.L_925 - .L_924)
.L_924:
        /*0050*/ 	.word	0x00000000
        /*0054*/ 	.short	0x0000
        /*0056*/ 	.short	0x0000
        /*0058*/ 	.byte	0x00, 0xf0, 0x21, 0x00


	//----- nvinfo : EIATTR_MAXREG_COUNT
	.align		4
.L_925:
        /*005c*/ 	.byte	0x03, 0x1b
        /*005e*/ 	.short	0x00ff


	//----- nvinfo : EIATTR_EXIT_INSTR_OFFSETS
	.align		4
        /*0060*/ 	.byte	0x04, 0x1c
        /*0062*/ 	.short	(.L_927 - .L_926)


	//   ....[0]....
.L_926:
        /*0064*/ 	.word	0x00000100
.L_927:


//--------------------- .nv.info.tvmgen_default_fused_take_equal_logical_not_take_where_reshape_broadcast_to_broadcast_to_reshap_ea80fd4c09035e54__71_kernel --------------------------
	.section	.nv.info.tvmgen_default_fused_take_equal_logical_not_take_where_reshape_broadcast_to_broadcast_to_reshap_ea80fd4c09035e54__71_kernel,"",@"SHT_CUDA_INFO"
	.sectionflags	@""
	.align	4


	//----- nvinfo : EIATTR_CUDA_API_VERSION
	.align		4
        /*0000*/ 	.byte	0x04, 0x37
        /*0002*/ 	.short	(.L_929 - .L_928)
.L_928:
        /*0004*/ 	.word	0x0000007e


	//----- nvinfo : EIATTR_SW2861232_WAR
	.align		4
.L_929:
        /*0008*/ 	.byte	0x01, 0x35
	.zero		2


	//----- nvinfo : EIATTR_PARAM_CBANK
	.align		4
        /*000c*/ 	.byte	0x04, 0x0a
        /*000e*/ 	.short	(.L_931 - .L_930)
	.align		4
.L_930:
        /*0010*/ 	.word	index@(.nv.constant0.tvmgen_default_fused_take_equal_logical_not_take_where_reshape_broadcast_to_broadcast_to_reshap_ea80fd4c09035e54__71_kernel)
        /*0014*/ 	.short	0x0160
        /*0016*/ 	.short	0x0020


	//----- nvinfo : EIATTR_CBANK_PARAM_SIZE
	.align		4
.L_931:
        /*0018*/ 	.byte	0x03, 0x19
        /*001a*/ 	.short	0x0020


	//----- nvinfo : EIATTR_KPARAM_INFO
	.align		4
        /*001c*/ 	.byte	0x04, 0x17
        /*001e*/ 	.short	(.L_933 - .L_932)
.L_932:
        /*0020*/ 	.word	0x00000000
        /*0024*/ 	.short	0x0003
        /*0026*/ 	.short	0x0018
        /*0028*/ 	.byte	0x00, 0xf0, 0x21, 0x00


	//----- nvinfo : EIATTR_KPARAM_INFO
	.align		4
.L_933:
        /*002c*/ 	.byte	0x04, 0x17
        /*002e*/ 	.short	(.L_935 - .L_934)
.L_934:
        /*0030*/ 	.word	0x00000000
        /*0034*/ 	.short	0x0002
        /*0036*/ 	.short	0x0010
        /*0038*/ 	.byte	0x00, 0xf0, 0x21, 0x00


	//----- nvinfo : EIATTR_KPARAM_INFO
	.align		4
.L_935:
        /*003c*/ 	.byte	0x04, 0x17
        /*003e*/ 	.short	(.L_937 - .L_936)
.L_936:
        /*0040*/ 	.word	0x00000000
        /*0044*/ 	.short	0x0001
        /*0046*/ 	.short	0x0008
        /*0048*/ 	.byte	0x00, 0xf0, 0x21, 0x00


	//----- nvinfo : EIATTR_KPARAM_INFO
	.align		4
.L_937:
        /*004c*/ 	.byte	0x04, 0x17
        /*004e*/ 	.short	(.L_939 - .L_938)
.L_938:
        /*0050*/ 	.word	0x00000000
        /*0054*/ 	.short	0x0000
        /*0056*/ 	.short	0x0000
        /*0058*/ 	.byte	0x00, 0xf0, 0x21, 0x00


	//----- nvinfo : EIATTR_MAXREG_COUNT
	.align		4
.L_939:
        /*005c*/ 	.byte	0x03, 0x1b
        /*005e*/ 	.short	0x00ff


	//----- nvinfo : EIATTR_EXIT_INSTR_OFFSETS
	.align		4
        /*0060*/ 	.byte	0x04, 0x1c
        /*0062*/ 	.short	(.L_941 - .L_940)


	//   ....[0]....
.L_940:
        /*0064*/ 	.word	0x00000100
.L_941:


//--------------------- .nv.info.tvmgen_default_fused_take_equal_logical_not_take_where_reshape_broadcast_to_broadcast_to_reshap_ea80fd4c09035e54__12_kernel --------------------------
	.section	.nv.info.tvmgen_default_fused_take_equal_logical_not_take_where_reshape_broadcast_to_broadcast_to_reshap_ea80fd4c09035e54__12_kernel,"",@"SHT_CUDA_INFO"
	.sectionflags	@""
	.align	4


	//----- nvinfo : EIATTR_CUDA_API_VERSION
	.align		4
        /*0000*/ 	.byte	0x04, 0x37
        /*0002*/ 	.short	(.L_943 - .L_942)
.L_942:
        /*0004*/ 	.word	0x0000007e


	//----- nvinfo : EIATTR_SW2861232_WAR
	.align		4
.L_943:
        /*0008*/ 	.byte	0x01, 0x35
	.zero		2


	//----- nvinfo : EIATTR_PARAM_CBANK
	.align		4
        /*000c*/ 	.byte	0x04, 0x0a
        /*000e*/ 	.short	(.L_945 - .L_944)
	.align		4
.L_944:
        /*0010*/ 	.word	index@(.nv.constant0.tvmgen_default_fused_take_equal_logical_not_take_where_reshape_broadcast_to_broadcast_to_reshap_ea80fd4c09035e54__12_kernel)
        /*0014*/ 	.short	0x0160
        /*0016*/ 	.short	0x0020


	//----- nvinfo : EIATTR_CBANK_PARAM_SIZE
	.align		4
.L_945:
        /*0018*/ 	.byte	0x03, 0x19
        /*001a*/ 	.short	0x0020


	//----- nvinfo : EIATTR_KPARAM_INFO
	.align		4
        /*001c*/ 	.byte	0x04, 0x17
        /*001e*/ 	.short	(.L_947 - .L_946)
.L_946:
        /*0020*/ 	.word	0x00000000
        /*0024*/ 	.short	0x0003
        /*0026*/ 	.short	0x0018
        /*0028*/ 	.byte	0x00, 0xf0, 0x21, 0x00


	//----- nvinfo : EIATTR_KPARAM_INFO
	.align		4
.L_947:
        /*002c*/ 	.byte	0x04, 0x17
        /*002e*/ 	.short	(.L_949 - .L_948)
.L_948:
        /*0030*/ 	.word	0x00000000
        /*0034*/ 	.short	0x0002
        /*0036*/ 	.short	0x0010
        /*0038*/ 	.byte	0x00, 0xf0, 0x21, 0x00


	//----- nvinfo : EIATTR_KPARAM_INFO
	.align		4
.L_949:
        /*003c*/ 	.byte	0x04, 0x17
        /*003e*/ 	.short	(.L_951 - .L_950)
.L_950:
        /*0040*/ 	.word	0x00000000
        /*0044*/ 	.short	0x0001
        /*0046*/ 	.short	0x0008
        /*0048*/ 	.byte	0x00, 0xf0, 0x21, 0x00


	//----- nvinfo : EIATTR_KPARAM_INFO
	.align		4
.L_951:
        /*004c*/ 	.byte	0x04, 0x17
        /*004e*/ 	.short	(.L_953 - .L_952)
.L_952:
        /*0050*/ 	.word	0x00000000
        /*0054*/ 	.short	0x0000
        /*0056*/ 	.short	0x0000
        /*0058*/ 	.byte	0x00, 0xf0, 0x21, 0x00


	//----- nvinfo : EIATTR_MAXREG_COUNT
	.align		4
.L_953:
        /*005c*/ 	.byte	0x03, 0x1b
        /*005e*/ 	.short	0x00ff


	//----- nvinfo : EIATTR_EXIT_INSTR_OFFSETS
	.align		4
        /*0060*/ 	.byte	0x04, 0x1c
        /*0062*/ 	.short	(.L_955 - .L_954)


	//   ....[0]....
.L_954:
        /*0064*/ 	.word	0x00000100
.L_955:


//--------------------- .nv.info.tvmgen_default_fused_take_equal_logical_not_take_where_reshape_broadcast_to_broadcast_to_reshap_ea80fd4c09035e54__68_kernel --------------------------
	.section	.nv.info.tvmgen_default_fused_take_equal_logical_not_take_where_reshape_broadcast_to_broadcast_to_reshap_ea80fd4c09035e54__68_kernel,"",@"SHT_CUDA_INFO"
	.sectionflags	@""
	.align	4


	//----- nvinfo : EIATTR_CUDA_API_VERSION
	.align		4
        /*0000*/ 	.byte	0x04, 0x37
        /*0002*/ 	.short	(.L_957 - .L_956)
.L_956:
        /*0004*/ 	.word	0x0000007e


	//----- nvinfo : EIATTR_SW2861232_WAR
	.align		4
.L_957:
        /*0008*/ 	.byte	0x01, 0x35
	.zero		2


	//----- nvinfo : EIATTR_PARAM_CBANK
	.align		4
        /*000c*/ 	.byte	0x04, 0x0a
        /*000e*/ 	.short	(.L_959 - .L_958)
	.align		4
.L_958:
        /*0010*/ 	.word	index@(.nv.constant0.tvmgen_default_fused_take_equal_logical_not_take_where_reshape_broadcast_to_broadcast_to_reshap_ea80fd4c09035e54__68_kernel)
        /*0014*/ 	.short	0x0160
        /*0016*/ 	.short	0x0020


	//----- nvinfo : EIATTR_CBANK_PARAM_SIZE
	.align		4
.L_959:
        /*0018*/ 	.byte	0x03, 0x19
        /*001a*/ 	.short	0x0020


	//----- nvinfo : EIATTR_KPARAM_INFO
	.align		4
        /*001c*/ 	.byte	0x04, 0x17
        /*001e*/ 	.short	(.L_961 - .L_960)
.L_960:
        /*0020*/ 	.word	0x00000000
        /*0024*/ 	.short	0x0003
        /*0026*/ 	.short	0x0018
        /*0028*/ 	.byte	0x00, 0xf0, 0x21, 0x00


	//----- nvinfo : EIATTR_KPARAM_INFO
	.align		4
.L_961:
        /*002c*/ 	.byte	0x04, 0x17
        /*002e*/ 	.short	(.L_963 - .L_962)
.L_962:
        /*0030*/ 	.word	0x00000000
        /*0034*/ 	.short	0x0002
        /*0036*/ 	.short	0x0010
        /*0038*/ 	.byte	0x00, 0xf0, 0x21, 0x00


	//----- nvinfo : EIATTR_KPARAM_INFO
	.align		4
.L_963:
        /*003c*/ 	.byte	0x04, 0x17
        /*003e*/ 	.short	(.L_965 - .L_964)
.L_964:
        /*0040*/ 	.word	0x00000000
        /*0044*/ 	.short	0x0001
        /*0046*/ 	.short	0x0008
        /*0048*/ 	.byte	0x00, 0xf0, 0x21, 0x00


	//----- nvinfo : EIATTR_KPARAM_INFO
	.align		4
.L_965:
        /*004c*/ 	.byte	0x04, 0x17
        /*004e*/ 	.short	(.L_967 - .L_966)
.L_966:
        /*0050*/ 	.word	0x00000000
        /*0054*/ 	.short	0x0000
        /*0056*/ 	.short	0x0000
        /*0058*/ 	.byte	0x00, 0xf0, 0x21, 0x00


	//----- nvinfo : EIATTR_MAXREG_COUNT
	.align		4
.L_967:
        /*005c*/ 	.byte	0x03, 0x1b
        /*005e*/ 	.short	0x00ff


	//----- nvinfo : EIATTR_EXIT_INSTR_OFFSETS
	.align		4
        /*0060*/ 	.byte	0x04, 0x1c
        /*0062*/ 	.short	(.L_969 - .L_968)


	//   ....[0]....
.L_968:
        /*0064*/ 	.word	0x00000100
.L_969:


//--------------------- .nv.info.tvmgen_default_fused_take_equal_logical_not_take_where_reshape_broadcast_to_broadcast_to_reshap_ea80fd4c09035e54__26_kernel --------------------------
	.section	.nv.info.tvmgen_default_fused_take_equal_logical_not_take_where_reshape_broadcast_to_broadcast_to_reshap_ea80fd4c09035e54__26_kernel,"",@"SHT_CUDA_INFO"
	.sectionflags	@""
	.align	4


	//----- nvinfo : EIATTR_CUDA_API_VERSION
	.align		4
        /*0000*/ 	.byte	0x04, 0x37
        /*0002*/ 	.short	(.L_971 - .L_970)
.L_970:
        /*0004*/ 	.word	0x0000007e


	//----- nvinfo : EIATTR_SW2861232_WAR
	.align		4
.L_971:
        /*0008*/ 	.byte	0x01, 0x35
	.zero		2


	//----- nvinfo : EIATTR_PARAM_CBANK
	.align		4
        /*000c*/ 	.byte	0x04, 0x0a
        /*000e*/ 	.short	(.L_973 - .L_972)
	.align		4
.L_972:
        /*0010*/ 	.word	index@(.nv.constant0.tvmgen_default_fused_take_equal_logical_not_take_where_reshape_broadcast_to_broadcast_to_reshap_ea80fd4c09035e54__26_kernel)
        /*0014*/ 	.short	0x0160
        /*0016*/ 	.short	0x0020


	//----- nvinfo : EIATTR_CBANK_PARAM_SIZE
	.align		4
.L_973:
        /*0018*/ 	.byte	0x03, 0x19
        /*001a*/ 	.short	0x0020


	//----- nvinfo : EIATTR_KPARAM_INFO
	.align		4
        /*001c*/ 	.byte	0x04, 0x17
        /*001e*/ 	.short	(.L_975 - .L_974)
.L_974:
        /*0020*/ 	.word	0x00000000
        /*0024*/ 	.short	0x0003
        /*0026*/ 	.short	0x0018
        /*0028*/ 	.byte	0x00, 0xf0, 0x21, 0x00


	//----- nvinfo : EIATTR_KPARAM_INFO
	.align		4
.L_975:
        /*002c*/ 	.byte	0x04, 0x17
        /*002e*/ 	.short	(.L_977 - .L_976)
.L_976:
        /*0030*/ 	.word	0x00000000
        /*0034*/ 	.short	0x0002
        /*0036*/ 	.short	0x0010
        /*0038*/ 	.byte	0x00, 0xf0, 0x21, 0x00


	//----- nvinfo : EIATTR_KPARAM_INFO
	.align		4
.L_977:
        /*003c*/ 	.byte	0x04, 0x17
        /*003e*/ 	.short	(.L_979 - .L_978)
.L_978:
        /*0040*/ 	.word	0x00000000
        /*0044*/ 	.short	0x0001
        /*0046*/ 	.short	0x0008
        /*0048*/ 	.byte	0x00, 0xf0, 0x21, 0x00


	//----- nvinfo : EIATTR_KPARAM_INFO
	.align		4
.L_979:
        /*004c*/ 	.byte	0x04, 0x17
        /*004e*/ 	.short	(.L_981 - .L_980)
.L_980:
        /*0050*/ 	.word	0x00000000
        /*0054*/ 	.short	0x0000
        /*0056*/ 	.short	0x0000
        /*0058*/ 	.byte	0x00, 0xf0, 0x21, 0x00


	//----- nvinfo : EIATTR_MAXREG_COUNT
	.align		4
.L_981:
        /*005c*/ 	.byte	0x03, 0x1b
        /*005e*/ 	.short	0x00ff


	//----- nvinfo : EIATTR_EXIT_INSTR_OFFSETS
	.align		4
        /*0060*/ 	.byte	0x04, 0x1c
        /*0062*/ 	.short	(.L_983 - .L_982)


	//   ....[0]....
.L_982:
        /*0064*/ 	.word	0x00000100
.L_983:


//--------------------- .nv.info.tvmgen_default_fused_take_equal_logical_not_take_where_reshape_broadcast_to_broadcast_to_reshap_ea80fd4c09035e54__56_kernel --------------------------
	.section	.nv.info.tvmgen_default_fused_take_equal_logical_not_take_where_reshape_broadcast_to_broadcast_to_reshap_ea80fd4c09035e54__56_kernel,"",@"SHT_CUDA_INFO"
	.sectionflags	@""
	.align	4


	//----- nvinfo : EIATTR_CUDA_API_VERSION
	.align		4
        /*0000*/ 	.byte	0x04, 0x37
        /*0002*/ 	.short	(.L_985 - .L_984)
.L_984:
        /*0004*/ 	.word	0x0000007e


	//----- nvinfo : EIATTR_SW2861232_WAR
	.align		4
.L_985:
        /*0008*/ 	.byte	0x01, 0x35
	.zero		2


	//----- nvinfo : EIATTR_PARAM_CBANK
	.align		4
        /*000c*/ 	.byte	0x04, 0x0a
        /*000e*/ 	.short	(.L_987 - .L_986)
	.align		4
.L_986:
        /*0010*/ 	.word	index@(.nv.constant0.tvmgen_default_fused_take_equal_logical_not_take_where_reshape_broadcast_to_broadcast_to_reshap_ea80fd4c09035e54__56_kernel)
        /*0014*/ 	.short	0x0160
        /*0016*/ 	.short	0x0020


	//----- nvinfo : EIATTR_CBANK_PARAM_SIZE
	.align		4
.L_987:
        /*0018*/ 	.byte	0x03, 0x19
        /*001a*/ 	.short	0x0020


	//----- nvinfo : EIATTR_KPARAM_INFO
	.align		4
        /*001c*/ 	.byte	0x04, 0x17
        /*001e*/ 	.short	(.L_989 - .L_988)
.L_988:
        /*0020*/ 	.word	0x00000000
        /*0024*/ 	.short	0x0003
        /*0026*/ 	.short	0x0018
        /*0028*/ 	.byte	0x00, 0xf0, 0x21, 0x00


	//----- nvinfo : EIATTR_KPARAM_INFO
	.align		4
.L_989:
        /*002c*/ 	.byte	0x04, 0x17
        /*002e*/ 	.short	(.L_991 - .L_990)
.L_990:
        /*0030*/ 	.word	0x00000000
        /*0034*/ 	.short	0x0002
        /*0036*/ 	.short	0x0010
        /*0038*/ 	.byte	0x00, 0xf0, 0x21, 0x00


	//----- nvinfo : EIATTR_KPARAM_INFO
	.align		4
.L_991:
        /*003c*/ 	.byte	0x04, 0x17
        /*003e*/ 	.short	(.L_993 - .L_992)
.L_992:
        /*0040*/ 	.word	0x00000000
        /*0044*/ 	.short	0x0001
        /*0046*/ 	.short	0x0008
        /*0048*/ 	.byte	0x00, 0xf0, 0x21, 0x00


	//----- nvinfo : EIATTR_KPARAM_INFO
	.align		4
.L_993:
        /*004c*/ 	.byte	0x04, 0x17
        /*004e*/ 	.short	(.L_995 - .L_994)
.L_994:
        /*0050*/ 	.word	0x00000000
        /*0054*/ 	.short	0x0000
        /*0056*/ 	.short	0x0000
        /*0058*/ 	.byte	0x00, 0xf0, 0x21, 0x00


	//----- nvinfo : EIATTR_MAXREG_COUNT
	.align		4
.L_995:
        /*005c*/ 	.byte	0x03, 0x1b
        /*005e*/ 	.short	0x00ff


	//----- nvinfo : EIATTR_EXIT_INSTR_OFFSETS
	.align		4
        /*0060*/ 	.byte	0x04, 0x1c
        /*0062*/ 	.short	(.L_997 - .L_996)


	//   ....[0]....
.L_996:
        /*0064*/ 	.word	0x00000100
.L_997:


//--------------------- .nv.info.tvmgen_default_fused_take_equal_logical_not_take_where_reshape_broadcast_to_broadcast_to_reshap_ea80fd4c09035e54__49_kernel --------------------------
	.section	.nv.info.tvmgen_default_fused_take_equal_logical_not_take_where_reshape_broadcast_to_broadcast_to_reshap_ea80fd4c09035e54__49_kernel,"",@"SHT_CUDA_INFO"
	.sectionflags	@""
	.align	4


	//----- nvinfo : EIATTR_CUDA_API_VERSION
	.align		4
        /*0000*/ 	.byte	0x04, 0x37
        /*0002*/ 	.short	(.L_999 - .L_998)
.L_998:
        /*0004*/ 	.word	0x0000007e


	//----- nvinfo : EIATTR_SW2861232_WAR
	.align		4
.L_999:
        /*0008*/ 	.byte	0x01, 0x35
	.zero		2


	//----- nvinfo : EIATTR_PARAM_CBANK
	.align		4
        /*000c*/ 	.byte	0x04, 0x0a
        /*000e*/ 	.short	(.L_1001 - .L_1000)
	.align		4
.L_1000:
        /*0010*/ 	.word	index@(.nv.constant0.tvmgen_default_fused_take_equal_logical_not_take_where_reshape_broadcast_to_broadcast_to_reshap_ea80fd4c09035e54__49_kernel)
        /*0014*/ 	.short	0x0160
        /*0016*/ 	.short	0x0020


	//----- nvinfo : EIATTR_CBANK_PARAM_SIZE
	.align		4
.L_1001:
        /*0018*/ 	.byte	0x03, 0x19
        /*001a*/ 	.short	0x0020


	//----- nvinfo : EIATTR_KPARAM_INFO
	.align		4
        /*001c*/ 	.byte	0x04, 0x17
        /*001e*/ 	.short	(.L_1003 - .L_1002)
.L_1002:
        /*0020*/ 	.word	0x00000000
        /*0024*/ 	.short	0x0003
        /*0026*/ 	.short	0x0018
        /*0028*/ 	.byte	0x00, 0xf0, 0x21, 0x00


	//----- nvinfo : EIATTR_KPARAM_INFO
	.align		4
.L_1003:
        /*002c*/ 	.byte	0x04, 0x17
        /*002e*/ 	.short	(.L_1005 - .L_1004)
.L_1004:
        /*0030*/ 	.word	0x00000000
        /*0034*/ 	.short	0x0002
        /*0036*/ 	.short	0x0010
        /*0038*/ 	.byte	0x00, 0xf0, 0x21, 0x00


	//----- nvinfo : EIATTR_KPARAM_INFO
	.align		4
.L_1005:
        /*003c*/ 	.byte	0x04, 0x17
        /*003e*/ 	.short	(.L_1007 - .L_1006)
.L_1006:
        /*0040*/ 	.word	0x00000000
        /*0044*/ 	.short	0x0001
        /*0046*/ 	.short	0x0008
        /*0048*/ 	.byte	0x00, 0xf0, 0x21, 0x00


	//----- nvinfo : EIATTR_KPARAM_INFO
	.align		4
.L_1007:
        /*004c*/ 	.byte	0x04, 0x17
        /*004e*/ 	.short	(.L_1009 - .L_1008)
.L_1008:
        /*0050*/ 	.word	0x00000000
        /*0054*/ 	.short	0x0000
        /*0056*/ 	.short	0x0000
        /*0058*/ 	.byte	0x00, 0xf0, 0x21, 0x00


	//----- nvinfo : EIATTR_MAXREG_COUNT
	.align		4
.L_1009:
        /*005c*/ 	.byte	0x03, 0x1b
        /*005e*/ 	.short	0x00ff


	//----- nvinfo : EIATTR_EXIT_INSTR_OFFSETS
	.align		4
        /*0060*/ 	.byte	0x04, 0x1c
        /*0062*/ 	.short	(.L_1011 - .L_1010)


	//   ....[0]....
.L_1010:
        /*0064*/ 	.word	0x00000100
.L_1011:


//--------------------- .nv.info.tvmgen_default_fused_take_equal_logical_not_take_where_reshape_broadcast_to_broadcast_to_reshap_ea80fd4c09035e54__2_kernel --------------------------
	.section	.nv.info.tvmgen_default_fused_take_equal_logical_not_take_where_reshape_broadcast_to_broadcast_to_reshap_ea80fd4c09035e54__2_kernel,"",@"SHT_CUDA_INFO"
	.sectionflags	@""
	.align	4


	//----- nvinfo : EIATTR_CUDA_API_VERSION
	.align		4
        /*0000*/ 	.byte	0x04, 0x37
        /*0002*/ 	.short	(.L_1013 - .L_1012)
.L_1012:
        /*0004*/ 	.word	0x0000007e


	//----- nvinfo : EIATTR_SW2861232_WAR
	.align		4
.L_1013:
        /*0008*/ 	.byte	0x01, 0x35
	.zero		2


	//----- nvinfo : EIATTR_PARAM_CBANK
	.align		4
        /*000c*/ 	.byte	0x04, 0x0a
        /*000e*/ 	.short	(.L_1015 - .L_1014)
	.align		4
.L_1014:
        /*0010*/ 	.word	index@(.nv.constant0.tvmgen_default_fused_take_equal_logical_not_take_where_reshape_broadcast_to_broadcast_to_reshap_ea80fd4c09035e54__2_kernel)
        /*0014*/ 	.short	0x0160
        /*0016*/ 	.short	0x0020


	//----- nvinfo : EIATTR_CBANK_PARAM_SIZE
	.align		4
.L_1015:
        /*0018*/ 	.byte	0x03, 0x19
        /*001a*/ 	.short	0x0020


	//----- nvinfo : EIATTR_KPARAM_INFO
	.align		4
        /*001c*/ 	.byte	0x04, 0x17
        /*001e*/ 	.short	(.L_1017 - .L_1016)
.L_1016:
        /*0020*/ 	.word	0x00000000
        /*0024*/ 	.short	0x0003
        /*0026*/ 	.short	0x0018
        /*0028*/ 	.byte	0x00, 0xf0, 0x21, 0x00


	//----- nvinfo : EIATTR_KPARAM_INFO
	.align		4
.L_1017:
        /*002c*/ 	.byte	0x04, 0x17
        /*002e*/ 	.short	(.L_1019 - .L_1018)
.L_1018:
        /*0030*/ 	.word	0x00000000
        /*0034*/ 	.short	0x0002
        /*0036*/ 	.short	0x0010
        /*0038*/ 	.byte	0x00, 0xf0, 0x21, 0x00


	//----- nvinfo : EIATTR_KPARAM_INFO
	.align		4
.L_1019:
        /*003c*/ 	.byte	0x04, 0x17
        /*003e*/ 	.short	(.L_1021 - .L_1020)
.L_1020:
        /*0040*/ 	.word	0x00000000
        /*0044*/ 	.short	0x0001
        /*0046*/ 	.short	0x0008
        /*0048*/ 	.byte	0x00, 0xf0, 0x21, 0x00


	//----- nvinfo : EIATTR_KPARAM_INFO
	.align		4
.L_1021:
        /*004c*/ 	.byte	0x04, 0x17
        /*004e*/ 	.short	(.L_1023 - .L_1022)
.L_1022:
        /*0050*/ 	.word	0x00000000
        /*0054*/ 	.short	0x0000
        /*0056*/ 	.short	0x0000
        /*0058*/ 	.byte	0x00, 0xf0, 0x21, 0x00


	//----- nvinfo : EIATTR_MAXREG_COUNT
	.align		4
.L_1023:
        /*005c*/ 	.byte	0x03, 0x1b
        /*005e*/ 	.short	0x00ff


	//----- nvinfo : EIATTR_EXIT_INSTR_OFFSETS
	.align		4
        /*0060*/ 	.byte	0x04, 0x1c
        /*0062*/ 	.short	(.L_1025 - .L_1024)


	//   ....[0]....
.L_1024:
        /*0064*/ 	.word	0x00000100
.L_1025:


//--------------------- .nv.info.tvmgen_default_fused_take_equal_logical_not_take_where_reshape_broadcast_to_broadcast_to_reshap_ea80fd4c09035e54__78_kernel --------------------------
	.section	.nv.info.tvmgen_default_fused_take_equal_logical_not_take_where_reshape_broadcast_to_broadcast_to_reshap_ea80fd4c09035e54__78_kernel,"",@"SHT_CUDA_INFO"
	.sectionflags	@""
	.align	4


	//----- nvinfo : EIATTR_CUDA_API_VERSION
	.align		4
        /*0000*/ 	.byte	0x04, 0x37
        /*0002*/ 	.short	(.L_1027 - .L_1026)
.L_1026:
        /*0004*/ 	.word	0x0000007e


	//----- nvinfo : EIATTR_SW2861232_WAR
	.align		4
.L_1027:
        /*0008*/ 	.byte	0x01, 0x35
	.zero		2


	//----- nvinfo : EIATTR_PARAM_CBANK
	.align		4
        /*000c*/ 	.byte	0x04, 0x0a
        /*000e*/ 	.short	(.L_1029 - .L_1028)
	.align		4
.L_1028:
        /*0010*/ 	.word	index@(.nv.constant0.tvmgen_default_fused_take_equal_logical_not_take_where_reshape_broadcast_to_broadcast_to_reshap_ea80fd4c09035e54__78_kernel)
        /*0014*/ 	.short	0x0160
        /*0016*/ 	.short	0x0020


	//----- nvinfo : EIATTR_CBANK_PARAM_SIZE
	.align		4
.L_1029:
        /*0018*/ 	.byte	0x03, 0x19
        /*001a*/ 	.short	0x0020


	//----- nvinfo : EIATTR_KPARAM_INFO
	.align		4
        /*001c*/ 	.byte	0x04, 0x17
        /*001e*/ 	.short	(.L_1031 - .L_1030)
.L_1030:
        /*0020*/ 	.word	0x00000000
        /*0024*/ 	.short	0x0003
        /*0026*/ 	.short	0x0018
        /*0028*/ 	.byte	0x00, 0xf0, 0x21, 0x00


	//----- nvinfo : EIATTR_KPARAM_INFO
	.align		4
.L_1031:
        /*002c*/ 	.byte	0x04, 0x17
        /*002e*/ 	.short	(.L_1033 - .L_1032)
.L_1032:
        /*0030*/ 	.word	0x00000000
        /*0034*/ 	.short	0x0002
        /*0036*/ 	.short	0x0010
        /*0038*/ 	.byte	0x00, 0xf0, 0x21, 0x00


	//----- nvinfo : EIATTR_KPARAM_INFO
	.align		4
.L_1033:
        /*003c*/ 	.byte	0x04, 0x17
        /*003e*/ 	.short	(.L_1035 - .L_1034)
.L_1034:
        /*0040*/ 	.word	0x00000000
        /*0044*/ 	.short	0x0001
        /*0046*/ 	.short	0x0008
        /*0048*/ 	.byte	0x00, 0xf0, 0x21, 0x00


	//----- nvinfo : EIATTR_KPARAM_INFO
	.align		4
.L_1035:
        /*004c*/ 	.byte	0x04, 0x17
        /*004e*/ 	.short	(.L_1037 - .L_1036)
.L_1036:
        /*0050*/ 	.word	0x00000000
        /*0054*/ 	.short	0x0000
        /*0056*/ 	.short	0x0000
        /*0058*/ 	.byte	0x00, 0xf0, 0x21, 0x00


	//----- nvinfo : EIATTR_MAXREG_COUNT
	.align		4
.L_1037:
        /*005c*/ 	.byte	0x03, 0x1b
        /*005e*/ 	.short	0x00ff


	//----- nvinfo : EIATTR_EXIT_INSTR_OFFSETS
	.align		4
        /*0060*/ 	.byte	0x04, 0x1c
        /*0062*/ 	.short	(.L_1039 - .L_1038)


	//   ....[0]....
.L_1038:
        /*0064*/ 	.word	0x00000100
.L_1039:


//--------------------- .nv.info.tvmgen_default_fused_take_equal_logical_not_take_where_reshape_broadcast_to_broadcast_to_reshap_ea80fd4c09035e54__79_kernel --------------------------
	.section	.nv.info.tvmgen_default_fused_take_equal_logical_not_take_where_reshape_broadcast_to_broadcast_to_reshap_ea80fd4c09035e54__79_kernel,"",@"SHT_CUDA_INFO"
	.sectionflags	@""
	.align	4


	//----- nvinfo : EIATTR_CUDA_API_VERSION
	.align		4
        /*0000*/ 	.byte	0x04, 0x37
        /*0002*/ 	.short	(.L_1041 - .L_1040)
.L_1040:
        /*0004*/ 	.word	0x0000007e


	//----- nvinfo : EIATTR_SW2861232_WAR
	.align		4
.L_1041:
        /*0008*/ 	.byte	0x01, 0x35
	.zero		2


	//----- nvinfo : EIATTR_PARAM_CBANK
	.align		4
        /*000c*/ 	.byte	0x04, 0x0a
        /*000e*/ 	.short	(.L_1043 - .L_1042)
	.align		4
.L_1042:
        /*0010*/ 	.word	index@(.nv.constant0.tvmgen_default_fused_take_equal_logical_not_take_where_reshape_broadcast_to_broadcast_to_reshap_ea80fd4c09035e54__79_kernel)
        /*0014*/ 	.short	0x0160
        /*0016*/ 	.short	0x0020


	//----- nvinfo : EIATTR_CBANK_PARAM_SIZE
	.align		4
.L_1043:
        /*0018*/ 	.byte	0x03, 0x19
        /*001a*/ 	.short	0x0020


	//----- nvinfo : EIATTR_KPARAM_INFO
	.align		4
        /*001c*/ 	.byte	0x04, 0x17
        /*001e*/ 	.short	(.L_1045 - .L_1044)
.L_1044:
        /*0020*/ 	.word	0x00000000
        /*0024*/ 	.short	0x0003
        /*0026*/ 	.short	0x0018
        /*0028*/ 	.byte	0x00, 0xf0, 0x21, 0x00


	//----- nvinfo : EIATTR_KPARAM_INFO
	.align		4
.L_1045:
        /*002c*/ 	.byte	0x04, 0x17
        /*002e*/ 	.short	(.L_1047 - .L_1046)
.L_1046:
        /*0030*/ 	.word	0x00000000
        /*0034*/ 	.short	0x0002
        /*0036*/ 	.short	0x0010
        /*0038*/ 	.byte	0x00, 0xf0, 0x21, 0x00


	//----- nvinfo : EIATTR_KPARAM_INFO
	.align		4
.L_1047:
        /*003c*/ 	.byte	0x04, 0x17
        /*003e*/ 	.short	(.L_1049 - .L_1048)
.L_1048:
        /*0040*/ 	.word	0x00000000
        /*0044*/ 	.short	0x0001
        /*0046*/ 	.short	0x0008
        /*0048*/ 	.byte	0x00, 0xf0, 0x21, 0x00


	//----- nvinfo : EIATTR_KPARAM_INFO
	.align		4
.L_1049:
        /*004c*/ 	.byte	0x04, 0x17
        /*004e*/ 	.short	(.L_1051 - .L_1050)
.L_1050:
        /*0050*/ 	.word	0x00000000
        /*0054*/ 	.short	0x0000
        /*0056*/ 	.short	0x0000
        /*0058*/ 	.byte	0x00, 0xf0, 0x21, 0x00


	//----- nvinfo : EIATTR_MAXREG_COUNT
	.align		4
.L_1051:
        /*005c*/ 	.byte	0x03, 0x1b
        /*005e*/ 	.short	0x00ff


	//----- nvinfo : EIATTR_EXIT_INSTR_OFFSETS
	.align		4
        /*0060*/ 	.byte	0x04, 0x1c
        /*0062*/ 	.short	(.L_1053 - .L_1052)


	//   ....[0]....
.L_1052:
        /*0064*/ 	.word	0x00000100
.L_1053:


//--------------------- .nv.info.tvmgen_default_fused_take_equal_logical_not_take_where_reshape_broadcast_to_broadcast_to_reshap_ea80fd4c09035e54__3_kernel --------------------------
	.section	.nv.info.tvmgen_default_fused_take_equal_logical_not_take_where_reshape_broadcast_to_broadcast_to_reshap_ea80fd4c09035e54__3_kernel,"",@"SHT_CUDA_INFO"
	.sectionflags	@""
	.align	4


	//----- nvinfo : EIATTR_CUDA_API_VERSION
	.align		4
        /*0000*/ 	.byte	0x04, 0x37
        /*0002*/ 	.short	(.L_1055 - .L_1054)
.L_1054:
        /*0004*/ 	.word	0x0000007e


	//----- nvinfo : EIATTR_SW2861232_WAR
	.align		4
.L_1055:
        /*0008*/ 	.byte	0x01, 0x35
	.zero		2


	//----- nvinfo : EIATTR_PARAM_CBANK
	.align		4
        /*000c*/ 	.byte	0x04, 0x0a
        /*000e*/ 	.short	(.L_1057 - .L_1056)
	.align		4
.L_1056:
        /*0010*/ 	.word	index@(.nv.constant0.tvmgen_default_fused_take_equal_logical_not_take_where_reshape_broadcast_to_broadcast_to_reshap_ea80fd4c09035e54__3_kernel)
        /*0014*/ 	.short	0x0160
        /*0016*/ 	.short	0x0020


	//----- nvinfo : EIATTR_CBANK_PARAM_SIZE
	.align		4
.L_1057:
        /*0018*/ 	.byte	0x03, 0x19
        /*001a*/ 	.short	0x0020


	//----- nvinfo : EIATTR_KPARAM_INFO
	.align		4
        /*001c*/ 	.byte	0x04, 0x17
        /*001e*/ 	.short	(.L_1059 - .L_1058)
.L_1058:
        /*0020*/ 	.word	0x00000000
        /*0024*/ 	.short	0x0003
        /*0026*/ 	.short	0x0018
        /*0028*/ 	.byte	0x00, 0xf0, 0x21, 0x00


	//----- nvinfo : EIATTR_KPARAM_INFO
	.align		4
.L_1059:
        /*002c*/ 	.byte	0x04, 0x17
        /*002e*/ 	.short	(.L_1061 - .L_1060)
.L_1060:
        /*0030*/ 	.word	0x00000000
        /*0034*/ 	.short	0x0002
        /*0036*/ 	.short	0x0010
        /*0038*/ 	.byte	0x00, 0xf0, 0x21, 0x00


	//----- nvinfo : EIATTR_KPARAM_INFO
	.align		4
.L_1061:
        /*003c*/ 	.byte	0x04, 0x17
        /*003e*/ 	.short	(.L_1063 - .L_1062)
.L_1062:
        /*0040*/ 	.word	0x00000000
        /*0044*/ 	.short	0x0001
        /*0046*/ 	.short	0x0008
        /*0048*/ 	.byte	0x00, 0xf0, 0x21, 0x00


	//----- nvinfo : EIATTR_KPARAM_INFO
	.align		4
.L_1063:
        /*004c*/ 	.byte	0x04, 0x17
        /*004e*/ 	.short	(.L_1065 - .L_1064)
.L_1064:
        /*0050*/ 	.word	0x00000000
        /*0054*/ 	.short	0x0000
        /*0056*/ 	.short	0x0000
        /*0058*/ 	.byte	0x00, 0xf0, 0x21, 0x00


	//----- nvinfo : EIATTR_MAXREG_COUNT
	.align		4
.L_1065:
        /*005c*/ 	.byte	0x03, 0x1b
        /*005e*/ 	.short	0x00ff


	//----- nvinfo : EIATTR_EXIT_INSTR_OFFSETS
	.align		4
        /*0060*/ 	.byte	0x04, 0x1c
        /*0062*/ 	.short	(.L_1067 - .L_1066)


	//   ....[0]....
.L_1066:
        /*0064*/ 	.word	0x00000100
.L_1067:


//--------------------- .nv.info.tvmgen_default_fused_take_equal_logical_not_take_where_reshape_broadcast_to_broadcast_to_reshap_ea80fd4c09035e54__51_kernel --------------------------
	.section	.nv.info.tvmgen_default_fused_take_equal_logical_not_take_where_reshape_broadcast_to_broadcast_to_reshap_ea80fd4c09035e54__51_kernel,"",@"SHT_CUDA_INFO"
	.sectionflags	@""
	.align	4


	//----- nvinfo : EIATTR_CUDA_API_VERSION
	.align		4
        /*0000*/ 	.byte	0x04, 0x37
        /*0002*/ 	.short	(.L_1069 - .L_1068)
.L_1068:
        /*0004*/ 	.word	0x0000007e


	//----- nvinfo : EIATTR_SW2861232_WAR
	.align		4
.L_1069:
        /*0008*/ 	.byte	0x01, 0x35
	.zero		2


	//----- nvinfo : EIATTR_PARAM_CBANK
	.align		4
        /*000c*/ 	.byte	0x04, 0x0a
        /*000e*/ 	.short	(.L_1071 - .L_1070)
	.align		4
.L_1070:
        /*0010*/ 	.word	index@(.nv.constant0.tvmgen_default_fused_take_equal_logical_not_take_where_reshape_broadcast_to_broadcast_to_reshap_ea80fd4c09035e54__51_kernel)
        /*0014*/ 	.short	0x0160
        /*0016*/ 	.short	0x0020


	//----- nvinfo : EIATTR_CBANK_PARAM_SIZE
	.align		4
.L_1071:
        /*0018*/ 	.byte	0x03, 0x19
        /*001a*/ 	.short	0x0020


	//----- nvinfo : EIATTR_KPARAM_INFO
	.align		4
        /*001c*/ 	.byte	0x04, 0x17
        /*001e*/ 	.short	(.L_1073 - .L_1072)
.L_1072:
        /*0020*/ 	.word	0x00000000
        /*0024*/ 	.short	0x0003
        /*0026*/ 	.short	0x0018
        /*0028*/ 	.byte	0x00, 0xf0, 0x21, 0x00


	//----- nvinfo : EIATTR_KPARAM_INFO
	.align		4
.L_1073:
        /*002c*/ 	.byte	0x04, 0x17
        /*002e*/ 	.short	(.L_1075 - .L_1074)
.L_1074:
        /*0030*/ 	.word	0x00000000
        /*0034*/ 	.short	0x0002
        /*0036*/ 	.short	0x0010
        /*0038*/ 	.byte	0x00, 0xf0, 0x21, 0x00


	//----- nvinfo : EIATTR_KPARAM_INFO
	.align		4
.L_1075:
        /*003c*/ 	.byte	0x04, 0x17
        /*003e*/ 	.short	(.L_1077 - .L_1076)
.L_1076:
        /*0040*/ 	.word	0x00000000
        /*0044*/ 	.short	0x0001
        /*0046*/ 	.short	0x0008
        /*0048*/ 	.byte	0x00, 0xf0, 0x21, 0x00


	//----- nvinfo : EIATTR_KPARAM_INFO
	.align		4
.L_1077:
        /*004c*/ 	.byte	0x04, 0x17
        /*004e*/ 	.short	(.L_1079 - .L_1078)
.L_1078:
        /*0050*/ 	.word	0x00000000
        /*0054*/ 	.short	0x0000
        /*0056*/ 	.short	0x0000
        /*0058*/ 	.byte	0x00, 0xf0, 0x21, 0x00


	//----- nvinfo : EIATTR_MAXREG_COUNT
	.align		4
.L_1079:
        /*005c*/ 	.byte	0x03, 0x1b
        /*005e*/ 	.short	0x00ff


	//----- nvinfo : EIATTR_EXIT_INSTR_OFFSETS
	.align		4
        /*0060*/ 	.byte	0x04, 0x1c
        /*0062*/ 	.short	(.L_1081 - .L_1080)


	//   ....[0]....
.L_1080:
        /*0064*/ 	.word	0x00000100
.L_1081:


//--------------------- .nv.info.tvmgen_default_fused_take_equal_logical_not_take_where_reshape_broadcast_to_broadcast_to_reshap_ea80fd4c09035e54__117_kernel --------------------------
	.section	.nv.info.tvmgen_default_fused_take_equal_logical_not_take_where_reshape_broadcast_to_broadcast_to_reshap_ea80fd4c09035e54__117_kernel,"",@"SHT_CUDA_INFO"
	.sectionflags	@""
	.align	4


	//----- nvinfo : EIATTR_CUDA_API_VERSION
	.align		4
        /*0000*/ 	.byte	0x04, 0x37
        /*0002*/ 	.short	(.L_1083 - .L_1082)
.L_1082:
        /*0004*/ 	.word	0x0000007e


	//----- nvinfo : EIATTR_SW2861232_WAR
	.align		4
.L_1083:
        /*0008*/ 	.byte	0x01, 0x35
	.zero		2


	//----- nvinfo : EIATTR_PARAM_CBANK
	.align		4
        /*000c*/ 	.byte	0x04, 0x0a
        /*000e*/ 	.short	(.L_1085 - .L_1084)
	.align		4
.L_1084:
        /*0010*/ 	.word	index@(.nv.constant0.tvmgen_default_fused_take_equal_logical_not_take_where_reshape_broadcast_to_broadcast_to_reshap_ea80fd4c09035e54__117_kernel)
        /*0014*/ 	.short	0x0160
        /*0016*/ 	.short	0x0020


	//----- nvinfo : EIATTR_CBANK_PARAM_SIZE
	.align		4
.L_1085:
        /*0018*/ 	.byte	0x03, 0x19
        /*001a*/ 	.short	0x0020


	//----- nvinfo : EIATTR_KPARAM_INFO
	.align		4
        /*001c*/ 	.byte	0x04, 0x17
        /*001e*/ 	.short	(.L_1087 - .L_1086)
.L_1086:
        /*0020*/ 	.word	0x00000000
        /*0024*/ 	.short	0x0003
        /*0026*/ 	.short	0x0018
        /*0028*/ 	.byte	0x00, 0xf0, 0x21, 0x00


	//----- nvinfo : EIATTR_KPARAM_INFO
	.align		4
.L_1087:
        /*002c*/ 	.byte	0x04, 0x17
        /*002e*/ 	.short	(.L_1089 - .L_1088)
.L_1088:
        /*0030*/ 	.word	0x00000000
        /*0034*/ 	.short	0x0002
        /*0036*/ 	.short	0x0010
        /*0038*/ 	.byte	0x00, 0xf0, 0x21, 0x00


	//----- nvinfo : EIATTR_KPARAM_INFO
	.align		4
.L_1089:
        /*003c*/ 	.byte	0x04, 0x17
        /*003e*/ 	.short	(.L_1091 - .L_1090)
.L_1090:
        /*0040*/ 	.word	0x00000000
        /*0044*/ 	.short	0x0001
        /*0046*/ 	.short	0x0008
        /*0048*/ 	.byte	0x00, 0xf0, 0x21, 0x00


	//----- nvinfo : EIATTR_KPARAM_INFO
	.align		4
.L_1091:
        /*004c*/ 	.byte	0x04, 0x17
        /*004e*/ 	.short	(.L_1093 - .L_1092)
.L_1092:
        /*0050*/ 	.word	0x00000000
        /*0054*/ 	.short	0x0000
        /*0056*/ 	.short	0x0000
        /*0058*/ 	.byte	0x00, 0xf0, 0x21, 0x00


	//----- nvinfo : EIATTR_MAXREG_COUNT
	.align		4
.L_1093:
        /*005c*/ 	.byte	0x03, 0x1b
        /*005e*/ 	.short	0x00ff


	//----- nvinfo : EIATTR_EXIT_INSTR_OFFSETS
	.align		4
        /*0060*/ 	.byte	0x04, 0x1c
        /*0062*/ 	.short	(.L_1095 - .L_1094)


	//   ....[0]....
.L_1094:
        /*0064*/ 	.word	0x00000100
.L_1095:


//--------------------- .nv.info.tvmgen_default_fused_take_equal_logical_not_take_where_reshape_broadcast_to_broadcast_to_reshap_ea80fd4c09035e54__42_kernel --------------------------
	.section	.nv.info.tvmgen_default_fused_take_equal_logical_not_take_where_reshape_broadcast_to_broadcast_to_reshap_ea80fd4c09035e54__42_kernel,"",@"SHT_CUDA_INFO"
	.sectionflags	@""
	.align	4


	//----- nvinfo : EIATTR_CUDA_API_VERSION
	.align		4
        /*0000*/ 	.byte	0x04, 0x37
        /*0002*/ 	.short	(.L_1097 - .L_1096)
.L_1096:
        /*0004*/ 	.word	0x0000007e


	//----- nvinfo : EIATTR_SW2861232_WAR
	.align		4
.L_1097:
        /*0008*/ 	.byte	0x01, 0x35
	.zero		2


	//----- nvinfo : EIATTR_PARAM_CBANK
	.align		4
        /*000c*/ 	.byte	0x04, 0x0a
        /*000e*/ 	.short	(.L_1099 - .L_1098)
	.align		4
.L_1098:
        /*0010*/ 	.word	index@(.nv.constant0.tvmgen_default_fused_take_equal_logical_not_take_where_reshape_broadcast_to_broadcast_to_reshap_ea80fd4c09035e54__42_kernel)
        /*0014*/ 	.short	0x0160
        /*0016*/ 	.short	0x0020


	//----- nvinfo : EIATTR_CBANK_PARAM_SIZE
	.align		4
.L_1099:
        /*0018*/ 	.byte	0x03, 0x19
        /*001a*/ 	.short	0x0020


	//----- nvinfo : EIATTR_KPARAM_INFO
	.align		4
        /*001c*/ 	.byte	0x04, 0x17
        /*001e*/ 	.short	(.L_1101 - .L_1100)
.L_1100:
        /*0020*/ 	.word	0x00000000
        /*0024*/ 	.short	0x0003
        /*0026*/ 	.short	0x0018
        /*0028*/ 	.byte	0x00, 0xf0, 0x21, 0x00


	//----- nvinfo : EIATTR_KPARAM_INFO
	.align		4
.L_1101:
        /*002c*/ 	.byte	0x04, 0x17
        /*002e*/ 	.short	(.L_1103 - .L_1102)
.L_1102:
        /*0030*/ 	.word	0x00000000
        /*0034*/ 	.short	0x0002
        /*0036*/ 	.short	0x0010
        /*0038*/ 	.byte	0x00, 0xf0, 0x21, 0x00


	//----- nvinfo : EIATTR_KPARAM_INFO
	.align		4
.L_1103:
        /*003c*/ 	.byte	0x04, 0x17
        /*003e*/ 	.short	(.L_1105 - .L_1104)
.L_1104:
        /*0040*/ 	.word	0x00000000
        /*0044*/ 	.short	0x0001
        /*0046*/ 	.short	0x0008
        /*0048*/ 	.byte	0x00, 0xf0, 0x21, 0x00


	//----- nvinfo : EIATTR_KPARAM_INFO
	.align		4
.L_1105:
        /*004c*/ 	.byte	0x04, 0x17
        /*004e*/ 	.short	(.L_1107 - .L_1106)
.L_1106:
        /*0050*/ 	.word	0x00000000
        /*0054*/ 	.short	0x0000
        /*0056*/ 	.short	0x0000
        /*0058*/ 	.byte	0x00, 0xf0, 0x21, 0x00


	//----- nvinfo : EIATTR_MAXREG_COUNT
	.align		4
.L_1107:
        /*005c*/ 	.byte	0x03, 0x1b
        /*005e*/ 	.short	0x00ff


	//----- nvinfo : EIATTR_EXIT_INSTR_OFFSETS
	.align		4
        /*0060*/ 	.byte	0x04, 0x1c
        /*0062*/ 	.short	(.L_1109 - .L_1108)


	//   ....[0]....
.L_1108:
        /*0064*/ 	.word	0x00000100
.L_1109:


//--------------------- .nv.info.tvmgen_default_fused_take_equal_logical_not_take_where_reshape_broadcast_to_broadcast_to_reshap_ea80fd4c09035e54__80_kernel --------------------------
	.section	.nv.info.tvmgen_default_fused_take_equal_logical_not_take_where_reshape_broadcast_to_broadcast_to_reshap_ea80fd4c09035e54__80_kernel,"",@"SHT_CUDA_INFO"
	.sectionflags	@""
	.align	4


	//----- nvinfo : EIATTR_CUDA_API_VERSION
	.align		4
        /*0000*/ 	.byte	0x04, 0x37
        /*0002*/ 	.short	(.L_1111 - .L_1110)
.L_1110:
        /*0004*/ 	.word	0x0000007e


	//----- nvinfo : EIATTR_SW2861232_WAR
	.align		4
.L_1111:
        /*0008*/ 	.byte	0x01, 0x35
	.zero		2


	//----- nvinfo : EIATTR_PARAM_CBANK
	.align		4
        /*000c*/ 	.byte	0x04, 0x0a
        /*000e*/ 	.short	(.L_1113 - .L_1112)
	.align		4
.L_1112:
        /*0010*/ 	.word	index@(.nv.constant0.tvmgen_default_fused_take_equal_logical_not_take_where_reshape_broadcast_to_broadcast_to_reshap_ea80fd4c09035e54__80_kernel)
        /*0014*/ 	.short	0x0160
        /*0016*/ 	.short	0x0020


	//----- nvinfo : EIATTR_CBANK_PARAM_SIZE
	.align		4
.L_1113:
        /*0018*/ 	.byte	0x03, 0x19
        /*001a*/ 	.short	0x0020


	//----- nvinfo : EIATTR_KPARAM_INFO
	.align		4
        /*001c*/ 	.byte	0x04, 0x17
        /*001e*/ 	.short	(.L_1115 - .L_1114)
.L_1114:
        /*0020*/ 	.word	0x00000000
        /*0024*/ 	.short	0x0003
        /*0026*/ 	.short	0x0018
        /*0028*/ 	.byte	0x00, 0xf0, 0x21, 0x00


	//----- nvinfo : EIATTR_KPARAM_INFO
	.align		4
.L_1115:
        /*002c*/ 	.byte	0x04, 0x17
        /*002e*/ 	.short	(.L_1117 - .L_1116)
.L_1116:
        /*0030*/ 	.word	0x00000000
        /*0034*/ 	.short	0x0002
        /*0036*/ 	.short	0x0010
        /*0038*/ 	.byte	0x00, 0xf0, 0x21, 0x00


	//----- nvinfo : EIATTR_KPARAM_INFO
	.align		4
.L_1117:
        /*003c*/ 	.byte	0x04, 0x17
        /*003e*/ 	.short	(.L_1119 - .L_1118)
.L_1118:
        /*0040*/ 	.word	0x00000000
        /*0044*/ 	.short	0x0001
        /*0046*/ 	.short	0x0008
        /*0048*/ 	.byte	0x00, 0xf0, 0x21, 0x00


	//----- nvinfo : EIATTR_KPARAM_INFO
	.align		4
.L_1119:
        /*004c*/ 	.byte	0x04, 0x17
        /*004e*/ 	.short	(.L_1121 - .L_1120)
.L_1120:
        /*0050*/ 	.word	0x00000000
        /*0054*/ 	.short	0x0000
        /*0056*/ 	.short	0x0000
        /*0058*/ 	.byte	0x00, 0xf0, 0x21, 0x00


	//----- nvinfo : EIATTR_MAXREG_COUNT
	.align		4
.L_1121:
        /*005c*/ 	.byte	0x03, 0x1b
        /*005e*/ 	.short	0x00ff


	//----- nvinfo : EIATTR_EXIT_INSTR_OFFSETS
	.align		4
        /*0060*/ 	.byte	0x04, 0x1c
        /*0062*/ 	.short	(.L_1123 - .L_1122)


	//   ....[0]....
.L_1122:
        /*0064*/ 	.word	0x00000100
.L_1123:


//--------------------- .nv.info.tvmgen_default_fused_take_equal_logical_not_take_where_reshape_broadcast_to_broadcast_to_reshap_ea80fd4c09035e54__46_kernel --------------------------
	.section	.nv.info.tvmgen_default_fused_take_equal_logical_not_take_where_reshape_broadcast_to_broadcast_to_reshap_ea80fd4c09035e54__46_kernel,"",@"SHT_CUDA_INFO"
	.sectionflags	@""
	.align	4


	//----- nvinfo : EIATTR_CUDA_API_VERSION
	.align		4
        /*0000*/ 	.byte	0x04, 0x37
        /*0002*/ 	.short	(.L_1125 - .L_1124)
.L_1124:
        /*0004*/ 	.word	0x0000007e


	//----- nvinfo : EIATTR_SW2861232_WAR
	.align		4
.L_1125:
        /*0008*/ 	.byte	0x01, 0x35
	.zero		2


	//----- nvinfo : EIATTR_PARAM_CBANK
	.align		4
        /*000c*/ 	.byte	0x04, 0x0a
        /*000e*/ 	.short	(.L_1127 - .L_1126)
	.align		4
.L_1126:
        /*0010*/ 	.word	index@(.nv.constant0.tvmgen_default_fused_take_equal_logical_not_take_where_reshape_broadcast_to_broadcast_to_reshap_ea80fd4c09035e54__46_kernel)
        /*0014*/ 	.short	0x0160
        /*0016*/ 	.short	0x0020


	//----- nvinfo : EIATTR_CBANK_PARAM_SIZE
	.align		4
.L_1127:
        /*0018*/ 	.byte	0x03, 0x19
        /*001a*/ 	.short	0x0020


	//----- nvinfo : EIATTR_KPARAM_INFO
	.align		4
        /*001c*/ 	.byte	0x04, 0x17
        /*001e*/ 	.short	(.L_1129 - .L_1128)
.L_1128:
        /*0020*/ 	.word	0x00000000
        /*0024*/ 	.short	0x0003
        /*0026*/ 	.short	0x0018
        /*0028*/ 	.byte	0x00, 0xf0, 0x21, 0x00


	//----- nvinfo : EIATTR_KPARAM_INFO
	.align		4
.L_1129:
        /*002c*/ 	.byte	0x04, 0x17
        /*002e*/ 	.short	(.L_1131 - .L_1130)
.L_1130:
        /*0030*/ 	.word	0x00000000
        /*0034*/ 	.short	0x0002
        /*0036*/ 	.short	0x0010
        /*0038*/ 	.byte	0x00, 0xf0, 0x21, 0x00


	//----- nvinfo : EIATTR_KPARAM_INFO
	.align		4
.L_1131:
        /*003c*/ 	.byte	0x04, 0x17
        /*003e*/ 	.short	(.L_1133 - .L_1132)
.L_1132:
        /*0040*/ 	.word	0x00000000
        /*0044*/ 	.short	0x0001
        /*0046*/ 	.short	0x0008
        /*0048*/ 	.byte	0x00, 0xf0, 0x21, 0x00


	//----- nvinfo : EIATTR_KPARAM_INFO
	.align		4
.L_1133:
        /*004c*/ 	.byte	0x04, 0x17
        /*004e*/ 	.short	(.L_1135 - .L_1134)
.L_1134:
        /*0050*/ 	.word	0x00000000
        /*0054*/ 	.short	0x0000
        /*0056*/ 	.short	0x0000
        /*0058*/ 	.byte	0x00, 0xf0, 0x21, 0x00


	//----- nvinfo : EIATTR_MAXREG_COUNT
	.align		4
.L_1135:
        /*005c*/ 	.byte	0x03, 0x1b
        /*005e*/ 	.short	0x00ff


	//----- nvinfo : EIATTR_EXIT_INSTR_OFFSETS
	.align		4
        /*0060*/ 	.byte	0x04, 0x1c
        /*0062*/ 	.short	(.L_1137 - .L_1136)


	//   ....[0]....
.L_1136:
        /*0064*/ 	.word	0x00000100
.L_1137:


//--------------------- .nv.info.tvmgen_default_fused_take_equal_logical_not_take_where_reshape_broadcast_to_broadcast_to_reshap_ea80fd4c09035e54__102_kernel --------------------------
	.section	.nv.info.tvmgen_default_fused_take_equal_logical_not_take_where_reshape_broadcast_to_broadcast_to_reshap_ea80fd4c09035e54__102_kernel,"",@"SHT_CUDA_INFO"
	.sectionflags	@""
	.align	4


	//----- nvinfo : EIATTR_CUDA_API_VERSION
	.align		4
        /*0000*/ 	.byte	0x04, 0x37
        /*0002*/ 	.short	(.L_1139 - .L_1138)
.L_1138:
        /*0004*/ 	.word	0x0000007e


	//----- nvinfo : EIATTR_SW2861232_WAR
	.align		4
.L_1139:
        /*0008*/ 	.byte	0x01, 0x35
	.zero		2


	//----- nvinfo : EIATTR_PARAM_CBANK
	.align		4
        /*000c*/ 	.byte	0x04, 0x0a
        /*000e*/ 	.short	(.L_1141 - .L_1140)
	.align		4
.L_1140:
        /*0010*/ 	.word	index@(.nv.constant0.tvmgen_default_fused_take_equal_logical_not_take_where_reshape_broadcast_to_broadcast_to_reshap_ea80fd4c09035e54__102_kernel)
        /*0014*/ 	.short	0x0160
        /*0016*/ 	.short	0x0020


	//----- nvinfo : EIATTR_CBANK_PARAM_SIZE
	.align		4
.L_1141:
        /*0018*/ 	.byte	0x03, 0x19
        /*001a*/ 	.short	0x0020


	//----- nvinfo : EIATTR_KPARAM_INFO
	.align		4
        /*001c*/ 	.byte	0x04, 0x17
        /*001e*/ 	.short	(.L_1143 - .L_1142)
.L_1142:
        /*0020*/ 	.word	0x00000000
        /*0024*/ 	.short	0x0003
        /*0026*/ 	.short	0x0018
        /*0028*/ 	.byte	0x00, 0xf0, 0x21, 0x00


	//----- nvinfo : EIATTR_KPARAM_INFO
	.align		4
.L_1143:
        /*002c*/ 	.byte	0x04, 0x17
        /*002e*/ 	.short	(.L_1145 - .L_1144)
.L_1144:
        /*0030*/ 	.word	0x00000000
        /*0034*/ 	.short	0x0002
        /*0036*/ 	.short	0x0010
        /*0038*/ 	.byte	0x00, 0xf0, 0x21, 0x00


	//----- nvinfo : EIATTR_KPARAM_INFO
	.align		4
.L_1145:
        /*003c*/ 	.byte	0x04, 0x17
        /*003e*/ 	.short	(.L_1147 - .L_1146)
.L_1146:
        /*0040*/ 	.word	0x00000000
        /*0044*/ 	.short	0x0001
        /*0046*/ 	.short	0x0008
        /*0048*/ 	.byte	0x00, 0xf0, 0x21, 0x00


	//----- nvinfo : EIATTR_KPARAM_INFO
	.align		4
.L_1147:
        /*004c*/ 	.byte	0x04, 0x17
        /*004e*/ 	.short	(.L_1149 - .L_1148)
.L_1148:
        /*0050*/ 	.word	0x00000000
        /*0054*/ 	.short	0x0000
        /*0056*/ 	.short	0x0000
        /*0058*/ 	.byte	0x00, 0xf0, 0x21, 0x00


	//----- nvinfo : EIATTR_MAXREG_COUNT
	.align		4
.L_1149:
        /*005c*/ 	.byte	0x03, 0x1b
        /*005e*/ 	.short	0x00ff


	//----- nvinfo : EIATTR_EXIT_INSTR_OFFSETS
	.align		4
        /*0060*/ 	.byte	0x04, 0x1c
        /*0062*/ 	.short	(.L_1151 - .L_1150)


	//   ....[0]....
.L_1150:
        /*0064*/ 	.word	0x00000100
.L_1151:


//--------------------- .nv.info.tvmgen_default_fused_take_equal_logical_not_take_where_reshape_broadcast_to_broadcast_to_reshap_ea80fd4c09035e54__94_kernel --------------------------
	.section	.nv.info.tvmgen_default_fused_take_equal_logical_not_take_where_reshape_broadcast_to_broadcast_to_reshap_ea80fd4c09035e54__94_kernel,"",@"SHT_CUDA_INFO"
	.sectionflags	@""
	.align	4


	//----- nvinfo : EIATTR_CUDA_API_VERSION
	.align		4
        /*0000*/ 	.byte	0x04, 0x37
        /*0002*/ 	.short	(.L_1153 - .L_1152)
.L_1152:
        /*0004*/ 	.word	0x0000007e


	//----- nvinfo : EIATTR_SW2861232_WAR
	.align		4
.L_1153:
        /*0008*/ 	.byte	0x01, 0x35
	.zero		2


	//----- nvinfo : EIATTR_PARAM_CBANK
	.align		4
        /*000c*/ 	.byte	0x04, 0x0a
        /*000e*/ 	.short	(.L_1155 - .L_1154)
	.align		4
.L_1154:
        /*0010*/ 	.word	index@(.nv.constant0.tvmgen_default_fused_take_equal_logical_not_take_where_reshape_broadcast_to_broadcast_to_reshap_ea80fd4c09035e54__94_kernel)
        /*0014*/ 	.short	0x0160
        /*0016*/ 	.short	0x0020


	//----- nvinfo : EIATTR_CBANK_PARAM_SIZE
	.align		4
.L_1155:
        /*0018*/ 	.byte	0x03, 0x19
        /*001a*/ 	.short	0x0020


	//----- nvinfo : EIATTR_KPARAM_INFO
	.align		4
        /*001c*/ 	.byte	0x04, 0x17
        /*001e*/ 	.short	(.L_1157 - .L_1156)
.L_1156:
        /*0020*/ 	.word	0x00000000
        /*0024*/ 	.short	0x0003
        /*0026*/ 	.short	0x0018
        /*0028*/ 	.byte	0x00, 0xf0, 0x21, 0x00


	//----- nvinfo : EIATTR_KPARAM_INFO
	.align		4
.L_1157:
        /*002c*/ 	.byte	0x04, 0x17
        /*002e*/ 	.short	(.L_1159 - .L_1158)
.L_1158:
        /*0030*/ 	.word	0x00000000
        /*0034*/ 	.short	0x0002
        /*0036*/ 	.short	0x0010
        /*0038*/ 	.byte	0x00, 0xf0, 0x21, 0x00


	//----- nvinfo : EIATTR_KPARAM_INFO
	.align		4
.L_1159:
        /*003c*/ 	.byte	0x04, 0x17
        /*003e*/ 	.short	(.L_1161 - .L_1160)
.L_1160:
        /*0040*/ 	.word	0x00000000
        /*0044*/ 	.short	0x0001
        /*0046*/ 	.short	0x0008
        /*0048*/ 	.byte	0x00, 0xf0, 0x21, 0x00


	//----- nvinfo : EIATTR_KPARAM_INFO
	.align		4
.L_1161:
        /*004c*/ 	.byte	0x04, 0x17
        /*004e*/ 	.short	(.L_1163 - .L_1162)
.L_1162:
        /*0050*/ 	.word	0x00000000
        /*0054*/ 	.short	0x0000
        /*0056*/ 	.short	0x0000
        /*0058*/ 	.byte	0x00, 0xf0, 0x21, 0x00


	//----- nvinfo : EIATTR_MAXREG_COUNT
	.align		4
.L_1163:
        /*005c*/ 	.byte	0x03, 0x1b
        /*005e*/ 	.short	0x00ff


	//----- nvinfo : EIATTR_EXIT_INSTR_OFFSETS
	.align		4
        /*0060*/ 	.byte	0x04, 0x1c
        /*0062*/ 	.short	(.L_1165 - .L_1164)


	//   ....[0]....
.L_1164:
        /*0064*/ 	.word	0x00000100
.L_1165:


//--------------------- .nv.info.tvmgen_default_fused_scatter_nd_kernel_1 --------------------------
	.section	.nv.info.tvmgen_default_fused_scatter_nd_kernel_1,"",@"SHT_CUDA_INFO"
	.sectionflags	@""
	.align	4


	//----- nvinfo : EIATTR_CUDA_API_VERSION
	.align		4
        /*0000*/ 	.byte	0x04, 0x37
        /*0002*/ 	.short	(.L_1167 - .L_1166)
.L_1166:
        /*0004*/ 	.word	0x0000007e


	//----- nvinfo : EIATTR_SW2861232_WAR
	.align		4
.L_1167:
        /*0008*/ 	.byte	0x01, 0x35
	.zero		2


	//----- nvinfo : EIATTR_PARAM_CBANK
	.align		4
        /*000c*/ 	.byte	0x04, 0x0a
        /*000e*/ 	.short	(.L_1169 - .L_1168)
	.align		4
.L_1168:
        /*0010*/ 	.word	index@(.nv.constant0.tvmgen_default_fused_scatter_nd_kernel_1)
        /*0014*/ 	.short	0x0160
        /*0016*/ 	.short	0x0018


	//----- nvinfo : EIATTR_CBANK_PARAM_SIZE
	.align		4
.L_1169:
        /*0018*/ 	.byte	0x03, 0x19
        /*001a*/ 	.short	0x0018


	//----- nvinfo : EIATTR_KPARAM_INFO
	.align		4
        /*001c*/ 	.byte	0x04, 0x17
        /*001e*/ 	.short	(.L_1171 - .L_1170)
.L_1170:
        /*0020*/ 	.word	0x00000000
        /*0024*/ 	.short	0x0002
        /*0026*/ 	.short	0x0010
        /*0028*/ 	.byte	0x00, 0xf0, 0x21, 0x00


	//----- nvinfo : EIATTR_KPARAM_INFO
	.align		4
.L_1171:
        /*002c*/ 	.byte	0x04, 0x17
        /*002e*/ 	.short	(.L_1173 - .L_1172)
.L_1172:
        /*0030*/ 	.word	0x00000000
        /*0034*/ 	.short	0x0001
        /*0036*/ 	.short	0x0008
        /*0038*/ 	.byte	0x00, 0xf0, 0x21, 0x00


	//----- nvinfo : EIATTR_KPARAM_INFO
	.align		4
.L_1173:
        /*003c*/ 	.byte	0x04, 0x17
        /*003e*/ 	.short	(.L_1175 - .L_1174)
.L_1174:
        /*0040*/ 	.word	0x00000000
        /*0044*/ 	.short	0x0000
        /*0046*/ 	.short	0x0000
        /*0048*/ 	.byte	0x00, 0xf0, 0x21, 0x00


	//----- nvinfo : EIATTR_MAXREG_COUNT
	.align		4
.L_1175:
        /*004c*/ 	.byte	0x03, 0x1b
        /*004e*/ 	.short	0x00ff


	//----- nvinfo : EIATTR_EXIT_INSTR_OFFSETS
	.align		4
        /*0050*/ 	.byte	0x04, 0x1c
        /*0052*/ 	.short	(.L_1177 - .L_1176)


	//   ....[0]....
.L_1176:
        /*0054*/ 	.word	0x000000e0
.L_1177:


//--------------------- .nv.info.tvmgen_default_fused_take_equal_logical_not_take_where_reshape_broadcast_to_broadcast_to_reshap_ea80fd4c09035e54__5_kernel --------------------------
	.section	.nv.info.tvmgen_default_fused_take_equal_logical_not_take_where_reshape_broadcast_to_broadcast_to_reshap_ea80fd4c09035e54__5_kernel,"",@"SHT_CUDA_INFO"
	.sectionflags	@""
	.align	4


	//----- nvinfo : EIATTR_CUDA_API_VERSION
	.align		4
        /*0000*/ 	.byte	0x04, 0x37
        /*0002*/ 	.short	(.L_1179 - .L_1178)
.L_1178:
        /*0004*/ 	.word	0x0000007e


	//----- nvinfo : EIATTR_SW2861232_WAR
	.align		4
.L_1179:
        /*0008*/ 	.byte	0x01, 0x35
	.zero		2


	//----- nvinfo : EIATTR_PARAM_CBANK
	.align		4
        /*000c*/ 	.byte	0x04, 0x0a
        /*000e*/ 	.short	(.L_1181 - .L_1180)
	.align		4
.L_1180:
        /*0010*/ 	.word	index@(.nv.constant0.tvmgen_default_fused_take_equal_logical_not_take_where_reshape_broadcast_to_broadcast_to_reshap_ea80fd4c09035e54__5_kernel)
        /*0014*/ 	.short	0x0160
        /*0016*/ 	.short	0x0020


	//----- nvinfo : EIATTR_CBANK_PARAM_SIZE
	.align		4
.L_1181:
        /*0018*/ 	.byte	0x03, 0x19
        /*001a*/ 	.short	0x0020


	//----- nvinfo : EIATTR_KPARAM_INFO
	.align		4
        /*001c*/ 	.byte	0x04, 0x17
        /*001e*/ 	.short	(.L_1183 - .L_1182)
.L_1182:
        /*0020*/ 	.word	0x00000000
        /*0024*/ 	.short	0x0003
        /*0026*/ 	.short	0x0018
        /*0028*/ 	.byte	0x00, 0xf0, 0x21, 0x00


	//----- nvinfo : EIATTR_KPARAM_INFO
	.align		4
.L_1183:
        /*002c*/ 	.byte	0x04, 0x17
        /*002e*/ 	.short	(.L_1185 - .L_1184)
.L_1184:
        /*0030*/ 	.word	0x00000000
        /*0034*/ 	.short	0x0002
        /*0036*/ 	.short	0x0010
        /*0038*/ 	.byte	0x00, 0xf0, 0x21, 0x00


	//----- nvinfo : EIATTR_KPARAM_INFO
	.align		4
.L_1185:
        /*003c*/ 	.byte	0x04, 0x17
        /*003e*/ 	.short	(.L_1187 - .L_1186)
.L_1186:
        /*0040*/ 	.word	0x00000000
        /*0044*/ 	.short	0x0001
        /*0046*/ 	.short	0x0008
        /*0048*/ 	.byte	0x00, 0xf0, 0x21, 0x00


	//----- nvinfo : EIATTR_KPARAM_INFO
	.align		4
.L_1187:
        /*004c*/ 	.byte	0x04, 0x17
        /*004e*/ 	.short	(.L_1189 - .L_1188)
.L_1188:
        /*0050*/ 	.word	0x00000000
        /*0054*/ 	.short	0x0000
        /*0056*/ 	.short	0x0000
        /*0058*/ 	.byte	0x00, 0xf0, 0x21, 0x00


	//----- nvinfo : EIATTR_MAXREG_COUNT
	.align		4
.L_1189:
        /*005c*/ 	.byte	0x03, 0x1b
        /*005e*/ 	.short	0x00ff


	//----- nvinfo : EIATTR_EXIT_INSTR_OFFSETS
	.align		4
        /*0060*/ 	.byte	0x04, 0x1c
        /*0062*/ 	.short	(.L_1191 - .L_1190)


	//   ....[0]....
.L_1190:
        /*0064*/ 	.word	0x00000100
.L_1191:


//--------------------- .nv.info.tvmgen_default_fused_take_equal_logical_not_take_where_reshape_broadcast_to_broadcast_to_reshap_ea80fd4c09035e54__107_kernel --------------------------
	.section	.nv.info.tvmgen_default_fused_take_equal_logical_not_take_where_reshape_broadcast_to_broadcast_to_reshap_ea80fd4c09035e54__107_kernel,"",@"SHT_CUDA_INFO"
	.sectionflags	@""
	.align	4


	//----- nvinfo : EIATTR_CUDA_API_VERSION
	.align		4
        /*0000*/ 	.byte	0x04, 0x37
        /*0002*/ 	.short	(.L_1193 - .L_1192)
.L_1192:
        /*0004*/ 	.word	0x0000007e


	//----- nvinfo : EIATTR_SW2861232_WAR
	.align		4
.L_1193:
        /*0008*/ 	.byte	0x01, 0x35
	.zero		2


	//----- nvinfo : EIATTR_PARAM_CBANK
	.align		4
        /*000c*/ 	.byte	0x04, 0x0a
        /*000e*/ 	.short	(.L_1195 - .L_1194)
	.align		4
.L_1194:
        /*0010*/ 	.word	index@(.nv.constant0.tvmgen_default_fused_take_equal_logical_not_take_where_reshape_broadcast_to_broadcast_to_reshap_ea80fd4c09035e54__107_kernel)
        /*0014*/ 	.short	0x0160
        /*0016*/ 	.short	0x0020


	//----- nvinfo : EIATTR_CBANK_PARAM_SIZE
	.align		4
.L_1195:
        /*0018*/ 	.byte	0x03, 0x19
        /*001a*/ 	.short	0x0020


	//----- nvinfo : EIATTR_KPARAM_INFO
	.align		4
        /*001c*/ 	.byte	0x04, 0x17
        /*001e*/ 	.short	(.L_1197 - .L_1196)
.L_1196:
        /*0020*/ 	.word	0x00000000
        /*0024*/ 	.short	0x0003
        /*0026*/ 	.short	0x0018
        /*0028*/ 	.byte	0x00, 0xf0, 0x21, 0x00


	//----- nvinfo : EIATTR_KPARAM_INFO
	.align		4
.L_1197:
        /*002c*/ 	.byte	0x04, 0x17
        /*002e*/ 	.short	(.L_1199 - .L_1198)
.L_1198:
        /*0030*/ 	.word	0x00000000
        /*0034*/ 	.short	0x0002
        /*0036*/ 	.short	0x0010
        /*0038*/ 	.byte	0x00, 0xf0, 0x21, 0x00


	//----- nvinfo : EIATTR_KPARAM_INFO
	.align		4
.L_1199:
        /*003c*/ 	.byte	0x04, 0x17
        /*003e*/ 	.short	(.L_1201 - .L_1200)
.L_1200:
        /*0040*/ 	.word	0x00000000
        /*0044*/ 	.short	0x0001
        /*0046*/ 	.short	0x0008
        /*0048*/ 	.byte	0x00, 0xf0, 0x21, 0x00


	//----- nvinfo : EIATTR_KPARAM_INFO
	.align		4
.L_1201:
        /*004c*/ 	.byte	0x04, 0x17
        /*004e*/ 	.short	(.L_1203 - .L_1202)
.L_1202:
        /*0050*/ 	.word	0x00000000
        /*0054*/ 	.short	0x0000
        /*0056*/ 	.short	0x0000
        /*0058*/ 	.byte	0x00, 0xf0, 0x21, 0x00


	//----- nvinfo : EIATTR_MAXREG_COUNT
	.align		4
.L_1203:
        /*005c*/ 	.byte	0x03, 0x1b
        /*005e*/ 	.short	0x00ff


	//----- nvinfo : EIATTR_EXIT_INSTR_OFFSETS
	.align		4
        /*0060*/ 	.byte	0x04, 0x1c
        /*0062*/ 	.short	(.L_1205 - .L_1204)


	//   ....[0]....
.L_1204:
        /*0064*/ 	.word	0x00000100
.L_1205:


//--------------------- .nv.info.tvmgen_default_fused_take_equal_logical_not_take_where_reshape_broadcast_to_broadcast_to_reshap_ea80fd4c09035e54__105_kernel --------------------------
	.section	.nv.info.tvmgen_default_fused_take_equal_logical_not_take_where_reshape_broadcast_to_broadcast_to_reshap_ea80fd4c09035e54__105_kernel,"",@"SHT_CUDA_INFO"
	.sectionflags	@""
	.align	4


	//----- nvinfo : EIATTR_CUDA_API_VERSION
	.align		4
        /*0000*/ 	.byte	0x04, 0x37
        /*0002*/ 	.short	(.L_1207 - .L_1206)
.L_1206:
        /*0004*/ 	.word	0x0000007e


	//----- nvinfo : EIATTR_SW2861232_WAR
	.align		4
.L_1207:
        /*0008*/ 	.byte	0x01, 0x35
	.zero		2


	//----- nvinfo : EIATTR_PARAM_CBANK
	.align		4
        /*000c*/ 	.byte	0x04, 0x0a
        /*000e*/ 	.short	(.L_1209 - .L_1208)
	.align		4
.L_1208:
        /*0010*/ 	.word	index@(.nv.constant0.tvmgen_default_fused_take_equal_logical_not_take_where_reshape_broadcast_to_broadcast_to_reshap_ea80fd4c09035e54__105_kernel)
        /*0014*/ 	.short	0x0160
        /*0016*/ 	.short	0x0020


	//----- nvinfo : EIATTR_CBANK_PARAM_SIZE
	.align		4
.L_1209:
        /*0018*/ 	.byte	0x03, 0x19
        /*001a*/ 	.short	0x0020


	//----- nvinfo : EIATTR_KPARAM_INFO
	.align		4
        /*001c*/ 	.byte	0x04, 0x17
        /*001e*/ 	.short	(.L_1211 - .L_1210)
.L_1210:
        /*0020*/ 	.word	0x00000000
        /*0024*/ 	.short	0x0003
        /*0026*/ 	.short	0x0018
        /*0028*/ 	.byte	0x00, 0xf0, 0x21, 0x00


	//----- nvinfo : EIATTR_KPARAM_INFO
	.align		4
.L_1211:
        /*002c*/ 	.byte	0x04, 0x17
        /*002e*/ 	.short	(.L_1213 - .L_1212)
.L_1212:
        /*0030*/ 	.word	0x00000000
        /*0034*/ 	.short	0x0002
        /*0036*/ 	.short	0x0010
        /*0038*/ 	.byte	0x00, 0xf0, 0x21, 0x00


	//----- nvinfo : EIATTR_KPARAM_INFO
	.align		4
.L_1213:
        /*003c*/ 	.byte	0x04, 0x17
        /*003e*/ 	.short	(.L_1215 - .L_1214)
.L_1214:
        /*0040*/ 	.word	0x00000000
        /*0044*/ 	.short	0x0001
        /*0046*/ 	.short	0x0008
        /*0048*/ 	.byte	0x00, 0xf0, 0x21, 0x00


	//----- nvinfo : EIATTR_KPARAM_INFO
	.align		4
.L_1215:
        /*004c*/ 	.byte	0x04, 0x17
        /*004e*/ 	.short	(.L_1217 - .L_1216)
.L_1216:
        /*0050*/ 	.word	0x00000000
        /*0054*/ 	.short	0x0000
        /*0056*/ 	.short	0x0000
        /*0058*/ 	.byte	0x00, 0xf0, 0x21, 0x00


	//----- nvinfo : EIATTR_MAXREG_COUNT
	.align		4
.L_1217:
        /*005c*/ 	.byte	0x03, 0x1b
        /*005e*/ 	.short	0x00ff


	//----- nvinfo : EIATTR_EXIT_INSTR_OFFSETS
	.align		4
        /*0060*/ 	.byte	0x04, 0x1c
        /*0062*/ 	.short	(.L_1219 - .L_1218)


	//   ....[0]....
.L_1218:
        /*0064*/ 	.word	0x00000100
.L_1219:


//--------------------- .nv.info.tvmgen_default_fused_take_equal_logical_not_take_where_reshape_broadcast_to_broadcast_to_reshap_ea80fd4c09035e54__64_kernel --------------------------
	.section	.nv.info.tvmgen_default_fused_take_equal_logical_not_take_where_reshape_broadcast_to_broadcast_to_reshap_ea80fd4c09035e54__64_kernel,"",@"SHT_CUDA_INFO"
	.sectionflags	@""
	.align	4


	//----- nvinfo : EIATTR_CUDA_API_VERSION
	.align		4
        /*0000*/ 	.byte	0x04, 0x37
        /*0002*/ 	.short	(.L_1221 - .L_1220)
.L_1220:
        /*0004*/ 	.word	0x0000007e


	//----- nvinfo : EIATTR_SW2861232_WAR
	.align		4
.L_1221:
        /*0008*/ 	.byte	0x01, 0x35
	.zero		2


	//----- nvinfo : EIATTR_PARAM_CBANK
	.align		4
        /*000c*/ 	.byte	0x04, 0x0a
        /*000e*/ 	.short	(.L_1223 - .L_1222)
	.align		4
.L_1222:
        /*0010*/ 	.word	index@(.nv.constant0.tvmgen_default_fused_take_equal_logical_not_take_where_reshape_broadcast_to_broadcast_to_reshap_ea80fd4c09035e54__64_kernel)
        /*0014*/ 	.short	0x0160
        /*0016*/ 	.short	0x0020


	//----- nvinfo : EIATTR_CBANK_PARAM_SIZE
	.align		4
.L_1223:
        /*0018*/ 	.byte	0x03, 0x19
        /*001a*/ 	.short	0x0020


	//----- nvinfo : EIATTR_KPARAM_INFO
	.align		4
        /*001c*/ 	.byte	0x04, 0x17
        /*001e*/ 	.short	(.L_1225 - .L_1224)
.L_1224:
        /*0020*/ 	.word	0x00000000
        /*0024*/ 	.short	0x0003
        /*0026*/ 	.short	0x0018
        /*0028*/ 	.byte	0x00, 0xf0, 0x21, 0x00


	//----- nvinfo : EIATTR_KPARAM_INFO
	.align		4
.L_1225:
        /*002c*/ 	.byte	0x04, 0x17
        /*002e*/ 	.short	(.L_1227 - .L_1226)
.L_1226:
        /*0030*/ 	.word	0x00000000
        /*0034*/ 	.short	0x0002
        /*0036*/ 	.short	0x0010
        /*0038*/ 	.byte	0x00, 0xf0, 0x21, 0x00


	//----- nvinfo : EIATTR_KPARAM_INFO
	.align		4
.L_1227:
        /*003c*/ 	.byte	0x04, 0x17
        /*003e*/ 	.short	(.L_1229 - .L_1228)
.L_1228:
        /*0040*/ 	.word	0x00000000
        /*0044*/ 	.short	0x0001
        /*0046*/ 	.short	0x0008
        /*0048*/ 	.byte	0x00, 0xf0, 0x21, 0x00


	//----- nvinfo : EIATTR_KPARAM_INFO
	.align		4
.L_1229:
        /*004c*/ 	.byte	0x04, 0x17
        /*004e*/ 	.short	(.L_1231 - .L_1230)
.L_1230:
        /*0050*/ 	.word	0x00000000
        /*0054*/ 	.short	0x0000
        /*0056*/ 	.short	0x0000
        /*0058*/ 	.byte	0x00, 0xf0, 0x21, 0x00


	//----- nvinfo : EIATTR_MAXREG_COUNT
	.align		4
.L_1231:
        /*005c*/ 	.byte	0x03, 0x1b
        /*005e*/ 	.short	0x00ff


	//----- nvinfo : EIATTR_EXIT_INSTR_OFFSETS
	.align		4
        /*0060*/ 	.byte	0x04, 0x1c
        /*0062*/ 	.short	(.L_1233 - .L_1232)


	//   ....[0]....
.L_1232:
        /*0064*/ 	.word	0x00000100
.L_1233:


//--------------------- .nv.info.tvmgen_default_fused_take_equal_logical_not_take_where_reshape_broadcast_to_broadcast_to_reshap_ea80fd4c09035e54__50_kernel --------------------------
	.section	.nv.info.tvmgen_default_fused_take_equal_logical_not_take_where_reshape_broadcast_to_broadcast_to_reshap_ea80fd4c09035e54__50_kernel,"",@"SHT_CUDA_INFO"
	.sectionflags	@""
	.align	4


	//----- nvinfo : EIATTR_CUDA_API_VERSION
	.align		4
        /*0000*/ 	.byte	0x04, 0x37
        /*0002*/ 	.short	(.L_1235 - .L_1234)
.L_1234:
        /*0004*/ 	.word	0x0000007e


	//----- nvinfo : EIATTR_SW2861232_WAR
	.align		4
.L_1235:
        /*0008*/ 	.byte	0x01, 0x35
	.zero		2


	//----- nvinfo : EIATTR_PARAM_CBANK
	.align		4
        /*000c*/ 	.byte	0x04, 0x0a
        /*000e*/ 	.short	(.L_1237 - .L_1236)
	.align		4
.L_1236:
        /*0010*/ 	.word	index@(.nv.constant0.tvmgen_default_fused_take_equal_logical_not_take_where_reshape_broadcast_to_broadcast_to_reshap_ea80fd4c09035e54__50_kernel)
        /*0014*/ 	.short	0x0160
        /*0016*/ 	.short	0x0020


	//----- nvinfo : EIATTR_CBANK_PARAM_SIZE
	.align		4
.L_1237:
        /*0018*/ 	.byte	0x03, 0x19
        /*001a*/ 	.short	0x0020


	//----- nvinfo : EIATTR_KPARAM_INFO
	.align		4
        /*001c*/ 	.byte	0x04, 0x17
        /*001e*/ 	.short	(.L_1239 - .L_1238)
.L_1238:
        /*0020*/ 	.word	0x00000000
        /*0024*/ 	.short	0x0003
        /*0026*/ 	.short	0x0018
        /*0028*/ 	.byte	0x00, 0xf0, 0x21, 0x00


	//----- nvinfo : EIATTR_KPARAM_INFO
	.align		4
.L_1239:
        /*002c*/ 	.byte	0x04, 0x17
        /*002e*/ 	.short	(.L_1241 - .L_1240)
.L_1240:
        /*0030*/ 	.word	0x00000000
        /*0034*/ 	.short	0x0002
        /*0036*/ 	.short	0x0010
        /*0038*/ 	.byte	0x00, 0xf0, 0x21, 0x00


	//----- nvinfo : EIATTR_KPARAM_INFO
	.align		4
.L_1241:
        /*003c*/ 	.byte	0x04, 0x17
        /*003e*/ 	.short	(.L_1243 - .L_1242)
.L_1242:
        /*0040*/ 	.word	0x00000000
        /*0044*/ 	.short	0x0001
        /*0046*/ 	.short	0x0008
        /*0048*/ 	.byte	0x00, 0xf0, 0x21, 0x00


	//----- nvinfo : EIATTR_KPARAM_INFO
	.align		4
.L_1243:
        /*004c*/ 	.byte	0x04, 0x17
        /*004e*/ 	.short	(.L_1245 - .L_1244)
.L_1244:
        /*0050*/ 	.word	0x00000000
        /*0054*/ 	.short	0x0000
        /*0056*/ 	.short	0x0000
        /*0058*/ 	.byte	0x00, 0xf0, 0x21, 0x00


	//----- nvinfo : EIATTR_MAXREG_COUNT
	.align		4
.L_1245:
        /*005c*/ 	.byte	0x03, 0x1b
        /*005e*/ 	.short	0x00ff


	//----- nvinfo : EIATTR_EXIT_INSTR_OFFSETS
	.align		4
        /*0060*/ 	.byte	0x04, 0x1c
        /*0062*/ 	.short	(.L_1247 - .L_1246)


	//   ....[0]....
.L_1246:
        /*0064*/ 	.word	0x00000100
.L_1247:


//--------------------- .nv.info.tvmgen_default_fused_take_equal_logical_not_take_where_reshape_broadcast_to_broadcast_to_reshap_ea80fd4c09035e54__92_kernel --------------------------
	.section	.nv.info.tvmgen_default_fused_take_equal_logical_not_take_where_reshape_broadcast_to_broadcast_to_reshap_ea80fd4c09035e54__92_kernel,"",@"SHT_CUDA_INFO"
	.sectionflags	@""
	.align	4


	//----- nvinfo : EIATTR_CUDA_API_VERSION
	.align		4
        /*0000*/ 	.byte	0x04, 0x37
        /*0002*/ 	.short	(.L_1249 - .L_1248)
.L_1248:
        /*0004*/ 	.word	0x0000007e


	//----- nvinfo : EIATTR_SW2861232_WAR
	.align		4
.L_1249:
        /*0008*/ 	.byte	0x01, 0x35
	.zero		2


	//----- nvinfo : EIATTR_PARAM_CBANK
	.align		4
        /*000c*/ 	.byte	0x04, 0x0a
        /*000e*/ 	.short	(.L_1251 - .L_1250)
	.align		4
.L_1250:
        /*0010*/ 	.word	index@(.nv.constant0.tvmgen_default_fused_take_equal_logical_not_take_where_reshape_broadcast_to_broadcast_to_reshap_ea80fd4c09035e54__92_kernel)
        /*0014*/ 	.short	0x0160
        /*0016*/ 	.short	0x0020


	//----- nvinfo : EIATTR_CBANK_PARAM_SIZE
	.align		4
.L_1251:
        /*0018*/ 	.byte	0x03, 0x19
        /*001a*/ 	.short	0x0020


	//----- nvinfo : EIATTR_KPARAM_INFO
	.align		4
        /*001c*/ 	.byte	0x04, 0x17
        /*001e*/ 	.short	(.L_1253 - .L_1252)
.L_1252:
        /*0020*/ 	.word	0x00000000
        /*0024*/ 	.short	0x0003
        /*0026*/ 	.short	0x0018
        /*0028*/ 	.byte	0x00, 0xf0, 0x21, 0x00


	//----- nvinfo : EIATTR_KPARAM_INFO
	.align		4
.L_1253:
        /*002c*/ 	.byte	0x04, 0x17
        /*002e*/ 	.short	(.L_1255 - .L_1254)
.L_1254:
        /*0030*/ 	.word	0x00000000
        /*0034*/ 	.short	0x0002
        /*0036*/ 	.short	0x0010
        /*0038*/ 	.byte	0x00, 0xf0, 0x21, 0x00


	//----- nvinfo : EIATTR_KPARAM_INFO
	.align		4
.L_1255:
        /*003c*/ 	.byte	0x04, 0x17
        /*003e*/ 	.short	(.L_1257 - .L_1256)
.L_1256:
        /*0040*/ 	.word	0x00000000
        /*0044*/ 	.short	0x0001
        /*0046*/ 	.short	0x0008
        /*0048*/ 	.byte	0x00, 0xf0, 0x21, 0x00


	//----- nvinfo : EIATTR_KPARAM_INFO
	.align		4
.L_1257:
        /*004c*/ 	.byte	0x04, 0x17
        /*004e*/ 	.short	(.L_1259 - .L_1258)
.L_1258:
        /*0050*/ 	.word	0x00000000
        /*0054*/ 	.short	0x0000
        /*0056*/ 	.short	0x0000
        /*0058*/ 	.byte	0x00, 0xf0, 0x21, 0x00


	//----- nvinfo : EIATTR_MAXREG_COUNT
	.align		4
.L_1259:
        /*005c*/ 	.byte	0x03, 0x1b
        /*005e*/ 	.short	0x00ff


	//----- nvinfo : EIATTR_EXIT_INSTR_OFFSETS
	.align		4
        /*0060*/ 	.byte	0x04, 0x1c
        /*0062*/ 	.short	(.L_1261 - .L_1260)


	//   ....[0]....
.L_1260:
        /*0064*/ 	.word	0x00000100
.L_1261:


//--------------------- .nv.info.tvmgen_default_fused_take_equal_logical_not_take_where_reshape_broadcast_to_broadcast_to_reshap_ea80fd4c09035e54__93_kernel --------------------------
	.section	.nv.info.tvmgen_default_fused_take_equal_logical_not_take_where_reshape_broadcast_to_broadcast_to_reshap_ea80fd4c09035e54__93_kernel,"",@"SHT_CUDA_INFO"
	.sectionflags	@""
	.align	4


	//----- nvinfo : EIATTR_CUDA_API_VERSION
	.align		4
        /*0000*/ 	.byte	0x04, 0x37
        /*0002*/ 	.short	(.L_1263 - .L_1262)
.L_1262:
        /*0004*/ 	.word	0x0000007e


	//----- nvinfo : EIATTR_SW2861232_WAR
	.align		4
.L_1263:
        /*0008*/ 	.byte	0x01, 0x35
	.zero		2


	//----- nvinfo : EIATTR_PARAM_CBANK
	.align		4
        /*000c*/ 	.byte	0x04, 0x0a
        /*000e*/ 	.short	(.L_1265 - .L_1264)
	.align		4
.L_1264:
        /*0010*/ 	.word	index@(.nv.constant0.tvmgen_default_fused_take_equal_logical_not_take_where_reshape_broadcast_to_broadcast_to_reshap_ea80fd4c09035e54__93_kernel)
        /*0014*/ 	.short	0x0160
        /*0016*/ 	.short	0x0020


	//----- nvinfo : EIATTR_CBANK_PARAM_SIZE
	.align		4
.L_1265:
        /*0018*/ 	.byte	0x03, 0x19
        /*001a*/ 	.short	0x0020


	//----- nvinfo : EIATTR_KPARAM_INFO
	.align		4
        /*001c*/ 	.byte	0x04, 0x17
        /*001e*/ 	.short	(.L_1267 - .L_1266)
.L_1266:
        /*0020*/ 	.word	0x00000000
        /*0024*/ 	.short	0x0003
        /*0026*/ 	.short	0x0018
        /*0028*/ 	.byte	0x00, 0xf0, 0x21, 0x00


	//----- nvinfo : EIATTR_KPARAM_INFO
	.align		4
.L_1267:
        /*002c*/ 	.byte	0x04, 0x17
        /*002e*/ 	.short	(.L_1269 - .L_1268)
.L_1268:
        /*0030*/ 	.word	0x00000000
        /*0034*/ 	.short	0x0002
        /*0036*/ 	.short	0x0010
        /*0038*/ 	.byte	0x00, 0xf0, 0x21, 0x00


	//----- nvinfo : EIATTR_KPARAM_INFO
	.align		4
.L_1269:
        /*003c*/ 	.byte	0x04, 0x17
        /*003e*/ 	.short	(.L_1271 - .L_1270)
.L_1270:
        /*0040*/ 	.word	0x00000000
        /*0044*/ 	.short	0x0001
        /*0046*/ 	.short	0x0008
        /*0048*/ 	.byte	0x00, 0xf0, 0x21, 0x00


	//----- nvinfo : EIATTR_KPARAM_INFO
	.align		4
.L_1271:
        /*004c*/ 	.byte	0x04, 0x17
        /*004e*/ 	.short	(.L_1273 - .L_1272)
.L_1272:
        /*0050*/ 	.word	0x00000000
        /*0054*/ 	.short	0x0000
        /*0056*/ 	.short	0x0000
        /*0058*/ 	.byte	0x00, 0xf0, 0x21, 0x00


	//----- nvinfo : EIATTR_MAXREG_COUNT
	.align		4
.L_1273:
        /*005c*/ 	.byte	0x03, 0x1b
        /*005e*/ 	.short	0x00ff


	//----- nvinfo : EIATTR_EXIT_INSTR_OFFSETS
	.align		4
        /*0060*/ 	.byte	0x04, 0x1c
        /*0062*/ 	.short	(.L_1275 - .L_1274)


	//   ....[0]....
.L_1274:
        /*0064*/ 	.word	0x00000100
.L_1275:


//--------------------- .nv.info.tvmgen_default_fused_take_equal_logical_not_take_where_reshape_broadcast_to_broadcast_to_reshap_ea80fd4c09035e54__37_kernel --------------------------
	.section	.nv.info.tvmgen_default_fused_take_equal_logical_not_take_where_reshape_broadcast_to_broadcast_to_reshap_ea80fd4c09035e54__37_kernel,"",@"SHT_CUDA_INFO"
	.sectionflags	@""
	.align	4


	//----- nvinfo : EIATTR_CUDA_API_VERSION
	.align		4
        /*0000*/ 	.byte	0x04, 0x37
        /*0002*/ 	.short	(.L_1277 - .L_1276)
.L_1276:
        /*0004*/ 	.word	0x0000007e


	//----- nvinfo : EIATTR_SW2861232_WAR
	.align		4
.L_1277:
        /*0008*/ 	.byte	0x01, 0x35
	.zero		2


	//----- nvinfo : EIATTR_PARAM_CBANK
	.align		4
        /*000c*/ 	.byte	0x04, 0x0a
        /*000e*/ 	.short	(.L_1279 - .L_1278)
	.align		4
.L_1278:
        /*0010*/ 	.word	index@(.nv.constant0.tvmgen_default_fused_take_equal_logical_not_take_where_reshape_broadcast_to_broadcast_to_reshap_ea80fd4c09035e54__37_kernel)
        /*0014*/ 	.short	0x0160
        /*0016*/ 	.short	0x0020


	//----- nvinfo : EIATTR_CBANK_PARAM_SIZE
	.align		4
.L_1279:
        /*0018*/ 	.byte	0x03, 0x19
        /*001a*/ 	.short	0x0020


	//----- nvinfo : EIATTR_KPARAM_INFO
	.align		4
        /*001c*/ 	.byte	0x04, 0x17
        /*001e*/ 	.short	(.L_1281 - .L_1280)
.L_1280:
        /*0020*/ 	.word	0x00000000
        /*0024*/ 	.short	0x0003
        /*0026*/ 	.short	0x0018
        /*0028*/ 	.byte	0x00, 0xf0, 0x21, 0x00


	//----- nvinfo : EIATTR_KPARAM_INFO
	.align		4
.L_1281:
        /*002c*/ 	.byte	0x04, 0x17
        /*002e*/ 	.short	(.L_1283 - .L_1282)
.L_1282:
        /*0030*/ 	.word	0x00000000
        /*0034*/ 	.short	0x0002
        /*0036*/ 	.short	0x0010
        /*0038*/ 	.byte	0x00, 0xf0, 0x21, 0x00


	//----- nvinfo : EIATTR_KPARAM_INFO
	.align		4
.L_1283:
        /*003c*/ 	.byte	0x04, 0x17
        /*003e*/ 	.short	(.L_1285 - .L_1284)
.L_1284:
        /*0040*/ 	.word	0x00000000
        /*0044*/ 	.short	0x0001
        /*0046*/ 	.short	0x0008
        /*0048*/ 	.byte	0x00, 0xf0, 0x21, 0x00


	//----- nvinfo : EIATTR_KPARAM_INFO
	.align		4
.L_1285:
        /*004c*/ 	.byte	0x04, 0x17
        /*004e*/ 	.short	(.L_1287 - .L_1286)
.L_1286:
        /*0050*/ 	.word	0x00000000
        /*0054*/ 	.short	0x0000
        /*0056*/ 	.short	0x0000
        /*0058*/ 	.byte	0x00, 0xf0, 0x21, 0x00


	//----- nvinfo : EIATTR_MAXREG_COUNT
	.align		4
.L_1287:
        /*005c*/ 	.byte	0x03, 0x1b
        /*005e*/ 	.short	0x00ff


	//----- nvinfo : EIATTR_EXIT_INSTR_OFFSETS
	.align		4
        /*0060*/ 	.byte	0x04, 0x1c
        /*0062*/ 	.short	(.L_1289 - .L_1288)


	//   ....[0]....
.L_1288:
        /*0064*/ 	.word	0x00000100
.L_1289:


//--------------------- .nv.info.tvmgen_default_fused_take_equal_logical_not_take_where_reshape_broadcast_to_broadcast_to_reshap_ea80fd4c09035e54__14_kernel --------------------------
	.section	.nv.info.tvmgen_default_fused_take_equal_logical_not_take_where_reshape_broadcast_to_broadcast_to_reshap_ea80fd4c09035e54__14_kernel,"",@"SHT_CUDA_INFO"
	.sectionflags	@""
	.align	4


	//----- nvinfo : EIATTR_CUDA_API_VERSION
	.align		4
        /*0000*/ 	.byte	0x04, 0x37
        /*0002*/ 	.short	(.L_1291 - .L_1290)
.L_1290:
        /*0004*/ 	.word	0x0000007e


	//----- nvinfo : EIATTR_SW2861232_WAR
	.align		4
.L_1291:
        /*0008*/ 	.byte	0x01, 0x35
	.zero		2


	//----- nvinfo : EIATTR_PARAM_CBANK
	.align		4
        /*000c*/ 	.byte	0x04, 0x0a
        /*000e*/ 	.short	(.L_1293 - .L_1292)
	.align		4
.L_1292:
        /*0010*/ 	.word	index@(.nv.constant0.tvmgen_default_fused_take_equal_logical_not_take_where_reshape_broadcast_to_broadcast_to_reshap_ea80fd4c09035e54__14_kernel)
        /*0014*/ 	.short	0x0160
        /*0016*/ 	.short	0x0020


	//----- nvinfo : EIATTR_CBANK_PARAM_SIZE
	.align		4
.L_1293:
        /*0018*/ 	.byte	0x03, 0x19
        /*001a*/ 	.short	0x0020


	//----- nvinfo : EIATTR_KPARAM_INFO
	.align		4
        /*001c*/ 	.byte	0x04, 0x17
        /*001e*/ 	.short	(.L_1295 - .L_1294)
.L_1294:
        /*0020*/ 	.word	0x00000000
        /*0024*/ 	.short	0x0003
        /*0026*/ 	.short	0x0018
        /*0028*/ 	.byte	0x00, 0xf0, 0x21, 0x00


	//----- nvinfo : EIATTR_KPARAM_INFO
	.align		4
.L_1295:
        /*002c*/ 	.byte	0x04, 0x17
        /*002e*/ 	.short	(.L_1297 - .L_1296)
.L_1296:
        /*0030*/ 	.word	0x00000000
        /*0034*/ 	.short	0x0002
        /*0036*/ 	.short	0x0010
        /*0038*/ 	.byte	0x00, 0xf0, 0x21, 0x00


	//----- nvinfo : EIATTR_KPARAM_INFO
	.align		4
.L_1297:
        /*003c*/ 	.byte	0x04, 0x17
        /*003e*/ 	.short	(.L_1299 - .L_1298)
.L_1298:
        /*0040*/ 	.word	0x00000000
        /*0044*/ 	.short	0x0001
        /*0046*/ 	.short	0x0008
        /*0048*/ 	.byte	0x00, 0xf0, 0x21, 0x00


	//----- nvinfo : EIATTR_KPARAM_INFO
	.align		4
.L_1299:
        /*004c*/ 	.byte	0x04, 0x17
        /*004e*/ 	.short	(.L_1301 - .L_1300)
.L_1300:
        /*0050*/ 	.word	0x00000000
        /*0054*/ 	.short	0x0000
        /*0056*/ 	.short	0x0000
        /*0058*/ 	.byte	0x00, 0xf0, 0x21, 0x00


	//----- nvinfo : EIATTR_MAXREG_COUNT
	.align		4
.L_1301:
        /*005c*/ 	.byte	0x03, 0x1b
        /*005e*/ 	.short	0x00ff


	//----- nvinfo : EIATTR_EXIT_INSTR_OFFSETS
	.align		4
        /*0060*/ 	.byte	0x04, 0x1c
        /*0062*/ 	.short	(.L_1303 - .L_1302)


	//   ....[0]....
.L_1302:
        /*0064*/ 	.word	0x00000100
.L_1303:


//--------------------- .nv.info.tvmgen_default_fused_take_equal_logical_not_take_where_reshape_broadcast_to_broadcast_to_reshap_ea80fd4c09035e54__74_kernel --------------------------
	.section	.nv.info.tvmgen_default_fused_take_equal_logical_not_take_where_reshape_broadcast_to_broadcast_to_reshap_ea80fd4c09035e54__74_kernel,"",@"SHT_CUDA_INFO"
	.sectionflags	@""
	.align	4


	//----- nvinfo : EIATTR_CUDA_API_VERSION
	.align		4
        /*0000*/ 	.byte	0x04, 0x37
        /*0002*/ 	.short	(.L_1305 - .L_1304)
.L_1304:
        /*0004*/ 	.word	0x0000007e


	//----- nvinfo : EIATTR_SW2861232_WAR
	.align		4
.L_1305:
        /*0008*/ 	.byte	0x01, 0x35
	.zero		2


	//----- nvinfo : EIATTR_PARAM_CBANK
	.align		4
        /*000c*/ 	.byte	0x04, 0x0a
        /*000e*/ 	.short	(.L_1307 - .L_1306)
	.align		4
.L_1306:
        /*0010*/ 	.word	index@(.nv.constant0.tvmgen_default_fused_take_equal_logical_not_take_where_reshape_broadcast_to_broadcast_to_reshap_ea80fd4c09035e54__74_kernel)
        /*0014*/ 	.short	0x0160
        /*0016*/ 	.short	0x0020


	//----- nvinfo : EIATTR_CBANK_PARAM_SIZE
	.align		4
.L_1307:
        /*0018*/ 	.byte	0x03, 0x19
        /*001a*/ 	.short	0x0020


	//----- nvinfo : EIATTR_KPARAM_INFO
	.align		4
        /*001c*/ 	.byte	0x04, 0x17
        /*001e*/ 	.short	(.L_1309 - .L_1308)
.L_1308:
        /*0020*/ 	.word	0x00000000
        /*0024*/ 	.short	0x0003
        /*0026*/ 	.short	0x0018
        /*0028*/ 	.byte	0x00, 0xf0, 0x21, 0x00


	//----- nvinfo : EIATTR_KPARAM_INFO
	.align		4
.L_1309:
        /*002c*/ 	.byte	0x04, 0x17
        /*002e*/ 	.short	(.L_1311 - .L_1310)
.L_1310:
        /*0030*/ 	.word	0x00000000
        /*0034*/ 	.short	0x0002
        /*0036*/ 	.short	0x0010
        /*0038*/ 	.byte	0x00, 0xf0, 0x21, 0x00


	//----- nvinfo : EIATTR_KPARAM_INFO
	.align		4
.L_1311:
        /*003c*/ 	.byte	0x04, 0x17
        /*003e*/ 	.short	(.L_1313 - .L_1312)
.L_1312:
        /*0040*/ 	.word	0x00000000
        /*0044*/ 	.short	0x0001
        /*0046*/ 	.short	0x0008
        /*0048*/ 	.byte	0x00, 0xf0, 0x21, 0x00


	//----- nvinfo : EIATTR_KPARAM_INFO
	.align		4
.L_1313:
        /*004c*/ 	.byte	0x04, 0x17
        /*004e*/ 	.short	(.L_1315 - .L_1314)
.L_1314:
        /*0050*/ 	.word	0x00000000
        /*0054*/ 	.short	0x0000
        /*0056*/ 	.short	0x0000
        /*0058*/ 	.byte	0x00, 0xf0, 0x21, 0x00


	//----- nvinfo : EIATTR_MAXREG_COUNT
	.align		4
.L_1315:
        /*005c*/ 	.byte	0x03, 0x1b
        /*005e*/ 	.short	0x00ff


	//----- nvinfo : EIATTR_EXIT_INSTR_OFFSETS
	.align		4
        /*0060*/ 	.byte	0x04, 0x1c
        /*0062*/ 	.short	(.L_1317 - .L_1316)


	//   ....[0]....
.L_1316:
        /*0064*/ 	.word	0x00000100
.L_1317:


//--------------------- .nv.info.tvmgen_default_fused_take_equal_logical_not_take_where_reshape_broadcast_to_broadcast_to_reshap_ea80fd4c09035e54__7_kernel --------------------------
	.section	.nv.info.tvmgen_default_fused_take_equal_logical_not_take_where_reshape_broadcast_to_broadcast_to_reshap_ea80fd4c09035e54__7_kernel,"",@"SHT_CUDA_INFO"
	.sectionflags	@""
	.align	4


	//----- nvinfo : EIATTR_CUDA_API_VERSION
	.align		4
        /*0000*/ 	.byte	0x04, 0x37
        /*0002*/ 	.short	(.L_1319 - .L_1318)
.L_1318:
        /*0004*/ 	.word	0x0000007e


	//----- nvinfo : EIATTR_SW2861232_WAR
	.align		4
.L_1319:
        /*0008*/ 	.byte	0x01, 0x35
	.zero		2


	//----- nvinfo : EIATTR_PARAM_CBANK
	.align		4
        /*000c*/ 	.byte	0x04, 0x0a
        /*000e*/ 	.short	(.L_1321 - .L_1320)
	.align		4
.L_1320:
        /*0010*/ 	.word	index@(.nv.constant0.tvmgen_default_fused_take_equal_logical_not_take_where_reshape_broadcast_to_broadcast_to_reshap_ea80fd4c09035e54__7_kernel)
        /*0014*/ 	.short	0x0160
        /*0016*/ 	.short	0x0020


	//----- nvinfo : EIATTR_CBANK_PARAM_SIZE
	.align		4
.L_1321:
        /*0018*/ 	.byte	0x03, 0x19
        /*001a*/ 	.short	0x0020


	//----- nvinfo : EIATTR_KPARAM_INFO
	.align		4
        /*001c*/ 	.byte	0x04, 0x17
        /*001e*/ 	.short	(.L_1323 - .L_1322)
.L_1322:
        /*0020*/ 	.word	0x00000000
        /*0024*/ 	.short	0x0003
        /*0026*/ 	.short	0x0018
        /*0028*/ 	.byte	0x00, 0xf0, 0x21, 0x00


	//----- nvinfo : EIATTR_KPARAM_INFO
	.align		4
.L_1323:
        /*002c*/ 	.byte	0x04, 0x17
        /*002e*/ 	.short	(.L_1325 - .L_1324)
.L_1324:
        /*0030*/ 	.word	0x00000000
        /*0034*/ 	.short	0x0002
        /*0036*/ 	.short	0x0010
        /*0038*/ 	.byte	0x00, 0xf0, 0x21, 0x00


	//----- nvinfo : EIATTR_KPARAM_INFO
	.align		4
.L_1325:
        /*003c*/ 	.byte	0x04, 0x17
        /*003e*/ 	.short	(.L_1327 - .L_1326)
.L_1326:
        /*0040*/ 	.word	0x00000000
        /*0044*/ 	.short	0x0001
        /*0046*/ 	.short	0x0008
        /*0048*/ 	.byte	0x00, 0xf0, 0x21, 0x00


	//----- nvinfo : EIATTR_KPARAM_INFO
	.align		4
.L_1327:
        /*004c*/ 	.byte	0x04, 0x17
        /*004e*/ 	.short	(.L_1329 - .L_1328)
.L_1328:
        /*0050*/ 	.word	0x00000000
        /*0054*/ 	.short	0x0000
        /*0056*/ 	.short	0x0000
        /*0058*/ 	.byte	0x00, 0xf0, 0x21, 0x00


	//----- nvinfo : EIATTR_MAXREG_COUNT
	.align		4
.L_1329:
        /*005c*/ 	.byte	0x03, 0x1b
        /*005e*/ 	.short	0x00ff


	//----- nvinfo : EIATTR_EXIT_INSTR_OFFSETS
	.align		4
        /*0060*/ 	.byte	0x04, 0x1c
        /*0062*/ 	.short	(.L_1331 - .L_1330)


	//   ....[0]....
.L_1330:
        /*0064*/ 	.word	0x00000100
.L_1331:


//--------------------- .nv.info.tvmgen_default_fused_take_equal_logical_not_take_where_reshape_broadcast_to_broadcast_to_reshap_ea80fd4c09035e54__66_kernel --------------------------
	.section	.nv.info.tvmgen_default_fused_take_equal_logical_not_take_where_reshape_broadcast_to_broadcast_to_reshap_ea80fd4c09035e54__66_kernel,"",@"SHT_CUDA_INFO"
	.sectionflags	@""
	.align	4


	//----- nvinfo : EIATTR_CUDA_API_VERSION
	.align		4
        /*0000*/ 	.byte	0x04, 0x37
        /*0002*/ 	.short	(.L_1333 - .L_1332)
.L_1332:
        /*0004*/ 	.word	0x0000007e


	//----- nvinfo : EIATTR_SW2861232_WAR
	.align		4
.L_1333:
        /*0008*/ 	.byte	0x01, 0x35
	.zero		2


	//----- nvinfo : EIATTR_PARAM_CBANK
	.align		4
        /*000c*/ 	.byte	0x04, 0x0a
        /*000e*/ 	.short	(.L_1335 - .L_1334)
	.align		4
.L_1334:
        /*0010*/ 	.word	index@(.nv.constant0.tvmgen_default_fused_take_equal_logical_not_take_where_reshape_broadcast_to_broadcast_to_reshap_ea80fd4c09035e54__66_kernel)
        /*0014*/ 	.short	0x0160
        /*0016*/ 	.short	0x0020


	//----- nvinfo : EIATTR_CBANK_PARAM_SIZE
	.align		4
.L_1335:
        /*0018*/ 	.byte	0x03, 0x19
        /*001a*/ 	.short	0x0020


	//----- nvinfo : EIATTR_KPARAM_INFO
	.align		4
        /*001c*/ 	.byte	0x04, 0x17
        /*001e*/ 	.short	(.L_1337 - .L_1336)
.L_1336:
        /*0020*/ 	.word	0x00000000
        /*0024*/ 	.short	0x0003
        /*0026*/ 	.short	0x0018
        /*0028*/ 	.byte	0x00, 0xf0, 0x21, 0x00


	//----- nvinfo : EIATTR_KPARAM_INFO
	.align		4
.L_1337:
        /*002c*/ 	.byte	0x04, 0x17
        /*002e*/ 	.short	(.L_1339 - .L_1338)
.L_1338:
        /*0030*/ 	.word	0x00000000
        /*0034*/ 	.short	0x0002
        /*0036*/ 	.short	0x0010
        /*0038*/ 	.byte	0x00, 0xf0, 0x21, 0x00


	//----- nvinfo : EIATTR_KPARAM_INFO
	.align		4
.L_1339:
        /*003c*/ 	.byte	0x04, 0x17
        /*003e*/ 	.short	(.L_1341 - .L_1340)
.L_1340:
        /*0040*/ 	.word	0x00000000
        /*0044*/ 	.short	0x0001
        /*0046*/ 	.short	0x0008
        /*0048*/ 	.byte	0x00, 0xf0, 0x21, 0x00


	//----- nvinfo : EIATTR_KPARAM_INFO
	.align		4
.L_1341:
        /*004c*/ 	.byte	0x04, 0x17
        /*004e*/ 	.short	(.L_1343 - .L_1342)
.L_1342:
        /*0050*/ 	.word	0x00000000
        /*0054*/ 	.short	0x0000
        /*0056*/ 	.short	0x0000
        /*0058*/ 	.byte	0x00, 0xf0, 0x21, 0x00


	//----- nvinfo : EIATTR_MAXREG_COUNT
	.align		4
.L_1343:
        /*005c*/ 	.byte	0x03, 0x1b
        /*005e*/ 	.short	0x00ff


	//----- nvinfo : EIATTR_EXIT_INSTR_OFFSETS
	.align		4
        /*0060*/ 	.byte	0x04, 0x1c
        /*0062*/ 	.short	(.L_1345 - .L_1344)


	//   ....[0]....
.L_1344:
        /*0064*/ 	.word	0x00000100
.L_1345:


//--------------------- .nv.info.tvmgen_default_fused_take_equal_logical_not_take_where_reshape_broadcast_to_broadcast_to_reshap_ea80fd4c09035e54__17_kernel --------------------------
	.section	.nv.info.tvmgen_default_fused_take_equal_logical_not_take_where_reshape_broadcast_to_broadcast_to_reshap_ea80fd4c09035e54__17_kernel,"",@"SHT_CUDA_INFO"
	.sectionflags	@""
	.align	4


	//----- nvinfo : EIATTR_CUDA_API_VERSION
	.align		4
        /*0000*/ 	.byte	0x04, 0x37
        /*0002*/ 	.short	(.L_1347 - .L_1346)
.L_1346:
        /*0004*/ 	.word	0x0000007e


	//----- nvinfo : EIATTR_SW2861232_WAR
	.align		4
.L_1347:
        /*0008*/ 	.byte	0x01, 0x35
	.zero		2


	//----- nvinfo : EIATTR_PARAM_CBANK
	.align		4
        /*000c*/ 	.byte	0x04, 0x0a
        /*000e*/ 	.short	(.L_1349 - .L_1348)
	.align		4
.L_1348:
        /*0010*/ 	.word	index@(.nv.constant0.tvmgen_default_fused_take_equal_logical_not_take_where_reshape_broadcast_to_broadcast_to_reshap_ea80fd4c09035e54__17_kernel)
        /*0014*/ 	.short	0x0160
        /*0016*/ 	.short	0x0020


	//----- nvinfo : EIATTR_CBANK_PARAM_SIZE
	.align		4
.L_1349:
        /*0018*/ 	.byte	0x03, 0x19
        /*001a*/ 	.short	0x0020


	//----- nvinfo : EIATTR_KPARAM_INFO
	.align		4
        /*001c*/ 	.byte	0x04, 0x17
        /*001e*/ 	.short	(.L_1351 - .L_1350)
.L_1350:
        /*0020*/ 	.word	0x00000000
        /*0024*/ 	.short	0x0003
        /*0026*/ 	.short	0x0018
        /*0028*/ 	.byte	0x00, 0xf0, 0x21, 0x00


	//----- nvinfo : EIATTR_KPARAM_INFO
	.align		4
.L_1351:
        /*002c*/ 	.byte	0x04, 0x17
        /*002e*/ 	.short	(.L_1353 - .L_1352)
.L_1352:
        /*0030*/ 	.word	0x00000000
        /*0034*/ 	.short	0x0002
        /*0036*/ 	.short	0x0010
        /*0038*/ 	.byte	0x00, 0xf0, 0x21, 0x00


	//----- nvinfo : EIATTR_KPARAM_INFO
	.align		4
.L_1353:
        /*003c*/ 	.byte	0x04, 0x17
        /*003e*/ 	.short	(.L_1355 - .L_1354)
.L_1354:
        /*0040*/ 	.word	0x00000000
        /*0044*/ 	.short	0x0001
        /*0046*/ 	.short	0x0008
        /*0048*/ 	.byte	0x00, 0xf0, 0x21, 0x00


	//----- nvinfo : EIATTR_KPARAM_INFO
	.align		4
.L_1355:
        /*004c*/ 	.byte	0x04, 0x17
        /*004e*/ 	.short	(.L_1357 - .L_1356)
.L_1356:
        /*0050*/ 	.word	0x00000000
        /*0054*/ 	.short	0x0000
        /*0056*/ 	.short	0x0000
        /*0058*/ 	.byte	0x00, 0xf0, 0x21, 0x00


	//----- nvinfo : EIATTR_MAXREG_COUNT
	.align		4
.L_1357:
        /*005c*/ 	.byte	0x03, 0x1b
        /*005e*/ 	.short	0x00ff


	//----- nvinfo : EIATTR_EXIT_INSTR_OFFSETS
	.align		4
        /*0060*/ 	.byte	0x04, 0x1c
        /*0062*/ 	.short	(.L_1359 - .L_1358)


	//   ....[0]....
.L_1358:
        /*0064*/ 	.word	0x00000100
.L_1359:


//--------------------- .nv.info.tvmgen_default_fused_take_equal_logical_not_take_where_reshape_broadcast_to_broadcast_to_reshap_ea80fd4c09035e54__10_kernel --------------------------
	.section	.nv.info.tvmgen_default_fused_take_equal_logical_not_take_where_reshape_broadcast_to_broadcast_to_reshap_ea80fd4c09035e54__10_kernel,"",@"SHT_CUDA_INFO"
	.sectionflags	@""
	.align	4


	//----- nvinfo : EIATTR_CUDA_API_VERSION
	.align		4
        /*0000*/ 	.byte	0x04, 0x37
        /*0002*/ 	.short	(.L_1361 - .L_1360)
.L_1360:
        /*0004*/ 	.word	0x0000007e


	//----- nvinfo : EIATTR_SW2861232_WAR
	.align		4
.L_1361:
        /*0008*/ 	.byte	0x01, 0x35
	.zero		2


	//----- nvinfo : EIATTR_PARAM_CBANK
	.align		4
        /*000c*/ 	.byte	0x04, 0x0a
        /*000e*/ 	.short	(.L_1363 - .L_1362)
	.align		4
.L_1362:
        /*0010*/ 	.word	index@(.nv.constant0.tvmgen_default_fused_take_equal_logical_not_take_where_reshape_broadcast_to_broadcast_to_reshap_ea80fd4c09035e54__10_kernel)
        /*0014*/ 	.short	0x0160
        /*0016*/ 	.short	0x0020


	//----- nvinfo : EIATTR_CBANK_PARAM_SIZE
	.align		4
.L_1363:
        /*0018*/ 	.byte	0x03, 0x19
        /*001a*/ 	.short	0x0020


	//----- nvinfo : EIATTR_KPARAM_INFO
	.align		4
        /*001c*/ 	.byte	0x04, 0x17
        /*001e*/ 	.short	(.L_1365 - .L_1364)
.L_1364:
        /*0020*/ 	.word	0x00000000
        /*0024*/ 	.short	0x0003
        /*0026*/ 	.short	0x0018
        /*0028*/ 	.byte	0x00, 0xf0, 0x21, 0x00


	//----- nvinfo : EIATTR_KPARAM_INFO
	.align		4
.L_1365:
        /*002c*/ 	.byte	0x04, 0x17
        /*002e*/ 	.short	(.L_1367 - .L_1366)
.L_1366:
        /*0030*/ 	.word	0x00000000
        /*0034*/ 	.short	0x0002
        /*0036*/ 	.short	0x0010
        /*0038*/ 	.byte	0x00, 0xf0, 0x21, 0x00


	//----- nvinfo : EIATTR_KPARAM_INFO
	.align		4
.L_1367:
        /*003c*/ 	.byte	0x04, 0x17
        /*003e*/ 	.short	(.L_1369 - .L_1368)
.L_1368:
        /*0040*/ 	.word	0x00000000
        /*0044*/ 	.short	0x0001
        /*0046*/ 	.short	0x0008
        /*0048*/ 	.byte	0x00, 0xf0, 0x21, 0x00


	//----- nvinfo : EIATTR_KPARAM_INFO
	.align		4
.L_1369:
        /*004c*/ 	.byte	0x04, 0x17
        /*004e*/ 	.short	(.L_1371 - .L_1370)
.L_1370:
        /*0050*/ 	.word	0x00000000
        /*0054*/ 	.short	0x0000
        /*0056*/ 	.short	0x0000
        /*0058*/ 	.byte	0x00, 0xf0, 0x21, 0x00


	//----- nvinfo : EIATTR_MAXREG_COUNT
	.align		4
.L_1371:
        /*005c*/ 	.byte	0x03, 0x1b
        /*005e*/ 	.short	0x00ff


	//----- nvinfo : EIATTR_EXIT_INSTR_OFFSETS
	.align		4
        /*0060*/ 	.byte	0x04, 0x1c
        /*0062*/ 	.short	(.L_1373 - .L_1372)


	//   ....[0]....
.L_1372:
        /*0064*/ 	.word	0x00000100
.L_1373:


//--------------------- .nv.info.tvmgen_default_fused_take_equal_logical_not_take_where_reshape_broadcast_to_broadcast_to_reshap_ea80fd4c09035e54__4_kernel --------------------------
	.section	.nv.info.tvmgen_default_fused_take_equal_logical_not_take_where_reshape_broadcast_to_broadcast_to_reshap_ea80fd4c09035e54__4_kernel,"",@"SHT_CUDA_INFO"
	.sectionflags	@""
	.align	4


	//----- nvinfo : EIATTR_CUDA_API_VERSION
	.align		4
        /*0000*/ 	.byte	0x04, 0x37
        /*0002*/ 	.short	(.L_1375 - .L_1374)
.L_1374:
        /*0004*/ 	.word	0x0000007e


	//----- nvinfo : EIATTR_SW2861232_WAR
	.align		4
.L_1375:
        /*0008*/ 	.byte	0x01, 0x35
	.zero		2


	//----- nvinfo : EIATTR_PARAM_CBANK
	.align		4
        /*000c*/ 	.byte	0x04, 0x0a
        /*000e*/ 	.short	(.L_1377 - .L_1376)
	.align		4
.L_1376:
        /*0010*/ 	.word	index@(.nv.constant0.tvmgen_default_fused_take_equal_logical_not_take_where_reshape_broadcast_to_broadcast_to_reshap_ea80fd4c09035e54__4_kernel)
        /*0014*/ 	.short	0x0160
        /*0016*/ 	.short	0x0020


	//----- nvinfo : EIATTR_CBANK_PARAM_SIZE
	.align		4
.L_1377:
        /*0018*/ 	.byte	0x03, 0x19
        /*001a*/ 	.short	0x0020


	//----- nvinfo : EIATTR_KPARAM_INFO
	.align		4
        /*001c*/ 	.byte	0x04, 0x17
        /*001e*/ 	.short	(.L_1379 - .L_1378)
.L_1378:
        /*0020*/ 	.word	0x00000000
        /*0024*/ 	.short	0x0003
        /*0026*/ 	.short	0x0018
        /*0028*/ 	.byte	0x00, 0xf0, 0x21, 0x00


	//----- nvinfo : EIATTR_KPARAM_INFO
	.align		4
.L_1379:
        /*002c*/ 	.byte	0x04, 0x17
        /*002e*/ 	.short	(.L_1381 - .L_1380)
.L_1380:
        /*0030*/ 	.word	0x00000000
        /*0034*/ 	.short	0x0002
        /*0036*/ 	.short	0x0010
        /*0038*/ 	.byte	0x00, 0xf0, 0x21, 0x00


	//----- nvinfo : EIATTR_KPARAM_INFO
	.align		4
.L_1381:
        /*003c*/ 	.byte	0x04, 0x17
        /*003e*/ 	.short	(.L_1383 - .L_1382)
.L_1382:
        /*0040*/ 	.word	0x00000000
        /*0044*/ 	.short	0x0001
        /*0046*/ 	.short	0x0008
        /*0048*/ 	.byte	0x00, 0xf0, 0x21, 0x00


	//----- nvinfo : EIATTR_KPARAM_INFO
	.align		4
.L_1383:
        /*004c*/ 	.byte	0x04, 0x17
        /*004e*/ 	.short	(.L_1385 - .L_1384)
.L_1384:
        /*0050*/ 	.word	0x00000000
        /*0054*/ 	.short	0x0000
        /*0056*/ 	.short	0x0000
        /*0058*/ 	.byte	0x00, 0xf0, 0x21, 0x00


	//----- nvinfo : EIATTR_MAXREG_COUNT
	.align		4
.L_1385:
        /*005c*/ 	.byte	0x03, 0x1b
        /*005e*/ 	.short	0x00ff


	//----- nvinfo : EIATTR_EXIT_INSTR_OFFSETS
	.align		4
        /*0060*/ 	.byte	0x04, 0x1c
        /*0062*/ 	.short	(.L_1387 - .L_1386)


	//   ....[0]....
.L_1386:
        /*0064*/ 	.word	0x00000100
.L_1387:


//--------------------- .nv.info.tvmgen_default_fused_take_equal_logical_not_take_where_reshape_broadcast_to_broadcast_to_reshap_ea80fd4c09035e54__77_kernel --------------------------
	.section	.nv.info.tvmgen_default_fused_take_equal_logical_not_take_where_reshape_broadcast_to_broadcast_to_reshap_ea80fd4c09035e54__77_kernel,"",@"SHT_CUDA_INFO"
	.sectionflags	@""
	.align	4


	//----- nvinfo : EIATTR_CUDA_API_VERSION
	.align		4
        /*0000*/ 	.byte	0x04, 0x37
        /*0002*/ 	.short	(.L_1389 - .L_1388)
.L_1388:
        /*0004*/ 	.word	0x0000007e


	//----- nvinfo : EIATTR_SW2861232_WAR
	.align		4
.L_1389:
        /*0008*/ 	.byte	0x01, 0x35
	.zero		2


	//----- nvinfo : EIATTR_PARAM_CBANK
	.align		4
        /*000c*/ 	.byte	0x04, 0x0a
        /*000e*/ 	.short	(.L_1391 - .L_1390)
	.align		4
.L_1390:
        /*0010*/ 	.word	index@(.nv.constant0.tvmgen_default_fused_take_equal_logical_not_take_where_reshape_broadcast_to_broadcast_to_reshap_ea80fd4c09035e54__77_kernel)
        /*0014*/ 	.short	0x0160
        /*0016*/ 	.short	0x0020


	//----- nvinfo : EIATTR_CBANK_PARAM_SIZE
	.align		4
.L_1391:
        /*0018*/ 	.byte	0x03, 0x19
        /*001a*/ 	.short	0x0020


	//----- nvinfo : EIATTR_KPARAM_INFO
	.align		4
        /*001c*/ 	.byte	0x04, 0x17
        /*001e*/ 	.short	(.L_1393 - .L_1392)
.L_1392:
        /*0020*/ 	.word	0x00000000
        /*0024*/ 	.short	0x0003
        /*0026*/ 	.short	0x0018
        /*0028*/ 	.byte	0x00, 0xf0, 0x21, 0x00


	//----- nvinfo : EIATTR_KPARAM_INFO
	.align		4
.L_1393:
        /*002c*/ 	.byte	0x04, 0x17
        /*002e*/ 	.short	(.L_1395 - .L_1394)
.L_1394:
        /*0030*/ 	.word	0x00000000
        /*0034*/ 	.short	0x0002
        /*0036*/ 	.short	0x0010
        /*0038*/ 	.byte	0x00, 0xf0, 0x21, 0x00


	//----- nvinfo : EIATTR_KPARAM_INFO
	.align		4
.L_1395:
        /*003c*/ 	.byte	0x04, 0x17
        /*003e*/ 	.short	(.L_1397 - .L_1396)
.L_1396:
        /*0040*/ 	.word	0x00000000
        /*0044*/ 	.short	0x0001
        /*0046*/ 	.short	0x0008
        /*0048*/ 	.byte	0x00, 0xf0, 0x21, 0x00


	//----- nvinfo : EIATTR_KPARAM_INFO
	.align		4
.L_1397:
        /*004c*/ 	.byte	0x04, 0x17
        /*004e*/ 	.short	(.L_1399 - .L_1398)
.L_1398:
        /*0050*/ 	.word	0x00000000
        /*0054*/ 	.short	0x0000
        /*0056*/ 	.short	0x0000
        /*0058*/ 	.byte	0x00, 0xf0, 0x21, 0x00


	//----- nvinfo : EIATTR_MAXREG_COUNT
	.align		4
.L_1399:
        /*005c*/ 	.byte	0x03, 0x1b
        /*005e*/ 	.short	0x00ff


	//----- nvinfo : EIATTR_EXIT_INSTR_OFFSETS
	.align		4
        /*0060*/ 	.byte	0x04, 0x1c
        /*0062*/ 	.short	(.L_1401 - .L_1400)


	//   ....[0]....
.L_1400:
        /*0064*/ 	.word	0x00000100
.L_1401:


//--------------------- .nv.info.tvmgen_default_fused_take_equal_logical_not_take_where_reshape_broadcast_to_broadcast_to_reshap_ea80fd4c09035e54__65_kernel --------------------------
	.section	.nv.info.tvmgen_default_fused_take_equal_logical_not_take_where_reshape_broadcast_to_broadcast_to_reshap_ea80fd4c09035e54__65_kernel,"",@"SHT_CUDA_INFO"
	.sectionflags	@""
	.align	4


	//----- nvinfo : EIATTR_CUDA_API_VERSION
	.align		4
        /*0000*/ 	.byte	0x04, 0x37
        /*0002*/ 	.short	(.L_1403 - .L_1402)
.L_1402:
        /*0004*/ 	.word	0x0000007e


	//----- nvinfo : EIATTR_SW2861232_WAR
	.align		4
.L_1403:
        /*0008*/ 	.byte	0x01, 0x35
	.zero		2


	//----- nvinfo : EIATTR_PARAM_CBANK
	.align		4
        /*000c*/ 	.byte	0x04, 0x0a
        /*000e*/ 	.short	(.L_1405 - .L_1404)
	.align		4
.L_1404:
        /*0010*/ 	.word	index@(.nv.constant0.tvmgen_default_fused_take_equal_logical_not_take_where_reshape_broadcast_to_broadcast_to_reshap_ea80fd4c09035e54__65_kernel)
        /*0014*/ 	.short	0x0160
        /*0016*/ 	.short	0x0020


	//----- nvinfo : EIATTR_CBANK_PARAM_SIZE
	.align		4
.L_1405:
        /*0018*/ 	.byte	0x03, 0x19
        /*001a*/ 	.short	0x0020


	//----- nvinfo : EIATTR_KPARAM_INFO
	.align		4
        /*001c*/ 	.byte	0x04, 0x17
        /*001e*/ 	.short	(.L_1407 - .L_1406)
.L_1406:
        /*0020*/ 	.word	0x00000000
        /*0024*/ 	.short	0x0003
        /*0026*/ 	.short	0x0018
        /*0028*/ 	.byte	0x00, 0xf0, 0x21, 0x00


	//----- nvinfo : EIATTR_KPARAM_INFO
	.align		4
.L_1407:
        /*002c*/ 	.byte	0x04, 0x17
        /*002e*/ 	.short	(.L_1409 - .L_1408)
.L_1408:
        /*0030*/ 	.word	0x00000000
        /*0034*/ 	.short	0x0002
        /*0036*/ 	.short	0x0010
        /*0038*/ 	.byte	0x00, 0xf0, 0x21, 0x00


	//----- nvinfo : EIATTR_KPARAM_INFO
	.align		4
.L_1409:
        /*003c*/ 	.byte	0x04, 0x17
        /*003e*/ 	.short	(.L_1411 - .L_1410)
.L_1410:
        /*0040*/ 	.word	0x00000000
        /*0044*/ 	.short	0x0001
        /*0046*/ 	.short	0x0008
        /*0048*/ 	.byte	0x00, 0xf0, 0x21, 0x00


	//----- nvinfo : EIATTR_KPARAM_INFO
	.align		4
.L_1411:
        /*004c*/ 	.byte	0x04, 0x17
        /*004e*/ 	.short	(.L_1413 - .L_1412)
.L_1412:
        /*0050*/ 	.word	0x00000000
        /*0054*/ 	.short	0x0000
        /*0056*/ 	.short	0x0000
        /*0058*/ 	.byte	0x00, 0xf0, 0x21, 0x00


	//----- nvinfo : EIATTR_MAXREG_COUNT
	.align		4
.L_1413:
        /*005c*/ 	.byte	0x03, 0x1b
        /*005e*/ 	.short	0x00ff


	//----- nvinfo : EIATTR_EXIT_INSTR_OFFSETS
	.align		4
        /*0060*/ 	.byte	0x04, 0x1c
        /*0062*/ 	.short	(.L_1415 - .L_1414)


	//   ....[0]....
.L_1414:
        /*0064*/ 	.word	0x00000100
.L_1415:


//--------------------- .nv.info.tvmgen_default_fused_take_equal_logical_not_take_where_reshape_broadcast_to_broadcast_to_reshap_ea80fd4c09035e54__106_kernel --------------------------
	.section	.nv.info.tvmgen_default_fused_take_equal_logical_not_take_where_reshape_broadcast_to_broadcast_to_reshap_ea80fd4c09035e54__106_kernel,"",@"SHT_CUDA_INFO"
	.sectionflags	@""
	.align	4


	//----- nvinfo : EIATTR_CUDA_API_VERSION
	.align		4
        /*0000*/ 	.byte	0x04, 0x37
        /*0002*/ 	.short	(.L_1417 - .L_1416)
.L_1416:
        /*0004*/ 	.word	0x0000007e


	//----- nvinfo : EIATTR_SW2861232_WAR
	.align		4
.L_1417:
        /*0008*/ 	.byte	0x01, 0x35
	.zero		2


	//----- nvinfo : EIATTR_PARAM_CBANK
	.align		4
        /*000c*/ 	.byte	0x04, 0x0a
        /*000e*/ 	.short	(.L_1419 - .L_1418)
	.align		4
.L_1418:
        /*0010*/ 	.word	index@(.nv.constant0.tvmgen_default_fused_take_equal_logical_not_take_where_reshape_broadcast_to_broadcast_to_reshap_ea80fd4c09035e54__106_kernel)
        /*0014*/ 	.short	0x0160
        /*0016*/ 	.short	0x0020


	//----- nvinfo : EIATTR_CBANK_PARAM_SIZE
	.align		4
.L_1419:
        /*0018*/ 	.byte	0x03, 0x19
        /*001a*/ 	.short	0x0020


	//----- nvinfo : EIATTR_KPARAM_INFO
	.align		4
        /*001c*/ 	.byte	0x04, 0x17
        /*001e*/ 	.short	(.L_1421 - .L_1420)
.L_1420:
        /*0020*/ 	.word	0x00000000
        /*0024*/ 	.short	0x0003
        /*0026*/ 	.short	0x0018
        /*0028*/ 	.byte	0x00, 0xf0, 0x21, 0x00


	//----- nvinfo : EIATTR_KPARAM_INFO
	.align		4
.L_1421:
        /*002c*/ 	.byte	0x04, 0x17
        /*002e*/ 	.short	(.L_1423 - .L_1422)
.L_1422:
        /*0030*/ 	.word	0x00000000
        /*0034*/ 	.short	0x0002
        /*0036*/ 	.short	0x0010
        /*0038*/ 	.byte	0x00, 0xf0, 0x21, 0x00


	//----- nvinfo : EIATTR_KPARAM_INFO
	.align		4
.L_1423:
        /*003c*/ 	.byte	0x04, 0x17
        /*003e*/ 	.short	(.L_1425 - .L_1424)
.L_1424:
        /*0040*/ 	.word	0x00000000
        /*0044*/ 	.short	0x0001
        /*0046*/ 	.short	0x0008
        /*0048*/ 	.byte	0x00, 0xf0, 0x21, 0x00


	//----- nvinfo : EIATTR_KPARAM_INFO
	.align		4
.L_1425:
        /*004c*/ 	.byte	0x04, 0x17
        /*004e*/ 	.short	(.L_1427 - .L_1426)
.L_1426:
        /*0050*/ 	.word	0x00000000
        /*0054*/ 	.short	0x0000
        /*0056*/ 	.short	0x0000
        /*0058*/ 	.byte	0x00, 0xf0, 0x21, 0x00


	//----- nvinfo : EIATTR_MAXREG_COUNT
	.align		4
.L_1427:
        /*005c*/ 	.byte	0x03, 0x1b
        /*005e*/ 	.short	0x00ff


	//----- nvinfo : EIATTR_EXIT_INSTR_OFFSETS
	.align		4
        /*0060*/ 	.byte	0x04, 0x1c
        /*0062*/ 	.short	(.L_1429 - .L_1428)


	//   ....[0]....
.L_1428:
        /*0064*/ 	.word	0x00000100
.L_1429:


//--------------------- .nv.info.tvmgen_default_fused_take_equal_logical_not_take_where_reshape_broadcast_to_broadcast_to_reshap_ea80fd4c09035e54__52_kernel --------------------------
	.section	.nv.info.tvmgen_default_fused_take_equal_logical_not_take_where_reshape_broadcast_to_broadcast_to_reshap_ea80fd4c09035e54__52_kernel,"",@"SHT_CUDA_INFO"
	.sectionflags	@""
	.align	4


	//----- nvinfo : EIATTR_CUDA_API_VERSION
	.align		4
        /*0000*/ 	.byte	0x04, 0x37
        /*0002*/ 	.short	(.L_1431 - .L_1430)
.L_1430:
        /*0004*/ 	.word	0x0000007e


	//----- nvinfo : EIATTR_SW2861232_WAR
	.align		4
.L_1431:
        /*0008*/ 	.byte	0x01, 0x35
	.zero		2


	//----- nvinfo : EIATTR_PARAM_CBANK
	.align		4
        /*000c*/ 	.byte	0x04, 0x0a
        /*000e*/ 	.short	(.L_1433 - .L_1432)
	.align		4
.L_1432:
        /*0010*/ 	.word	index@(.nv.constant0.tvmgen_default_fused_take_equal_logical_not_take_where_reshape_broadcast_to_broadcast_to_reshap_ea80fd4c09035e54__52_kernel)
        /*0014*/ 	.short	0x0160
        /*0016*/ 	.short	0x0020


	//----- nvinfo : EIATTR_CBANK_PARAM_SIZE
	.align		4
.L_1433:
        /*0018*/ 	.byte	0x03, 0x19
        /*001a*/ 	.short	0x0020


	//----- nvinfo : EIATTR_KPARAM_INFO
	.align		4
        /*001c*/ 	.byte	0x04, 0x17
        /*001e*/ 	.short	(.L_1435 - .L_1434)
.L_1434:
        /*0020*/ 	.word	0x00000000
        /*0024*/ 	.short	0x0003
        /*0026*/ 	.short	0x0018
        /*0028*/ 	.byte	0x00, 0xf0, 0x21, 0x00


	//----- nvinfo : EIATTR_KPARAM_INFO
	.align		4
.L_1435:
        /*002c*/ 	.byte	0x04, 0x17
        /*002e*/ 	.short	(.L_1437 - .L_1436)
.L_1436:
        /*0030*/ 	.word	0x00000000
        /*0034*/ 	.short	0x0002
        /*0036*/ 	.short	0x0010
        /*0038*/ 	.byte	0x00, 0xf0, 0x21, 0x00


	//----- nvinfo : EIATTR_KPARAM_INFO
	.align		4
.L_1437:
        /*003c*/ 	.byte	0x04, 0x17
        /*003e*/ 	.short	(.L_1439 - .L_1438)
.L_1438:
        /*0040*/ 	.word	0x00000000
        /*0044*/ 	.short	0x0001
        /*0046*/ 	.short	0x0008
        /*0048*/ 	.byte	0x00, 0xf0, 0x21, 0x00


	//----- nvinfo : EIATTR_KPARAM_INFO
	.align		4
.L_1439:
        /*004c*/ 	.byte	0x04, 0x17
        /*004e*/ 	.short	(.L_1441 - .L_1440)
.L_1440:
        /*0050*/ 	.word	0x00000000
        /*0054*/ 	.short	0x0000
        /*0056*/ 	.short	0x0000
        /*0058*/ 	.byte	0x00, 0xf0, 0x21, 0x00


	//----- nvinfo : EIATTR_MAXREG_COUNT
	.align		4
.L_1441:
        /*005c*/ 	.byte	0x03, 0x1b
        /*005e*/ 	.short	0x00ff


	//----- nvinfo : EIATTR_EXIT_INSTR_OFFSETS
	.align		4
        /*0060*/ 	.byte	0x04, 0x1c
        /*0062*/ 	.short	(.L_1443 - .L_1442)


	//   ....[0]....
.L_1442:
        /*0064*/ 	.word	0x00000100
.L_1443:


//--------------------- .nv.info.tvmgen_default_fused_take_equal_logical_not_take_where_reshape_broadcast_to_broadcast_to_reshap_ea80fd4c09035e54__27_kernel --------------------------
	.section	.nv.info.tvmgen_default_fused_take_equal_logical_not_take_where_reshape_broadcast_to_broadcast_to_reshap_ea80fd4c09035e54__27_kernel,"",@"SHT_CUDA_INFO"
	.sectionflags	@""
	.align	4


	//----- nvinfo : EIATTR_CUDA_API_VERSION
	.align		4
        /*0000*/ 	.byte	0x04, 0x37
        /*0002*/ 	.short	(.L_1445 - .L_1444)
.L_1444:
        /*0004*/ 	.word	0x0000007e


	//----- nvinfo : EIATTR_SW2861232_WAR
	.align		4
.L_1445:
        /*0008*/ 	.byte	0x01, 0x35
	.zero		2


	//----- nvinfo : EIATTR_PARAM_CBANK
	.align		4
        /*000c*/ 	.byte	0x04, 0x0a
        /*000e*/ 	.short	(.L_1447 - .L_1446)
	.align		4
.L_1446:
        /*0010*/ 	.word	index@(.nv.constant0.tvmgen_default_fused_take_equal_logical_not_take_where_reshape_broadcast_to_broadcast_to_reshap_ea80fd4c09035e54__27_kernel)
        /*0014*/ 	.short	0x0160
        /*0016*/ 	.short	0x0020


	//----- nvinfo : EIATTR_CBANK_PARAM_SIZE
	.align		4
.L_1447:
        /*0018*/ 	.byte	0x03, 0x19
        /*001a*/ 	.short	0x0020


	//----- nvinfo : EIATTR_KPARAM_INFO
	.align		4
        /*001c*/ 	.byte	0x04, 0x17
        /*001e*/ 	.short	(.L_1449 - .L_1448)
.L_1448:
        /*0020*/ 	.word	0x00000000
        /*0024*/ 	.short	0x0003
        /*0026*/ 	.short	0x0018
        /*0028*/ 	.byte	0x00, 0xf0, 0x21, 0x00


	//----- nvinfo : EIATTR_KPARAM_INFO
	.align		4
.L_1449:
        /*002c*/ 	.byte	0x04, 0x17
        /*002e*/ 	.short	(.L_1451 - .L_1450)
.L_1450:
        /*0030*/ 	.word	0x00000000
        /*0034*/ 	.short	0x0002
        /*0036*/ 	.short	0x0010
        /*0038*/ 	.byte	0x00, 0xf0, 0x21, 0x00


	//----- nvinfo : EIATTR_KPARAM_INFO
	.align		4
.L_1451:
        /*003c*/ 	.byte	0x04, 0x17
        /*003e*/ 	.short	(.L_1453 - .L_1452)
.L_1452:
        /*0040*/ 	.word	0x00000000
        /*0044*/ 	.short	0x0001
        /*0046*/ 	.short	0x0008
        /*0048*/ 	.byte	0x00, 0xf0, 0x21, 0x00


	//----- nvinfo : EIATTR_KPARAM_INFO
	.align		4
.L_1453:
        /*004c*/ 	.byte	0x04, 0x17
        /*004e*/ 	.short	(.L_1455 - .L_1454)
.L_1454:
        /*0050*/ 	.word	0x00000000
        /*0054*/ 	.short	0x0000
        /*0056*/ 	.short	0x0000
        /*0058*/ 	.byte	0x00, 0xf0, 0x21, 0x00


	//----- nvinfo : EIATTR_MAXREG_COUNT
	.align		4
.L_1455:
        /*005c*/ 	.byte	0x03, 0x1b
        /*005e*/ 	.short	0x00ff


	//----- nvinfo : EIATTR_EXIT_INSTR_OFFSETS
	.align		4
        /*0060*/ 	.byte	0x04, 0x1c
        /*0062*/ 	.short	(.L_1457 - .L_1456)


	//   ....[0]....
.L_1456:
        /*0064*/ 	.word	0x00000100
.L_1457:


//--------------------- .nv.info.tvmgen_default_fused_take_equal_logical_not_take_where_reshape_broadcast_to_broadcast_to_reshap_ea80fd4c09035e54__84_kernel --------------------------
	.section	.nv.info.tvmgen_default_fused_take_equal_logical_not_take_where_reshape_broadcast_to_broadcast_to_reshap_ea80fd4c09035e54__84_kernel,"",@"SHT_CUDA_INFO"
	.sectionflags	@""
	.align	4


	//----- nvinfo : EIATTR_CUDA_API_VERSION
	.align		4
        /*0000*/ 	.byte	0x04, 0x37
        /*0002*/ 	.short	(.L_1459 - .L_1458)
.L_1458:
        /*0004*/ 	.word	0x0000007e


	//----- nvinfo : EIATTR_SW2861232_WAR
	.align		4
.L_1459:
        /*0008*/ 	.byte	0x01, 0x35
	.zero		2


	//----- nvinfo : EIATTR_PARAM_CBANK
	.align		4
        /*000c*/ 	.byte	0x04, 0x0a
        /*000e*/ 	.short	(.L_1461 - .L_1460)
	.align		4
.L_1460:
        /*0010*/ 	.word	index@(.nv.constant0.tvmgen_default_fused_take_equal_logical_not_take_where_reshape_broadcast_to_broadcast_to_reshap_ea80fd4c09035e54__84_kernel)
        /*0014*/ 	.short	0x0160
        /*0016*/ 	.short	0x0020


	//----- nvinfo : EIATTR_CBANK_PARAM_SIZE
	.align		4
.L_1461:
        /*0018*/ 	.byte	0x03, 0x19
        /*001a*/ 	.short	0x0020


	//----- nvinfo : EIATTR_KPARAM_INFO
	.align		4
        /*001c*/ 	.byte	0x04, 0x17
        /*001e*/ 	.short	(.L_1463 - .L_1462)
.L_1462:
        /*0020*/ 	.word	0x00000000
        /*0024*/ 	.short	0x0003
        /*0026*/ 	.short	0x0018
        /*0028*/ 	.byte	0x00, 0xf0, 0x21, 0x00


	//----- nvinfo : EIATTR_KPARAM_INFO
	.align		4
.L_1463:
        /*002c*/ 	.byte	0x04, 0x17
        /*002e*/ 	.short	(.L_1465 - .L_1464)
.L_1464:
        /*0030*/ 	.word	0x00000000
        /*0034*/ 	.short	0x0002
        /*0036*/ 	.short	0x0010
        /*0038*/ 	.byte	0x00, 0xf0, 0x21, 0x00


	//----- nvinfo : EIATTR_KPARAM_INFO
	.align		4
.L_1465:
        /*003c*/ 	.byte	0x04, 0x17
        /*003e*/ 	.short	(.L_1467 - .L_1466)
.L_1466:
        /*0040*/ 	.word	0x00000000
        /*0044*/ 	.short	0x0001
        /*0046*/ 	.short	0x0008
        /*0048*/ 	.byte	0x00, 0xf0, 0x21, 0x00


	//----- nvinfo : EIATTR_KPARAM_INFO
	.align		4
.L_1467:
        /*004c*/ 	.byte	0x04, 0x17
        /*004e*/ 	.short	(.L_1469 - .L_1468)
.L_1468:
        /*0050*/ 	.word	0x00000000
        /*0054*/ 	.short	0x0000
        /*0056*/ 	.short	0x0000
        /*0058*/ 	.byte	0x00, 0xf0, 0x21, 0x00


	//----- nvinfo : EIATTR_MAXREG_COUNT
	.align		4
.L_1469:
        /*005c*/ 	.byte	0x03, 0x1b
        /*005e*/ 	.short	0x00ff


	//----- nvinfo : EIATTR_EXIT_INSTR_OFFSETS
	.align		4
        /*0060*/ 	.byte	0x04, 0x1c
        /*0062*/ 	.short	(.L_1471 - .L_1470)


	//   ....[0]....
.L_1470:
        /*0064*/ 	.word	0x00000100
.L_1471:


//--------------------- .nv.info.tvmgen_default_fused_take_equal_logical_not_take_where_reshape_broadcast_to_broadcast_to_reshap_ea80fd4c09035e54__13_kernel --------------------------
	.section	.nv.info.tvmgen_default_fused_take_equal_logical_not_take_where_reshape_broadcast_to_broadcast_to_reshap_ea80fd4c09035e54__13_kernel,"",@"SHT_CUDA_INFO"
	.sectionflags	@""
	.align	4


	//----- nvinfo : EIATTR_CUDA_API_VERSION
	.align		4
        /*0000*/ 	.byte	0x04, 0x37
        /*0002*/ 	.short	(.L_1473 - .L_1472)
.L_1472:
        /*0004*/ 	.word	0x0000007e


	//----- nvinfo : EIATTR_SW2861232_WAR
	.align		4
.L_1473:
        /*0008*/ 	.byte	0x01, 0x35
	.zero		2


	//----- nvinfo : EIATTR_PARAM_CBANK
	.align		4
        /*000c*/ 	.byte	0x04, 0x0a
        /*000e*/ 	.short	(.L_1475 - .L_1474)
	.align		4
.L_1474:
        /*0010*/ 	.word	index@(.nv.constant0.tvmgen_default_fused_take_equal_logical_not_take_where_reshape_broadcast_to_broadcast_to_reshap_ea80fd4c09035e54__13_kernel)
        /*0014*/ 	.short	0x0160
        /*0016*/ 	.short	0x0020


	//----- nvinfo : EIATTR_CBANK_PARAM_SIZE
	.align		4
.L_1475:
        /*0018*/ 	.byte	0x03, 0x19
        /*001a*/ 	.short	0x0020


	//----- nvinfo : EIATTR_KPARAM_INFO
	.align		4
        /*001c*/ 	.byte	0x04, 0x17
        /*001e*/ 	.short	(.L_1477 - .L_1476)
.L_1476:
        /*0020*/ 	.word	0x00000000
        /*0024*/ 	.short	0x0003
        /*0026*/ 	.short	0x0018
        /*0028*/ 	.byte	0x00, 0xf0, 0x21, 0x00


	//----- nvinfo : EIATTR_KPARAM_INFO
	.align		4
.L_1477:
        /*002c*/ 	.byte	0x04, 0x17
        /*002e*/ 	.short	(.L_1479 - .L_1478)
.L_1478:
        /*0030*/ 	.word	0x00000000
        /*0034*/ 	.short	0x0002
        /*0036*/ 	.short	0x0010
        /*0038*/ 	.byte	0x00, 0xf0, 0x21, 0x00


	//----- nvinfo : EIATTR_KPARAM_INFO
	.align		4
.L_1479:
        /*003c*/ 	.byte	0x04, 0x17
        /*003e*/ 	.short	(.L_1481 - .L_1480)
.L_1480:
        /*0040*/ 	.word	0x00000000
        /*0044*/ 	.short	0x0001
        /*0046*/ 	.short	0x0008
        /*0048*/ 	.byte	0x00, 0xf0, 0x21, 0x00


	//----- nvinfo : EIATTR_KPARAM_INFO
	.align		4
.L_1481:
        /*004c*/ 	.byte	0x04, 0x17
        /*004e*/ 	.short	(.L_1483 - .L_1482)
.L_1482:
        /*0050*/ 	.word	0x00000000
        /*0054*/ 	.short	0x0000
        /*0056*/ 	.short	0x0000
        /*0058*/ 	.byte	0x00, 0xf0, 0x21, 0x00


	//----- nvinfo : EIATTR_MAXREG_COUNT
	.align		4
.L_1483:
        /*005c*/ 	.byte	0x03, 0x1b
        /*005e*/ 	.short	0x00ff


	//----- nvinfo : EIATTR_EXIT_INSTR_OFFSETS
	.align		4
        /*0060*/ 	.byte	0x04, 0x1c
        /*0062*/ 	.short	(.L_1485 - .L_1484)


	//   ....[0]....
.L_1484:
        /*0064*/ 	.word	0x00000100
.L_1485:


//--------------------- .nv.info.tvmgen_default_fused_take_equal_logical_not_take_where_reshape_broadcast_to_broadcast_to_reshap_ea80fd4c09035e54__59_kernel --------------------------
	.section	.nv.info.tvmgen_default_fused_take_equal_logical_not_take_where_reshape_broadcast_to_broadcast_to_reshap_ea80fd4c09035e54__59_kernel,"",@"SHT_CUDA_INFO"
	.sectionflags	@""
	.align	4


	//----- nvinfo : EIATTR_CUDA_API_VERSION
	.align		4
        /*0000*/ 	.byte	0x04, 0x37
        /*0002*/ 	.short	(.L_1487 - .L_1486)
.L_1486:
        /*0004*/ 	.word	0x0000007e


	//----- nvinfo : EIATTR_SW2861232_WAR
	.align		4
.L_1487:
        /*0008*/ 	.byte	0x01, 0x35
	.zero		2


	//----- nvinfo : EIATTR_PARAM_CBANK
	.align		4
        /*000c*/ 	.byte	0x04, 0x0a
        /*000e*/ 	.short	(.L_1489 - .L_1488)
	.align		4
.L_1488:
        /*0010*/ 	.word	index@(.nv.constant0.tvmgen_default_fused_take_equal_logical_not_take_where_reshape_broadcast_to_broadcast_to_reshap_ea80fd4c09035e54__59_kernel)
        /*0014*/ 	.short	0x0160
        /*0016*/ 	.short	0x0020


	//----- nvinfo : EIATTR_CBANK_PARAM_SIZE
	.align		4
.L_1489:
        /*0018*/ 	.byte	0x03, 0x19
        /*001a*/ 	.short	0x0020


	//----- nvinfo : EIATTR_KPARAM_INFO
	.align		4
        /*001c*/ 	.byte	0x04, 0x17
        /*001e*/ 	.short	(.L_1491 - .L_1490)
.L_1490:
        /*0020*/ 	.word	0x00000000
        /*0024*/ 	.short	0x0003
        /*0026*/ 	.short	0x0018
        /*0028*/ 	.byte	0x00, 0xf0, 0x21, 0x00


	//----- nvinfo : EIATTR_KPARAM_INFO
	.align		4
.L_1491:
        /*002c*/ 	.byte	0x04, 0x17
        /*002e*/ 	.short	(.L_1493 - .L_1492)
.L_1492:
        /*0030*/ 	.word	0x00000000
        /*0034*/ 	.short	0x0002
        /*0036*/ 	.short	0x0010
        /*0038*/ 	.byte	0x00, 0xf0, 0x21, 0x00


	//----- nvinfo : EIATTR_KPARAM_INFO
	.align		4
.L_1493:
        /*003c*/ 	.byte	0x04, 0x17
        /*003e*/ 	.short	(.L_1495 - .L_1494)
.L_1494:
        /*0040*/ 	.word	0x00000000
        /*0044*/ 	.short	0x0001
        /*0046*/ 	.short	0x0008
        /*0048*/ 	.byte	0x00, 0xf0, 0x21, 0x00


	//----- nvinfo : EIATTR_KPARAM_INFO
	.align		4
.L_1495:
        /*004c*/ 	.byte	0x04, 0x17
        /*004e*/ 	.short	(.L_1497 - .L_1496)
.L_1496:
        /*0050*/ 	.word	0x00000000
        /*0054*/ 	.short	0x0000
        /*0056*/ 	.short	0x0000
        /*0058*/ 	.byte	0x00, 0xf0, 0x21, 0x00


	//----- nvinfo : EIATTR_MAXREG_COUNT
	.align		4
.L_1497:
        /*005c*/ 	.byte	0x03, 0x1b
        /*005e*/ 	.short	0x00ff


	//----- nvinfo : EIATTR_EXIT_INSTR_OFFSETS
	.align		4
        /*0060*/ 	.byte	0x04, 0x1c
        /*0062*/ 	.short	(.L_1499 - .L_1498)


	//   ....[0]....
.L_1498:
        /*0064*/ 	.word	0x00000100
.L_1499:


//--------------------- .nv.info.tvmgen_default_fused_take_equal_logical_not_take_where_reshape_broadcast_to_broadcast_to_reshap_ea80fd4c09035e54__11_kernel --------------------------
	.section	.nv.info.tvmgen_default_fused_take_equal_logical_not_take_where_reshape_broadcast_to_broadcast_to_reshap_ea80fd4c09035e54__11_kernel,"",@"SHT_CUDA_INFO"
	.sectionflags	@""
	.align	4


	//----- nvinfo : EIATTR_CUDA_API_VERSION
	.align		4
        /*0000*/ 	.byte	0x04, 0x37
        /*0002*/ 	.short	(.L_1501 - .L_1500)
.L_1500:
        /*0004*/ 	.word	0x0000007e


	//----- nvinfo : EIATTR_SW2861232_WAR
	.align		4
.L_1501:
        /*0008*/ 	.byte	0x01, 0x35
	.zero		2


	//----- nvinfo : EIATTR_PARAM_CBANK
	.align		4
        /*000c*/ 	.byte	0x04, 0x0a
        /*000e*/ 	.short	(.L_1503 - .L_1502)
	.align		4
.L_1502:
        /*0010*/ 	.word	index@(.nv.constant0.tvmgen_default_fused_take_equal_logical_not_take_where_reshape_broadcast_to_broadcast_to_reshap_ea80fd4c09035e54__11_kernel)
        /*0014*/ 	.short	0x0160
        /*0016*/ 	.short	0x0020


	//----- nvinfo : EIATTR_CBANK_PARAM_SIZE
	.align		4
.L_1503:
        /*0018*/ 	.byte	0x03, 0x19
        /*001a*/ 	.short	0x0020


	//----- nvinfo : EIATTR_KPARAM_INFO
	.align		4
        /*001c*/ 	.byte	0x04, 0x17
        /*001e*/ 	.short	(.L_1505 - .L_1504)
.L_1504:
        /*0020*/ 	.word	0x00000000
        /*0024*/ 	.short	0x0003
        /*0026*/ 	.short	0x0018
        /*0028*/ 	.byte	0x00, 0xf0, 0x21, 0x00


	//----- nvinfo : EIATTR_KPARAM_INFO
	.align		4
.L_1505:
        /*002c*/ 	.byte	0x04, 0x17
        /*002e*/ 	.short	(.L_1507 - .L_1506)
.L_1506:
        /*0030*/ 	.word	0x00000000
        /*0034*/ 	.short	0x0002
        /*0036*/ 	.short	0x0010
        /*0038*/ 	.byte	0x00, 0xf0, 0x21, 0x00


	//----- nvinfo : EIATTR_KPARAM_INFO
	.align		4
.L_1507:
        /*003c*/ 	.byte	0x04, 0x17
        /*003e*/ 	.short	(.L_1509 - .L_1508)
.L_1508:
        /*0040*/ 	.word	0x00000000
        /*0044*/ 	.short	0x0001
        /*0046*/ 	.short	0x0008
        /*0048*/ 	.byte	0x00, 0xf0, 0x21, 0x00


	//----- nvinfo : EIATTR_KPARAM_INFO
	.align		4
.L_1509:
        /*004c*/ 	.byte	0x04, 0x17
        /*004e*/ 	.short	(.L_1511 - .L_1510)
.L_1510:
        /*0050*/ 	.word	0x00000000
        /*0054*/ 	.short	0x0000
        /*0056*/ 	.short	0x0000
        /*0058*/ 	.byte	0x00, 0xf0, 0x21, 0x00


	//----- nvinfo : EIATTR_MAXREG_COUNT
	.align		4
.L_1511:
        /*005c*/ 	.byte	0x03, 0x1b
        /*005e*/ 	.short	0x00ff


	//----- nvinfo : EIATTR_EXIT_INSTR_OFFSETS
	.align		4
        /*0060*/ 	.byte	0x04, 0x1c
        /*0062*/ 	.short	(.L_1513 - .L_1512)


	//   ....[0]....
.L_1512:
        /*0064*/ 	.word	0x00000100
.L_1513:


//--------------------- .nv.info.tvmgen_default_fused_take_equal_logical_not_take_where_reshape_broadcast_to_broadcast_to_reshap_ea80fd4c09035e54__82_kernel --------------------------
	.section	.nv.info.tvmgen_default_fused_take_equal_logical_not_take_where_reshape_broadcast_to_broadcast_to_reshap_ea80fd4c09035e54__82_kernel,"",@"SHT_CUDA_INFO"
	.sectionflags	@""
	.align	4


	//----- nvinfo : EIATTR_CUDA_API_VERSION
	.align		4
        /*0000*/ 	.byte	0x04, 0x37
        /*0002*/ 	.short	(.L_1515 - .L_1514)
.L_1514:
        /*0004*/ 	.word	0x0000007e


	//----- nvinfo : EIATTR_SW2861232_WAR
	.align		4
.L_1515:
        /*0008*/ 	.byte	0x01, 0x35
	.zero		2


	//----- nvinfo : EIATTR_PARAM_CBANK
	.align		4
        /*000c*/ 	.byte	0x04, 0x0a
        /*000e*/ 	.short	(.L_1517 - .L_1516)
	.align		4
.L_1516:
        /*0010*/ 	.word	index@(.nv.constant0.tvmgen_default_fused_take_equal_logical_not_take_where_reshape_broadcast_to_broadcast_to_reshap_ea80fd4c09035e54__82_kernel)
        /*0014*/ 	.short	0x0160
        /*0016*/ 	.short	0x0020


	//----- nvinfo : EIATTR_CBANK_PARAM_SIZE
	.align		4
.L_1517:
        /*0018*/ 	.byte	0x03, 0x19
        /*001a*/ 	.short	0x0020


	//----- nvinfo : EIATTR_KPARAM_INFO
	.align		4
        /*001c*/ 	.byte	0x04, 0x17
        /*001e*/ 	.short	(.L_1519 - .L_1518)
.L_1518:
        /*0020*/ 	.word	0x00000000
        /*0024*/ 	.short	0x0003
        /*0026*/ 	.short	0x0018
        /*0028*/ 	.byte	0x00, 0xf0, 0x21, 0x00


	//----- nvinfo : EIATTR_KPARAM_INFO
	.align		4
.L_1519:
        /*002c*/ 	.byte	0x04, 0x17
        /*002e*/ 	.short	(.L_1521 - .L_1520)
.L_1520:
        /*0030*/ 	.word	0x00000000
        /*0034*/ 	.short	0x0002
        /*0036*/ 	.short	0x0010
        /*0038*/ 	.byte	0x00, 0xf0, 0x21, 0x00


	//----- nvinfo : EIATTR_KPARAM_INFO
	.align		4
.L_1521:
        /*003c*/ 	.byte	0x04, 0x17
        /*003e*/ 	.short	(.L_1523 - .L_1522)
.L_1522:
        /*0040*/ 	.word	0x00000000
        /*0044*/ 	.short	0x0001
        /*0046*/ 	.short	0x0008
        /*0048*/ 	.byte	0x00, 0xf0, 0x21, 0x00


	//----- nvinfo : EIATTR_KPARAM_INFO
	.align		4
.L_1523:
        /*004c*/ 	.byte	0x04, 0x17
        /*004e*/ 	.short	(.L_1525 - .L_1524)
.L_1524:
        /*0050*/ 	.word	0x00000000
        /*0054*/ 	.short	0x0000
        /*0056*/ 	.short	0x0000
        /*0058*/ 	.byte	0x00, 0xf0, 0x21, 0x00


	//----- nvinfo : EIATTR_MAXREG_COUNT
	.align		4
.L_1525:
        /*005c*/ 	.byte	0x03, 0x1b
        /*005e*/ 	.short	0x00ff


	//----- nvinfo : EIATTR_EXIT_INSTR_OFFSETS
	.align		4
        /*0060*/ 	.byte	0x04, 0x1c
        /*0062*/ 	.short	(.L_1527 - .L_1526)


	//   ....[0]....
.L_1526:
        /*0064*/ 	.word	0x00000100
.L_1527:


//--------------------- .nv.info.tvmgen_default_fused_take_equal_logical_not_take_where_reshape_broadcast_to_broadcast_to_reshap_ea80fd4c09035e54__6_kernel --------------------------
	.section	.nv.info.tvmgen_default_fused_take_equal_logical_not_take_where_reshape_broadcast_to_broadcast_to_reshap_ea80fd4c09035e54__6_kernel,"",@"SHT_CUDA_INFO"
	.sectionflags	@""
	.align	4


	//----- nvinfo : EIATTR_CUDA_API_VERSION
	.align		4
        /*0000*/ 	.byte	0x04, 0x37
        /*0002*/ 	.short	(.L_1529 - .L_1528)
.L_1528:
        /*0004*/ 	.word	0x0000007e


	//----- nvinfo : EIATTR_SW2861232_WAR
	.align		4
.L_1529:
        /*0008*/ 	.byte	0x01, 0x35
	.zero		2


	//----- nvinfo : EIATTR_PARAM_CBANK
	.align		4
        /*000c*/ 	.byte	0x04, 0x0a
        /*000e*/ 	.short	(.L_1531 - .L_1530)
	.align		4
.L_1530:
        /*0010*/ 	.word	index@(.nv.constant0.tvmgen_default_fused_take_equal_logical_not_take_where_reshape_broadcast_to_broadcast_to_reshap_ea80fd4c09035e54__6_kernel)
        /*0014*/ 	.short	0x0160
        /*0016*/ 	.short	0x0020


	//----- nvinfo : EIATTR_CBANK_PARAM_SIZE
	.align		4
.L_1531:
        /*0018*/ 	.byte	0x03, 0x19
        /*001a*/ 	.short	0x0020


	//----- nvinfo : EIATTR_KPARAM_INFO
	.align		4
        /*001c*/ 	.byte	0x04, 0x17
        /*001e*/ 	.short	(.L_1533 - .L_1532)
.L_1532:
        /*0020*/ 	.word	0x00000000
        /*0024*/ 	.short	0x0003
        /*0026*/ 	.short	0x0018
        /*0028*/ 	.byte	0x00, 0xf0, 0x21, 0x00


	//----- nvinfo : EIATTR_KPARAM_INFO
	.align		4
.L_1533:
        /*002c*/ 	.byte	0x04, 0x17
        /*002e*/ 	.short	(.L_1535 - .L_1534)
.L_1534:
        /*0030*/ 	.word	0x00000000
        /*0034*/ 	.short	0x0002
        /*0036*/ 	.short	0x0010
        /*0038*/ 	.byte	0x00, 0xf0, 0x21, 0x00


	//----- nvinfo : EIATTR_KPARAM_INFO
	.align		4
.L_1535:
        /*003c*/ 	.byte	0x04, 0x17
        /*003e*/ 	.short	(.L_1537 - .L_1536)
.L_1536:
        /*0040*/ 	.word	0x00000000
        /*0044*/ 	.short	0x0001
        /*0046*/ 	.short	0x0008
        /*0048*/ 	.byte	0x00, 0xf0, 0x21, 0x00


	//----- nvinfo : EIATTR_KPARAM_INFO
	.align		4
.L_1537:
        /*004c*/ 	.byte	0x04, 0x17
        /*004e*/ 	.short	(.L_1539 - .L_1538)
.L_1538:
        /*0050*/ 	.word	0x00000000
        /*0054*/ 	.short	0x0000
        /*0056*/ 	.short	0x0000
        /*0058*/ 	.byte	0x00, 0xf0, 0x21, 0x00


	//----- nvinfo : EIATTR_MAXREG_COUNT
	.align		4
.L_1539:
        /*005c*/ 	.byte	0x03, 0x1b
        /*005e*/ 	.short	0x00ff


	//----- nvinfo : EIATTR_EXIT_INSTR_OFFSETS
	.align		4
        /*0060*/ 	.byte	0x04, 0x1c
        /*0062*/ 	.short	(.L_1541 - .L_1540)


	//   ....[0]....
.L_1540:
        /*0064*/ 	.word	0x00000100
.L_1541:


//--------------------- .nv.info.tvmgen_default_fused_take_equal_logical_not_take_where_reshape_broadcast_to_broadcast_to_reshap_ea80fd4c09035e54__15_kernel --------------------------
	.section	.nv.info.tvmgen_default_fused_take_equal_logical_not_take_where_reshape_broadcast_to_broadcast_to_reshap_ea80fd4c09035e54__15_kernel,"",@"SHT_CUDA_INFO"
	.sectionflags	@""
	.align	4


	//----- nvinfo : EIATTR_CUDA_API_VERSION
	.align		4
        /*0000*/ 	.byte	0x04, 0x37
        /*0002*/ 	.short	(.L_1543 - .L_1542)
.L_1542:
        /*0004*/ 	.word	0x0000007e


	//----- nvinfo : EIATTR_SW2861232_WAR
	.align		4
.L_1543:
        /*0008*/ 	.byte	0x01, 0x35
	.zero		2


	//----- nvinfo : EIATTR_PARAM_CBANK
	.align		4
        /*000c*/ 	.byte	0x04, 0x0a
        /*000e*/ 	.short	(.L_1545 - .L_1544)
	.align		4
.L_1544:
        /*0010*/ 	.word	index@(.nv.constant0.tvmgen_default_fused_take_equal_logical_not_take_where_reshape_broadcast_to_broadcast_to_reshap_ea80fd4c09035e54__15_kernel)
        /*0014*/ 	.short	0x0160
        /*0016*/ 	.short	0x0020


	//----- nvinfo : EIATTR_CBANK_PARAM_SIZE
	.align		4
.L_1545:
        /*0018*/ 	.byte	0x03, 0x19
        /*001a*/ 	.short	0x0020


	//----- nvinfo : EIATTR_KPARAM_INFO
	.align		4
        /*001c*/ 	.byte	0x04, 0x17
        /*001e*/ 	.short	(.L_1547 - .L_1546)
.L_1546:
        /*0020*/ 	.word	0x00000000
        /*0024*/ 	.short	0x0003
        /*0026*/ 	.short	0x0018
        /*0028*/ 	.byte	0x00, 0xf0, 0x21, 0x00


	//----- nvinfo : EIATTR_KPARAM_INFO
	.align		4
.L_1547:
        /*002c*/ 	.byte	0x04, 0x17
        /*002e*/ 	.short	(.L_1549 - .L_1548)
.L_1548:
        /*0030*/ 	.word	0x00000000
        /*0034*/ 	.short	0x0002
        /*0036*/ 	.short	0x0010
        /*0038*/ 	.byte	0x00, 0xf0, 0x21, 0x00


	//----- nvinfo : EIATTR_KPARAM_INFO
	.align		4
.L_1549:
        /*003c*/ 	.byte	0x04, 0x17
        /*003e*/ 	.short	(.L_1551 - .L_1550)
.L_1550:
        /*0040*/ 	.word	0x00000000
        /*0044*/ 	.short	0x0001
        /*0046*/ 	.short	0x0008
        /*0048*/ 	.byte	0x00, 0xf0, 0x21, 0x00


	//----- nvinfo : EIATTR_KPARAM_INFO
	.align		4
.L_1551:
        /*004c*/ 	.byte	0x04, 0x17
        /*004e*/ 	.short	(.L_1553 - .L_1552)
.L_1552:
        /*0050*/ 	.word	0x00000000
        /*0054*/ 	.short	0x0000
        /*0056*/ 	.short	0x0000
        /*0058*/ 	.byte	0x00, 0xf0, 0x21, 0x00


	//----- nvinfo : EIATTR_MAXREG_COUNT
	.align		4
.L_1553:
        /*005c*/ 	.byte	0x03, 0x1b
        /*005e*/ 	.short	0x00ff


	//----- nvinfo : EIATTR_EXIT_INSTR_OFFSETS
	.align		4
        /*0060*/ 	.byte	0x04, 0x1c
        /*0062*/ 	.short	(.L_1555 - .L_1554)


	//   ....[0]....
.L_1554:
        /*0064*/ 	.word	0x00000100
.L_1555:


//--------------------- .nv.info.tvmgen_default_fused_take_equal_logical_not_take_where_reshape_broadcast_to_broadcast_to_reshap_ea80fd4c09035e54__58_kernel --------------------------
	.section	.nv.info.tvmgen_default_fused_take_equal_logical_not_take_where_reshape_broadcast_to_broadcast_to_reshap_ea80fd4c09035e54__58_kernel,"",@"SHT_CUDA_INFO"
	.sectionflags	@""
	.align	4


	//----- nvinfo : EIATTR_CUDA_API_VERSION
	.align		4
        /*0000*/ 	.byte	0x04, 0x37
        /*0002*/ 	.short	(.L_1557 - .L_1556)
.L_1556:
        /*0004*/ 	.word	0x0000007e


	//----- nvinfo : EIATTR_SW2861232_WAR
	.align		4
.L_1557:
        /*0008*/ 	.byte	0x01, 0x35
	.zero		2


	//----- nvinfo : EIATTR_PARAM_CBANK
	.align		4
        /*000c*/ 	.byte	0x04, 0x0a
        /*000e*/ 	.short	(.L_1559 - .L_1558)
	.align		4
.L_1558:
        /*0010*/ 	.word	index@(.nv.constant0.tvmgen_default_fused_take_equal_logical_not_take_where_reshape_broadcast_to_broadcast_to_reshap_ea80fd4c09035e54__58_kernel)
        /*0014*/ 	.short	0x0160
        /*0016*/ 	.short	0x0020


	//----- nvinfo : EIATTR_CBANK_PARAM_SIZE
	.align		4
.L_1559:
        /*0018*/ 	.byte	0x03, 0x19
        /*001a*/ 	.short	0x0020


	//----- nvinfo : EIATTR_KPARAM_INFO
	.align		4
        /*001c*/ 	.byte	0x04, 0x17
        /*001e*/ 	.short	(.L_1561 - .L_1560)
.L_1560:
        /*0020*/ 	.word	0x00000000
        /*0024*/ 	.short	0x0003
        /*0026*/ 	.short	0x0018
        /*0028*/ 	.byte	0x00, 0xf0, 0x21, 0x00


	//----- nvinfo : EIATTR_KPARAM_INFO
	.align		4
.L_1561:
        /*002c*/ 	.byte	0x04, 0x17
        /*002e*/ 	.short	(.L_1563 - .L_1562)
.L_1562:
        /*0030*/ 	.word	0x00000000
        /*0034*/ 	.short	0x0002
        /*0036*/ 	.short	0x0010
        /*0038*/ 	.byte	0x00, 0xf0, 0x21, 0x00


	//----- nvinfo : EIATTR_KPARAM_INFO
	.align		4
.L_1563:
        /*003c*/ 	.byte	0x04, 0x17
        /*003e*/ 	.short	(.L_1565 - .L_1564)
.L_1564:
        /*0040*/ 	.word	0x00000000
        /*0044*/ 	.short	0x0001
        /*0046*/ 	.short	0x0008
        /*0048*/ 	.byte	0x00, 0xf0, 0x21, 0x00


	//----- nvinfo : EIATTR_KPARAM_INFO
	.align		4
.L_1565:
        /*004c*/ 	.byte	0x04, 0x17
        /*004e*/ 	.short	(.L_1567 - .L_1566)
.L_1566:
        /*0050*/ 	.word	0x00000000
        /*0054*/ 	.short	0x0000
        /*0056*/ 	.short	0x0000
        /*0058*/ 	.byte	0x00, 0xf0, 0x21, 0x00


	//----- nvinfo : EIATTR_MAXREG_COUNT
	.align		4
.L_1567:
        /*005c*/ 	.byte	0x03, 0x1b
        /*005e*/ 	.short	0x00ff


	//----- nvinfo : EIATTR_EXIT_INSTR_OFFSETS
	.align		4
        /*0060*/ 	.byte	0x04, 0x1c
        /*0062*/ 	.short	(.L_1569 - .L_1568)


	//   ....[0]....
.L_1568:
        /*0064*/ 	.word	0x00000100
.L_1569:


//--------------------- .nv.info.tvmgen_default_fused_take_equal_logical_not_take_where_reshape_broadcast_to_broadcast_to_reshap_ea80fd4c09035e54__43_kernel --------------------------
	.section	.nv.info.tvmgen_default_fused_take_equal_logical_not_take_where_reshape_broadcast_to_broadcast_to_reshap_ea80fd4c09035e54__43_kernel,"",@"SHT_CUDA_INFO"
	.sectionflags	@""
	.align	4


	//----- nvinfo : EIATTR_CUDA_API_VERSION
	.align		4
        /*0000*/ 	.byte	0x04, 0x37
        /*0002*/ 	.short	(.L_1571 - .L_1570)
.L_1570:
        /*0004*/ 	.word	0x0000007e


	//----- nvinfo : EIATTR_SW2861232_WAR
	.align		4
.L_1571:
        /*0008*/ 	.byte	0x01, 0x35
	.zero		2


	//----- nvinfo : EIATTR_PARAM_CBANK
	.align		4
        /*000c*/ 	.byte	0x04, 0x0a
        /*000e*/ 	.short	(.L_1573 - .L_1572)
	.align		4
.L_1572:
        /*0010*/ 	.word	index@(.nv.constant0.tvmgen_default_fused_take_equal_logical_not_take_where_reshape_broadcast_to_broadcast_to_reshap_ea80fd4c09035e54__43_kernel)
        /*0014*/ 	.short	0x0160
        /*0016*/ 	.short	0x0020


	//----- nvinfo : EIATTR_CBANK_PARAM_SIZE
	.align		4
.L_1573:
        /*0018*/ 	.byte	0x03, 0x19
        /*001a*/ 	.short	0x0020


	//----- nvinfo : EIATTR_KPARAM_INFO
	.align		4
        /*001c*/ 	.byte	0x04, 0x17
        /*001e*/ 	.short	(.L_1575 - .L_1574)
.L_1574:
        /*0020*/ 	.word	0x00000000
        /*0024*/ 	.short	0x0003
        /*0026*/ 	.short	0x0018
        /*0028*/ 	.byte	0x00, 0xf0, 0x21, 0x00


	//----- nvinfo : EIATTR_KPARAM_INFO
	.align		4
.L_1575:
        /*002c*/ 	.byte	0x04, 0x17
        /*002e*/ 	.short	(.L_1577 - .L_1576)
.L_1576:
        /*0030*/ 	.word	0x00000000
        /*0034*/ 	.short	0x0002
        /*0036*/ 	.short	0x0010
        /*0038*/ 	.byte	0x00, 0xf0, 0x21, 0x00


	//----- nvinfo : EIATTR_KPARAM_INFO
	.align		4
.L_1577:
        /*003c*/ 	.byte	0x04, 0x17
        /*003e*/ 	.short	(.L_1579 - .L_1578)
.L_1578:
        /*0040*/ 	.word	0x00000000
        /*0044*/ 	.short	0x0001
        /*0046*/ 	.short	0x0008
        /*0048*/ 	.byte	0x00, 0xf0, 0x21, 0x00


	//----- nvinfo : EIATTR_KPARAM_INFO
	.align		4
.L_1579:
        /*004c*/ 	.byte	0x04, 0x17
        /*004e*/ 	.short	(.L_1581 - .L_1580)
.L_1580:
        /*0050*/ 	.word	0x00000000
        /*0054*/ 	.short	0x0000
        /*0056*/ 	.short	0x0000
        /*0058*/ 	.byte	0x00, 0xf0, 0x21, 0x00


	//----- nvinfo : EIATTR_MAXREG_COUNT
	.align		4
.L_1581:
        /*005c*/ 	.byte	0x03, 0x1b
        /*005e*/ 	.short	0x00ff


	//----- nvinfo : EIATTR_EXIT_INSTR_OFFSETS
	.align		4
        /*0060*/ 	.byte	0x04, 0x1c
        /*0062*/ 	.short	(.L_1583 - .L_1582)


	//   ....[0]....
.L_1582:
        /*0064*/ 	.word	0x00000100
.L_1583:


//--------------------- .nv.info.tvmgen_default_fused_take_equal_logical_not_take_where_reshape_broadcast_to_broadcast_to_reshap_ea80fd4c09035e54__111_kernel --------------------------
	.section	.nv.info.tvmgen_default_fused_take_equal_logical_not_take_where_reshape_broadcast_to_broadcast_to_reshap_ea80fd4c09035e54__111_kernel,"",@"SHT_CUDA_INFO"
	.sectionflags	@""
	.align	4


	//----- nvinfo : EIATTR_CUDA_API_VERSION
	.align		4
        /*0000*/ 	.byte	0x04, 0x37
        /*0002*/ 	.short	(.L_1585 - .L_1584)
.L_1584:
        /*0004*/ 	.word	0x0000007e


	//----- nvinfo : EIATTR_SW2861232_WAR
	.align		4
.L_1585:
        /*0008*/ 	.byte	0x01, 0x35
	.zero		2


	//----- nvinfo : EIATTR_PARAM_CBANK
	.align		4
        /*000c*/ 	.byte	0x04, 0x0a
        /*000e*/ 	.short	(.L_1587 - .L_1586)
	.align		4
.L_1586:
        /*0010*/ 	.word	index@(.nv.constant0.tvmgen_default_fused_take_equal_logical_not_take_where_reshape_broadcast_to_broadcast_to_reshap_ea80fd4c09035e54__111_kernel)
        /*0014*/ 	.short	0x0160
        /*0016*/ 	.short	0x0020


	//----- nvinfo : EIATTR_CBANK_PARAM_SIZE
	.align		4
.L_1587:
        /*0018*/ 	.byte	0x03, 0x19
        /*001a*/ 	.short	0x0020


	//----- nvinfo : EIATTR_KPARAM_INFO
	.align		4
        /*001c*/ 	.byte	0x04, 0x17
        /*001e*/ 	.short	(.L_1589 - .L_1588)
.L_1588:
        /*0020*/ 	.word	0x00000000
        /*0024*/ 	.short	0x0003
        /*0026*/ 	.short	0x0018
        /*0028*/ 	.byte	0x00, 0xf0, 0x21, 0x00


	//----- nvinfo : EIATTR_KPARAM_INFO
	.align		4
.L_1589:
        /*002c*/ 	.byte	0x04, 0x17
        /*002e*/ 	.short	(.L_1591 - .L_1590)
.L_1590:
        /*0030*/ 	.word	0x00000000
        /*0034*/ 	.short	0x0002
        /*0036*/ 	.short	0x0010
        /*0038*/ 	.byte	0x00, 0xf0, 0x21, 0x00


	//----- nvinfo : EIATTR_KPARAM_INFO
	.align		4
.L_1591:
        /*003c*/ 	.byte	0x04, 0x17
        /*003e*/ 	.short	(.L_1593 - .L_1592)
.L_1592:
        /*0040*/ 	.word	0x00000000
        /*0044*/ 	.short	0x0001
        /*0046*/ 	.short	0x0008
        /*0048*/ 	.byte	0x00, 0xf0, 0x21, 0x00


	//----- nvinfo : EIATTR_KPARAM_INFO
	.align		4
.L_1593:
        /*004c*/ 	.byte	0x04, 0x17
        /*004e*/ 	.short	(.L_1595 - .L_1594)
.L_1594:
        /*0050*/ 	.word	0x00000000
        /*0054*/ 	.short	0x0000
        /*0056*/ 	.short	0x0000
        /*0058*/ 	.byte	0x00, 0xf0, 0x21, 0x00


	//----- nvinfo : EIATTR_MAXREG_COUNT
	.align		4
.L_1595:
        /*005c*/ 	.byte	0x03, 0x1b
        /*005e*/ 	.short	0x00ff


	//----- nvinfo : EIATTR_EXIT_INSTR_OFFSETS
	.align		4
        /*0060*/ 	.byte	0x04, 0x1c
        /*0062*/ 	.short	(.L_1597 - .L_1596)


	//   ....[0]....
.L_1596:
        /*0064*/ 	.word	0x00000100
.L_1597:


//--------------------- .nv.info.tvmgen_default_fused_take_equal_logical_not_take_where_reshape_broadcast_to_broadcast_to_reshap_ea80fd4c09035e54__36_kernel --------------------------
	.section	.nv.info.tvmgen_default_fused_take_equal_logical_not_take_where_reshape_broadcast_to_broadcast_to_reshap_ea80fd4c09035e54__36_kernel,"",@"SHT_CUDA_INFO"
	.sectionflags	@""
	.align	4


	//----- nvinfo : EIATTR_CUDA_API_VERSION
	.align		4
        /*0000*/ 	.byte	0x04, 0x37
        /*0002*/ 	.short	(.L_1599 - .L_1598)
.L_1598:
        /*0004*/ 	.word	0x0000007e


	//----- nvinfo : EIATTR_SW2861232_WAR
	.align		4
.L_1599:
        /*0008*/ 	.byte	0x01, 0x35
	.zero		2


	//----- nvinfo : EIATTR_PARAM_CBANK
	.align		4
        /*000c*/ 	.byte	0x04, 0x0a
        /*000e*/ 	.short	(.L_1601 - .L_1600)
	.align		4
.L_1600:
        /*0010*/ 	.word	index@(.nv.constant0.tvmgen_default_fused_take_equal_logical_not_take_where_reshape_broadcast_to_broadcast_to_reshap_ea80fd4c09035e54__36_kernel)
        /*0014*/ 	.short	0x0160
        /*0016*/ 	.short	0x0020


	//----- nvinfo : EIATTR_CBANK_PARAM_SIZE
	.align		4
.L_1601:
        /*0018*/ 	.byte	0x03, 0x19
        /*001a*/ 	.short	0x0020


	//----- nvinfo : EIATTR_KPARAM_INFO
	.align		4
        /*001c*/ 	.byte	0x04, 0x17
        /*001e*/ 	.short	(.L_1603 - .L_1602)
.L_1602:
        /*0020*/ 	.word	0x00000000
        /*0024*/ 	.short	0x0003
        /*0026*/ 	.short	0x0018
        /*0028*/ 	.byte	0x00, 0xf0, 0x21, 0x00


	//----- nvinfo : EIATTR_KPARAM_INFO
	.align		4
.L_1603:
        /*002c*/ 	.byte	0x04, 0x17
        /*002e*/ 	.short	(.L_1605 - .L_1604)
.L_1604:
        /*0030*/ 	.word	0x00000000
        /*0034*/ 	.short	0x0002
        /*0036*/ 	.short	0x0010
        /*0038*/ 	.byte	0x00, 0xf0, 0x21, 0x00


	//----- nvinfo : EIATTR_KPARAM_INFO
	.align		4
.L_1605:
        /*003c*/ 	.byte	0x04, 0x17
        /*003e*/ 	.short	(.L_1607 - .L_1606)
.L_1606:
        /*0040*/ 	.word	0x00000000
        /*0044*/ 	.short	0x0001
        /*0046*/ 	.short	0x0008
        /*0048*/ 	.byte	0x00, 0xf0, 0x21, 0x00


	//----- nvinfo : EIATTR_KPARAM_INFO
	.align		4
.L_1607:
        /*004c*/ 	.byte	0x04, 0x17
        /*004e*/ 	.short	(.L_1609 - .L_1608)
.L_1608:
        /*0050*/ 	.word	0x00000000
        /*0054*/ 	.short	0x0000
        /*0056*/ 	.short	0x0000
        /*0058*/ 	.byte	0x00, 0xf0, 0x21, 0x00


	//----- nvinfo : EIATTR_MAXREG_COUNT
	.align		4
.L_1609:
        /*005c*/ 	.byte	0x03, 0x1b
        /*005e*/ 	.short	0x00ff


	//----- nvinfo : EIATTR_EXIT_INSTR_OFFSETS
	.align		4
        /*0060*/ 	.byte	0x04, 0x1c
        /*0062*/ 	.short	(.L_1611 - .L_1610)


	//   ....[0]....
.L_1610:
        /*0064*/ 	.word	0x00000100
.L_1611:


//--------------------- .nv.info.tvmgen_default_fused_take_equal_logical_not_take_where_reshape_broadcast_to_broadcast_to_reshap_ea80fd4c09035e54__91_kernel --------------------------
	.section	.nv.info.tvmgen_default_fused_take_equal_logical_not_take_where_reshape_broadcast_to_broadcast_to_reshap_ea80fd4c09035e54__91_kernel,"",@"SHT_CUDA_INFO"
	.sectionflags	@""
	.align	4


	//----- nvinfo : EIATTR_CUDA_API_VERSION
	.align		4
        /*0000*/ 	.byte	0x04, 0x37
        /*0002*/ 	.short	(.L_1613 - .L_1612)
.L_1612:
        /*0004*/ 	.word	0x0000007e


	//----- nvinfo : EIATTR_SW2861232_WAR
	.align		4
.L_1613:
        /*0008*/ 	.byte	0x01, 0x35
	.zero		2


	//----- nvinfo : EIATTR_PARAM_CBANK
	.align		4
        /*000c*/ 	.byte	0x04, 0x0a
        /*000e*/ 	.short	(.L_1615 - .L_1614)
	.align		4
.L_1614:
        /*0010*/ 	.word	index@(.nv.constant0.tvmgen_default_fused_take_equal_logical_not_take_where_reshape_broadcast_to_broadcast_to_reshap_ea80fd4c09035e54__91_kernel)
        /*0014*/ 	.short	0x0160
        /*0016*/ 	.short	0x0020


	//----- nvinfo : EIATTR_CBANK_PARAM_SIZE
	.align		4
.L_1615:
        /*0018*/ 	.byte	0x03, 0x19
        /*001a*/ 	.short	0x0020


	//----- nvinfo : EIATTR_KPARAM_INFO
	.align		4
        /*001c*/ 	.byte	0x04, 0x17
        /*001e*/ 	.short	(.L_1617 - .L_1616)
.L_1616:
        /*0020*/ 	.word	0x00000000
        /*0024*/ 	.short	0x0003
        /*0026*/ 	.short	0x0018
        /*0028*/ 	.byte	0x00, 0xf0, 0x21, 0x00


	//----- nvinfo : EIATTR_KPARAM_INFO
	.align		4
.L_1617:
        /*002c*/ 	.byte	0x04, 0x17
        /*002e*/ 	.short	(.L_1619 - .L_1618)
.L_1618:
        /*0030*/ 	.word	0x00000000
        /*0034*/ 	.short	0x0002
        /*0036*/ 	.short	0x0010
        /*0038*/ 	.byte	0x00, 0xf0, 0x21, 0x00


	//----- nvinfo : EIATTR_KPARAM_INFO
	.align		4
.L_1619:
        /*003c*/ 	.byte	0x04, 0x17
        /*003e*/ 	.short	(.L_1621 - .L_1620)
.L_1620:
        /*0040*/ 	.word	0x00000000
        /*0044*/ 	.short	0x0001
        /*0046*/ 	.short	0x0008
        /*0048*/ 	.byte	0x00, 0xf0, 0x21, 0x00


	//----- nvinfo : EIATTR_KPARAM_INFO
	.align		4
.L_1621:
        /*004c*/ 	.byte	0x04, 0x17
        /*004e*/ 	.short	(.L_1623 - .L_1622)
.L_1622:
        /*0050*/ 	.word	0x00000000
        /*0054*/ 	.short	0x0000
        /*0056*/ 	.short	0x0000
        /*0058*/ 	.byte	0x00, 0xf0, 0x21, 0x00


	//----- nvinfo : EIATTR_MAXREG_COUNT
	.align		4
.L_1623:
        /*005c*/ 	.byte	0x03, 0x1b
        /*005e*/ 	.short	0x00ff


	//----- nvinfo : EIATTR_EXIT_INSTR_OFFSETS
	.align		4
        /*0060*/ 	.byte	0x04, 0x1c
        /*0062*/ 	.short	(.L_1625 - .L_1624)


	//   ....[0]....
.L_1624:
        /*0064*/ 	.word	0x00000100
.L_1625:


//--------------------- .nv.info.tvmgen_default_fused_take_equal_logical_not_take_where_reshape_broadcast_to_broadcast_to_reshap_ea80fd4c09035e54__61_kernel --------------------------
	.section	.nv.info.tvmgen_default_fused_take_equal_logical_not_take_where_reshape_broadcast_to_broadcast_to_reshap_ea80fd4c09035e54__61_kernel,"",@"SHT_CUDA_INFO"
	.sectionflags	@""
	.align	4


	//----- nvinfo : EIATTR_CUDA_API_VERSION
	.align		4
        /*0000*/ 	.byte	0x04, 0x37
        /*0002*/ 	.short	(.L_1627 - .L_1626)
.L_1626:
        /*0004*/ 	.word	0x0000007e


	//----- nvinfo : EIATTR_SW2861232_WAR
	.align		4
.L_1627:
        /*0008*/ 	.byte	0x01, 0x35
	.zero		2


	//----- nvinfo : EIATTR_PARAM_CBANK
	.align		4
        /*000c*/ 	.byte	0x04, 0x0a
        /*000e*/ 	.short	(.L_1629 - .L_1628)
	.align		4
.L_1628:
        /*0010*/ 	.word	index@(.nv.constant0.tvmgen_default_fused_take_equal_logical_not_take_where_reshape_broadcast_to_broadcast_to_reshap_ea80fd4c09035e54__61_kernel)
        /*0014*/ 	.short	0x0160
        /*0016*/ 	.short	0x0020


	//----- nvinfo : EIATTR_CBANK_PARAM_SIZE
	.align		4
.L_1629:
        /*0018*/ 	.byte	0x03, 0x19
        /*001a*/ 	.short	0x0020


	//----- nvinfo : EIATTR_KPARAM_INFO
	.align		4
        /*001c*/ 	.byte	0x04, 0x17
        /*001e*/ 	.short	(.L_1631 - .L_1630)
.L_1630:
        /*0020*/ 	.word	0x00000000
        /*0024*/ 	.short	0x0003
        /*0026*/ 	.short	0x0018
        /*0028*/ 	.byte	0x00, 0xf0, 0x21, 0x00


	//----- nvinfo : EIATTR_KPARAM_INFO
	.align		4
.L_1631:
        /*002c*/ 	.byte	0x04, 0x17
        /*002e*/ 	.short	(.L_1633 - .L_1632)
.L_1632:
        /*0030*/ 	.word	0x00000000
        /*0034*/ 	.short	0x0002
        /*0036*/ 	.short	0x0010
        /*0038*/ 	.byte	0x00, 0xf0, 0x21, 0x00


	//----- nvinfo : EIATTR_KPARAM_INFO
	.align		4
.L_1633:
        /*003c*/ 	.byte	0x04, 0x17
        /*003e*/ 	.short	(.L_1635 - .L_1634)
.L_1634:
        /*0040*/ 	.word	0x00000000
        /*0044*/ 	.short	0x0001
        /*0046*/ 	.short	0x0008
        /*0048*/ 	.byte	0x00, 0xf0, 0x21, 0x00


	//----- nvinfo : EIATTR_KPARAM_INFO
	.align		4
.L_1635:
        /*004c*/ 	.byte	0x04, 0x17
        /*004e*/ 	.short	(.L_1637 - .L_1636)
.L_1636:
        /*0050*/ 	.word	0x00000000
        /*0054*/ 	.short	0x0000
        /*0056*/ 	.short	0x0000
        /*0058*/ 	.byte	0x00, 0xf0, 0x21, 0x00


	//----- nvinfo : EIATTR_MAXREG_COUNT
	.align		4
.L_1637:
        /*005c*/ 	.byte	0x03, 0x1b
        /*005e*/ 	.short	0x00ff


	//----- nvinfo : EIATTR_EXIT_INSTR_OFFSETS
	.align		4
        /*0060*/ 	.byte	0x04, 0x1c
        /*0062*/ 	.short	(.L_1639 - .L_1638)


	//   ....[0]....
.L_1638:
        /*0064*/ 	.word	0x00000100
.L_1639:


//--------------------- .nv.info.tvmgen_default_fused_take_equal_logical_not_take_where_reshape_broadcast_to_broadcast_to_reshap_ea80fd4c09035e54__86_kernel --------------------------
	.section	.nv.info.tvmgen_default_fused_take_equal_logical_not_take_where_reshape_broadcast_to_broadcast_to_reshap_ea80fd4c09035e54__86_kernel,"",@"SHT_CUDA_INFO"
	.sectionflags	@""
	.align	4


	//----- nvinfo : EIATTR_CUDA_API_VERSION
	.align		4
        /*0000*/ 	.byte	0x04, 0x37
        /*0002*/ 	.short	(.L_1641 - .L_1640)
.L_1640:
        /*0004*/ 	.word	0x0000007e


	//----- nvinfo : EIATTR_SW2861232_WAR
	.align		4
.L_1641:
        /*0008*/ 	.byte	0x01, 0x35
	.zero		2


	//----- nvinfo : EIATTR_PARAM_CBANK
	.align		4
        /*000c*/ 	.byte	0x04, 0x0a
        /*000e*/ 	.short	(.L_1643 - .L_1642)
	.align		4
.L_1642:
        /*0010*/ 	.word	index@(.nv.constant0.tvmgen_default_fused_take_equal_logical_not_take_where_reshape_broadcast_to_broadcast_to_reshap_ea80fd4c09035e54__86_kernel)
        /*0014*/ 	.short	0x0160
        /*0016*/ 	.short	0x0020


	//----- nvinfo : EIATTR_CBANK_PARAM_SIZE
	.align		4
.L_1643:
        /*0018*/ 	.byte	0x03, 0x19
        /*001a*/ 	.short	0x0020


	//----- nvinfo : EIATTR_KPARAM_INFO
	.align		4
        /*001c*/ 	.byte	0x04, 0x17
        /*001e*/ 	.short	(.L_1645 - .L_1644)
.L_1644:
        /*0020*/ 	.word	0x00000000
        /*0024*/ 	.short	0x0003
        /*0026*/ 	.short	0x0018
        /*0028*/ 	.byte	0x00, 0xf0, 0x21, 0x00


	//----- nvinfo : EIATTR_KPARAM_INFO
	.align		4
.L_1645:
        /*002c*/ 	.byte	0x04, 0x17
        /*002e*/ 	.short	(.L_1647 - .L_1646)
.L_1646:
        /*0030*/ 	.word	0x00000000
        /*0034*/ 	.short	0x0002
        /*0036*/ 	.short	0x0010
        /*0038*/ 	.byte	0x00, 0xf0, 0x21, 0x00


	//----- nvinfo : EIATTR_KPARAM_INFO
	.align		4
.L_1647:
        /*003c*/ 	.byte	0x04, 0x17
        /*003e*/ 	.short	(.L_1649 - .L_1648)
.L_1648:
        /*0040*/ 	.word	0x00000000
        /*0044*/ 	.short	0x0001
        /*0046*/ 	.short	0x0008
        /*0048*/ 	.byte	0x00, 0xf0, 0x21, 0x00


	//----- nvinfo : EIATTR_KPARAM_INFO
	.align		4
.L_1649:
        /*004c*/ 	.byte	0x04, 0x17
        /*004e*/ 	.short	(.L_1651 - .L_1650)
.L_1650:
        /*0050*/ 	.word	0x00000000
        /*0054*/ 	.short	0x0000
        /*0056*/ 	.short	0x0000
        /*0058*/ 	.byte	0x00, 0xf0, 0x21, 0x00


	//----- nvinfo : EIATTR_MAXREG_COUNT
	.align		4
.L_1651:
        /*005c*/ 	.byte	0x03, 0x1b
        /*005e*/ 	.short	0x00ff


	//----- nvinfo : EIATTR_EXIT_INSTR_OFFSETS
	.align		4
        /*0060*/ 	.byte	0x04, 0x1c
        /*0062*/ 	.short	(.L_1653 - .L_1652)


	//   ....[0]....
.L_1652:
        /*0064*/ 	.word	0x00000100
.L_1653:


//--------------------- .nv.info.tvmgen_default_fused_take_equal_logical_not_take_where_reshape_broadcast_to_broadcast_to_reshap_ea80fd4c09035e54__83_kernel --------------------------
	.section	.nv.info.tvmgen_default_fused_take_equal_logical_not_take_where_reshape_broadcast_to_broadcast_to_reshap_ea80fd4c09035e54__83_kernel,"",@"SHT_CUDA_INFO"
	.sectionflags	@""
	.align	4


	//----- nvinfo : EIATTR_CUDA_API_VERSION
	.align		4
        /*0000*/ 	.byte	0x04, 0x37
        /*0002*/ 	.short	(.L_1655 - .L_1654)
.L_1654:
        /*0004*/ 	.word	0x0000007e


	//----- nvinfo : EIATTR_SW2861232_WAR
	.align		4
.L_1655:
        /*0008*/ 	.byte	0x01, 0x35
	.zero		2


	//----- nvinfo : EIATTR_PARAM_CBANK
	.align		4
        /*000c*/ 	.byte	0x04, 0x0a
        /*000e*/ 	.short	(.L_1657 - .L_1656)
	.align		4
.L_1656:
        /*0010*/ 	.word	index@(.nv.constant0.tvmgen_default_fused_take_equal_logical_not_take_where_reshape_broadcast_to_broadcast_to_reshap_ea80fd4c09035e54__83_kernel)
        /*0014*/ 	.short	0x0160
        /*0016*/ 	.short	0x0020


	//----- nvinfo : EIATTR_CBANK_PARAM_SIZE
	.align		4
.L_1657:
        /*0018*/ 	.byte	0x03, 0x19
        /*001a*/ 	.short	0x0020


	//----- nvinfo : EIATTR_KPARAM_INFO
	.align		4
        /*001c*/ 	.byte	0x04, 0x17
        /*001e*/ 	.short	(.L_1659 - .L_1658)
.L_1658:
        /*0020*/ 	.word	0x00000000
        /*0024*/ 	.short	0x0003
        /*0026*/ 	.short	0x0018
        /*0028*/ 	.byte	0x00, 0xf0, 0x21, 0x00


	//----- nvinfo : EIATTR_KPARAM_INFO
	.align		4
.L_1659:
        /*002c*/ 	.byte	0x04, 0x17
        /*002e*/ 	.short	(.L_1661 - .L_1660)
.L_1660:
        /*0030*/ 	.word	0x00000000
        /*0034*/ 	.short	0x0002
        /*0036*/ 	.short	0x0010
        /*0038*/ 	.byte	0x00, 0xf0, 0x21, 0x00


	//----- nvinfo : EIATTR_KPARAM_INFO
	.align		4
.L_1661:
        /*003c*/ 	.byte	0x04, 0x17
        /*003e*/ 	.short	(.L_1663 - .L_1662)
.L_1662:
        /*0040*/ 	.word	0x00000000
        /*0044*/ 	.short	0x0001
        /*0046*/ 	.short	0x0008
        /*0048*/ 	.byte	0x00, 0xf0, 0x21, 0x00


	//----- nvinfo : EIATTR_KPARAM_INFO
	.align		4
.L_1663:
        /*004c*/ 	.byte	0x04, 0x17
        /*004e*/ 	.short	(.L_1665 - .L_1664)
.L_1664:
        /*0050*/ 	.word	0x00000000
        /*0054*/ 	.short	0x0000
        /*0056*/ 	.short	0x0000
        /*0058*/ 	.byte	0x00, 0xf0, 0x21, 0x00


	//----- nvinfo : EIATTR_MAXREG_COUNT
	.align		4
.L_1665:
        /*005c*/ 	.byte	0x03, 0x1b
        /*005e*/ 	.short	0x00ff


	//----- nvinfo : EIATTR_EXIT_INSTR_OFFSETS
	.align		4
        /*0060*/ 	.byte	0x04, 0x1c
        /*0062*/ 	.short	(.L_1667 - .L_1666)


	//   ....[0]....
.L_1666:
        /*0064*/ 	.word	0x00000100
.L_1667:


//--------------------- .nv.info.tvmgen_default_fused_take_equal_logical_not_take_where_reshape_broadcast_to_broadcast_to_reshap_ea80fd4c09035e54__53_kernel --------------------------
	.section	.nv.info.tvmgen_default_fused_take_equal_logical_not_take_where_reshape_broadcast_to_broadcast_to_reshap_ea80fd4c09035e54__53_kernel,"",@"SHT_CUDA_INFO"
	.sectionflags	@""
	.align	4


	//----- nvinfo : EIATTR_CUDA_API_VERSION
	.align		4
        /*0000*/ 	.byte	0x04, 0x37
        /*0002*/ 	.short	(.L_1669 - .L_1668)
.L_1668:
        /*0004*/ 	.word	0x0000007e


	//----- nvinfo : EIATTR_SW2861232_WAR
	.align		4
.L_1669:
        /*0008*/ 	.byte	0x01, 0x35
	.zero		2


	//----- nvinfo : EIATTR_PARAM_CBANK
	.align		4
        /*000c*/ 	.byte	0x04, 0x0a
        /*000e*/ 	.short	(.L_1671 - .L_1670)
	.align		4
.L_1670:
        /*0010*/ 	.word	index@(.nv.constant0.tvmgen_default_fused_take_equal_logical_not_take_where_reshape_broadcast_to_broadcast_to_reshap_ea80fd4c09035e54__53_kernel)
        /*0014*/ 	.short	0x0160
        /*0016*/ 	.short	0x0020


	//----- nvinfo : EIATTR_CBANK_PARAM_SIZE
	.align		4
.L_1671:
        /*0018*/ 	.byte	0x03, 0x19
        /*001a*/ 	.short	0x0020


	//----- nvinfo : EIATTR_KPARAM_INFO
	.align		4
        /*001c*/ 	.byte	0x04, 0x17
        /*001e*/ 	.short	(.L_1673 - .L_1672)
.L_1672:
        /*0020*/ 	.word	0x00000000
        /*0024*/ 	.short	0x0003
        /*0026*/ 	.short	0x0018
        /*0028*/ 	.byte	0x00, 0xf0, 0x21, 0x00


	//----- nvinfo : EIATTR_KPARAM_INFO
	.align		4
.L_1673:
        /*002c*/ 	.byte	0x04, 0x17
        /*002e*/ 	.short	(.L_1675 - .L_1674)
.L_1674:
        /*0030*/ 	.word	0x00000000
        /*0034*/ 	.short	0x0002
        /*0036*/ 	.short	0x0010
        /*0038*/ 	.byte	0x00, 0xf0, 0x21, 0x00


	//----- nvinfo : EIATTR_KPARAM_INFO
	.align		4
.L_1675:
        /*003c*/ 	.byte	0x04, 0x17
        /*003e*/ 	.short	(.L_1677 - .L_1676)
.L_1676:
        /*0040*/ 	.word	0x00000000
        /*0044*/ 	.short	0x0001
        /*0046*/ 	.short	0x0008
        /*0048*/ 	.byte	0x00, 0xf0, 0x21, 0x00


	//----- nvinfo : EIATTR_KPARAM_INFO
	.align		4
.L_1677:
        /*004c*/ 	.byte	0x04, 0x17
        /*004e*/ 	.short	(.L_1679 - .L_1678)
.L_1678:
        /*0050*/ 	.word	0x00000000
        /*0054*/ 	.short	0x0000
        /*0056*/ 	.short	0x0000
        /*0058*/ 	.byte	0x00, 0xf0, 0x21, 0x00


	//----- nvinfo : EIATTR_MAXREG_COUNT
	.align		4
.L_1679:
        /*005c*/ 	.byte	0x03, 0x1b
        /*005e*/ 	.short	0x00ff


	//----- nvinfo : EIATTR_EXIT_INSTR_OFFSETS
	.align		4
        /*0060*/ 	.byte	0x04, 0x1c
        /*0062*/ 	.short	(.L_1681 - .L_1680)


	//   ....[0]....
.L_1680:
        /*0064*/ 	.word	0x00000100
.L_1681:


//--------------------- .nv.info.tvmgen_default_fused_take_equal_logical_not_take_where_reshape_broadcast_to_broadcast_to_reshap_ea80fd4c09035e54__88_kernel --------------------------
	.section	.nv.info.tvmgen_default_fused_take_equal_logical_not_take_where_reshape_broadcast_to_broadcast_to_reshap_ea80fd4c09035e54__88_kernel,"",@"SHT_CUDA_INFO"
	.sectionflags	@""
	.align	4


	//----- nvinfo : EIATTR_CUDA_API_VERSION
	.align		4
        /*0000*/ 	.byte	0x04, 0x37
        /*0002*/ 	.short	(.L_1683 - .L_1682)
.L_1682:
        /*0004*/ 	.word	0x0000007e


	//----- nvinfo : EIATTR_SW2861232_WAR
	.align		4
.L_1683:
        /*0008*/ 	.byte	0x01, 0x35
	.zero		2


	//----- nvinfo : EIATTR_PARAM_CBANK
	.align		4
        /*000c*/ 	.byte	0x04, 0x0a
        /*000e*/ 	.short	(.L_1685 - .L_1684)
	.align		4
.L_1684:
        /*0010*/ 	.word	index@(.nv.constant0.tvmgen_default_fused_take_equal_logical_not_take_where_reshape_broadcast_to_broadcast_to_reshap_ea80fd4c09035e54__88_kernel)
        /*0014*/ 	.short	0x0160
        /*0016*/ 	.short	0x0020


	//----- nvinfo : EIATTR_CBANK_PARAM_SIZE
	.align		4
.L_1685:
        /*0018*/ 	.byte	0x03, 0x19
        /*001a*/ 	.short	0x0020


	//----- nvinfo : EIATTR_KPARAM_INFO
	.align		4
        /*001c*/ 	.byte	0x04, 0x17
        /*001e*/ 	.short	(.L_1687 - .L_1686)
.L_1686:
        /*0020*/ 	.word	0x00000000
        /*0024*/ 	.short	0x0003
        /*0026*/ 	.short	0x0018
        /*0028*/ 	.byte	0x00, 0xf0, 0x21, 0x00


	//----- nvinfo : EIATTR_KPARAM_INFO
	.align		4
.L_1687:
        /*002c*/ 	.byte	0x04, 0x17
        /*002e*/ 	.short	(.L_1689 - .L_1688)
.L_1688:
        /*0030*/ 	.word	0x00000000
        /*0034*/ 	.short	0x0002
        /*0036*/ 	.short	0x0010
        /*0038*/ 	.byte	0x00, 0xf0, 0x21, 0x00


	//----- nvinfo : EIATTR_KPARAM_INFO
	.align		4
.L_1689:
        /*003c*/ 	.byte	0x04, 0x17
        /*003e*/ 	.short	(.L_1691 - .L_1690)
.L_1690:
        /*0040*/ 	.word	0x00000000
        /*0044*/ 	.short	0x0001
        /*0046*/ 	.short	0x0008
        /*0048*/ 	.byte	0x00, 0xf0, 0x21, 0x00


	//----- nvinfo : EIATTR_KPARAM_INFO
	.align		4
.L_1691:
        /*004c*/ 	.byte	0x04, 0x17
        /*004e*/ 	.short	(.L_1693 - .L_1692)
.L_1692:
        /*0050*/ 	.word	0x00000000
        /*0054*/ 	.short	0x0000
        /*0056*/ 	.short	0x0000
        /*0058*/ 	.byte	0x00, 0xf0, 0x21, 0x00


	//----- nvinfo : EIATTR_MAXREG_COUNT
	.align		4
.L_1693:
        /*005c*/ 	.byte	0x03, 0x1b
        /*005e*/ 	.short	0x00ff


	//----- nvinfo : EIATTR_EXIT_INSTR_OFFSETS
	.align		4
        /*0060*/ 	.byte	0x04, 0x1c
        /*0062*/ 	.short	(.L_1695 - .L_1694)


	//   ....[0]....
.L_1694:
        /*0064*/ 	.word	0x00000100
.L_1695:


//--------------------- .nv.info.tvmgen_default_fused_take_equal_logical_not_take_where_reshape_broadcast_to_broadcast_to_reshap_ea80fd4c09035e54__20_kernel --------------------------
	.section	.nv.info.tvmgen_default_fused_take_equal_logical_not_take_where_reshape_broadcast_to_broadcast_to_reshap_ea80fd4c09035e54__20_kernel,"",@"SHT_CUDA_INFO"
	.sectionflags	@""
	.align	4


	//----- nvinfo : EIATTR_CUDA_API_VERSION
	.align		4
        /*0000*/ 	.byte	0x04, 0x37
        /*0002*/ 	.short	(.L_1697 - .L_1696)
.L_1696:
        /*0004*/ 	.word	0x0000007e


	//----- nvinfo : EIATTR_SW2861232_WAR
	.align		4
.L_1697:
        /*0008*/ 	.byte	0x01, 0x35
	.zero		2


	//----- nvinfo : EIATTR_PARAM_CBANK
	.align		4
        /*000c*/ 	.byte	0x04, 0x0a
        /*000e*/ 	.short	(.L_1699 - .L_1698)
	.align		4
.L_1698:
        /*0010*/ 	.word	index@(.nv.constant0.tvmgen_default_fused_take_equal_logical_not_take_where_reshape_broadcast_to_broadcast_to_reshap_ea80fd4c09035e54__20_kernel)
        /*0014*/ 	.short	0x0160
        /*0016*/ 	.short	0x0020


	//----- nvinfo : EIATTR_CBANK_PARAM_SIZE
	.align		4
.L_1699:
        /*0018*/ 	.byte	0x03, 0x19
        /*001a*/ 	.short	0x0020


	//----- nvinfo : EIATTR_KPARAM_INFO
	.align		4
        /*001c*/ 	.byte	0x04, 0x17
        /*001e*/ 	.short	(.L_1701 - .L_1700)
.L_1700:
        /*0020*/ 	.word	0x00000000
        /*0024*/ 	.short	0x0003
        /*0026*/ 	.short	0x0018
        /*0028*/ 	.byte	0x00, 0xf0, 0x21, 0x00


	//----- nvinfo : EIATTR_KPARAM_INFO
	.align		4
.L_1701:
        /*002c*/ 	.byte	0x04, 0x17
        /*002e*/ 	.short	(.L_1703 - .L_1702)
.L_1702:
        /*0030*/ 	.word	0x00000000
        /*0034*/ 	.short	0x0002
        /*0036*/ 	.short	0x0010
        /*0038*/ 	.byte	0x00, 0xf0, 0x21, 0x00


	//----- nvinfo : EIATTR_KPARAM_INFO
	.align		4
.L_1703:
        /*003c*/ 	.byte	0x04, 0x17
        /*003e*/ 	.short	(.L_1705 - .L_1704)
.L_1704:
        /*0040*/ 	.word	0x00000000
        /*0044*/ 	.short	0x0001
        /*0046*/ 	.short	0x0008
        /*0048*/ 	.byte	0x00, 0xf0, 0x21, 0x00


	//----- nvinfo : EIATTR_KPARAM_INFO
	.align		4
.L_1705:
        /*004c*/ 	.byte	0x04, 0x17
        /*004e*/ 	.short	(.L_1707 - .L_1706)
.L_1706:
        /*0050*/ 	.word	0x00000000
        /*0054*/ 	.short	0x0000
        /*0056*/ 	.short	0x0000
        /*0058*/ 	.byte	0x00, 0xf0, 0x21, 0x00


	//----- nvinfo : EIATTR_MAXREG_COUNT
	.align		4
.L_1707:
        /*005c*/ 	.byte	0x03, 0x1b
        /*005e*/ 	.short	0x00ff


	//----- nvinfo : EIATTR_EXIT_INSTR_OFFSETS
	.align		4
        /*0060*/ 	.byte	0x04, 0x1c
        /*0062*/ 	.short	(.L_1709 - .L_1708)


	//   ....[0]....
.L_1708:
        /*0064*/ 	.word	0x00000100
.L_1709:


//--------------------- .nv.info.tvmgen_default_fused_equal_logical_not_where_kernel --------------------------
	.section	.nv.info.tvmgen_default_fused_equal_logical_not_where_kernel,"",@"SHT_CUDA_INFO"
	.sectionflags	@""
	.align	4


	//----- nvinfo : EIATTR_CUDA_API_VERSION
	.align		4
        /*0000*/ 	.byte	0x04, 0x37
        /*0002*/ 	.short	(.L_1711 - .L_1710)
.L_1710:
        /*0004*/ 	.word	0x0000007e


	//----- nvinfo : EIATTR_SW2861232_WAR
	.align		4
.L_1711:
        /*0008*/ 	.byte	0x01, 0x35
	.zero		2


	//----- nvinfo : EIATTR_PARAM_CBANK
	.align		4
        /*000c*/ 	.byte	0x04, 0x0a
        /*000e*/ 	.short	(.L_1713 - .L_1712)
	.align		4
.L_1712:
        /*0010*/ 	.word	index@(.nv.constant0.tvmgen_default_fused_equal_logical_not_where_kernel)
        /*0014*/ 	.short	0x0160
        /*0016*/ 	.short	0x0010


	//----- nvinfo : EIATTR_CBANK_PARAM_SIZE
	.align		4
.L_1713:
        /*0018*/ 	.byte	0x03, 0x19
        /*001a*/ 	.short	0x0010


	//----- nvinfo : EIATTR_KPARAM_INFO
	.align		4
        /*001c*/ 	.byte	0x04, 0x17
        /*001e*/ 	.short	(.L_1715 - .L_1714)
.L_1714:
        /*0020*/ 	.word	0x00000000
        /*0024*/ 	.short	0x0001
        /*0026*/ 	.short	0x0008
        /*0028*/ 	.byte	0x00, 0xf0, 0x21, 0x00


	//----- nvinfo : EIATTR_KPARAM_INFO
	.align		4
.L_1715:
        /*002c*/ 	.byte	0x04, 0x17
        /*002e*/ 	.short	(.L_1717 - .L_1716)
.L_1716:
        /*0030*/ 	.word	0x00000000
        /*0034*/ 	.short	0x0000
        /*0036*/ 	.short	0x0000
        /*0038*/ 	.byte	0x00, 0xf0, 0x21, 0x00


	//----- nvinfo : EIATTR_MAXREG_COUNT
	.align		4
.L_1717:
        /*003c*/ 	.byte	0x03, 0x1b
        /*003e*/ 	.short	0x00ff


	//----- nvinfo : EIATTR_EXIT_INSTR_OFFSETS
	.align		4
        /*0040*/ 	.byte	0x04, 0x1c
        /*0042*/ 	.short	(.L_1719 - .L_1718)


	//   ....[0]....
.L_1718:
        /*0044*/ 	.word	0x000000c0


	//----- nvinfo : EIATTR_MAX_THREADS
	.align		4
.L_1719:
        /*0048*/ 	.byte	0x04, 0x05
        /*004a*/ 	.short	(.L_1721 - .L_1720)
.L_1720:
        /*004c*/ 	.word	0x00000080
        /*0050*/ 	.word	0x00000001
        /*0054*/ 	.word	0x00000001
.L_1721:


//--------------------- .nv.info.tvmgen_default_fused_take_equal_logical_not_take_where_reshape_broadcast_to_broadcast_to_reshap_ea80fd4c09035e54__81_kernel --------------------------
	.section	.nv.info.tvmgen_default_fused_take_equal_logical_not_take_where_reshape_broadcast_to_broadcast_to_reshap_ea80fd4c09035e54__81_kernel,"",@"SHT_CUDA_INFO"
	.sectionflags	@""
	.align	4


	//----- nvinfo : EIATTR_CUDA_API_VERSION
	.align		4
        /*0000*/ 	.byte	0x04, 0x37
        /*0002*/ 	.short	(.L_1723 - .L_1722)
.L_1722:
        /*0004*/ 	.word	0x0000007e


	//----- nvinfo : EIATTR_SW2861232_WAR
	.align		4
.L_1723:
        /*0008*/ 	.byte	0x01, 0x35
	.zero		2


	//----- nvinfo : EIATTR_PARAM_CBANK
	.align		4
        /*000c*/ 	.byte	0x04, 0x0a
        /*000e*/ 	.short	(.L_1725 - .L_1724)
	.align		4
.L_1724:
        /*0010*/ 	.word	index@(.nv.constant0.tvmgen_default_fused_take_equal_logical_not_take_where_reshape_broadcast_to_broadcast_to_reshap_ea80fd4c09035e54__81_kernel)
        /*0014*/ 	.short	0x0160
        /*0016*/ 	.short	0x0020


	//----- nvinfo : EIATTR_CBANK_PARAM_SIZE
	.align		4
.L_1725:
        /*0018*/ 	.byte	0x03, 0x19
        /*001a*/ 	.short	0x0020


	//----- nvinfo : EIATTR_KPARAM_INFO
	.align		4
        /*001c*/ 	.byte	0x04, 0x17
        /*001e*/ 	.short	(.L_1727 - .L_1726)
.L_1726:
        /*0020*/ 	.word	0x00000000
        /*0024*/ 	.short	0x0003
        /*0026*/ 	.short	0x0018
        /*0028*/ 	.byte	0x00, 0xf0, 0x21, 0x00


	//----- nvinfo : EIATTR_KPARAM_INFO
	.align		4
.L_1727:
        /*002c*/ 	.byte	0x04, 0x17
        /*002e*/ 	.short	(.L_1729 - .L_1728)
.L_1728:
        /*0030*/ 	.word	0x00000000
        /*0034*/ 	.short	0x0002
        /*0036*/ 	.short	0x0010
        /*0038*/ 	.byte	0x00, 0xf0, 0x21, 0x00


	//----- nvinfo : EIATTR_KPARAM_INFO
	.align		4
.L_1729:
        /*003c*/ 	.byte	0x04, 0x17
        /*003e*/ 	.short	(.L_1731 - .L_1730)
.L_1730:
        /*0040*/ 	.word	0x00000000
        /*0044*/ 	.short	0x0001
        /*0046*/ 	.short	0x0008
        /*0048*/ 	.byte	0x00, 0xf0, 0x21, 0x00


	//----- nvinfo : EIATTR_KPARAM_INFO
	.align		4
.L_1731:
        /*004c*/ 	.byte	0x04, 0x17
        /*004e*/ 	.short	(.L_1733 - .L_1732)
.L_1732:
        /*0050*/ 	.word	0x00000000
        /*0054*/ 	.short	0x0000
        /*0056*/ 	.short	0x0000
        /*0058*/ 	.byte	0x00, 0xf0, 0x21, 0x00


	//----- nvinfo : EIATTR_MAXREG_COUNT
	.align		4
.L_1733:
        /*005c*/ 	.byte	0x03, 0x1b
        /*005e*/ 	.short	0x00ff


	//----- nvinfo : EIATTR_EXIT_INSTR_OFFSETS
	.align		4
        /*0060*/ 	.byte	0x04, 0x1c
        /*0062*/ 	.short	(.L_1735 - .L_1734)


	//   ....[0]....
.L_1734:
        /*0064*/ 	.word	0x00000100
.L_1735:


//--------------------- .nv.info.tvmgen_default_fused_take_equal_logical_not_take_where_reshape_broadcast_to_broadcast_to_reshap_ea80fd4c09035e54__123_kernel --------------------------
	.section	.nv.info.tvmgen_default_fused_take_equal_logical_not_take_where_reshape_broadcast_to_broadcast_to_reshap_ea80fd4c09035e54__123_kernel,"",@"SHT_CUDA_INFO"
	.sectionflags	@""
	.align	4


	//----- nvinfo : EIATTR_CUDA_API_VERSION
	.align		4
        /*0000*/ 	.byte	0x04, 0x37
        /*0002*/ 	.short	(.L_1737 - .L_1736)
.L_1736:
        /*0004*/ 	.word	0x0000007e


	//----- nvinfo : EIATTR_SW2861232_WAR
	.align		4
.L_1737:
        /*0008*/ 	.byte	0x01, 0x35
	.zero		2


	//----- nvinfo : EIATTR_PARAM_CBANK
	.align		4
        /*000c*/ 	.byte	0x04, 0x0a
        /*000e*/ 	.short	(.L_1739 - .L_1738)
	.align		4
.L_1738:
        /*0010*/ 	.word	index@(.nv.constant0.tvmgen_default_fused_take_equal_logical_not_take_where_reshape_broadcast_to_broadcast_to_reshap_ea80fd4c09035e54__123_kernel)
        /*0014*/ 	.short	0x0160
        /*0016*/ 	.short	0x0020


	//----- nvinfo : EIATTR_CBANK_PARAM_SIZE
	.align		4
.L_1739:
        /*0018*/ 	.byte	0x03, 0x19
        /*001a*/ 	.short	0x0020


	//----- nvinfo : EIATTR_KPARAM_INFO
	.align		4
        /*001c*/ 	.byte	0x04, 0x17
        /*001e*/ 	.short	(.L_1741 - .L_1740)
.L_1740:
        /*0020*/ 	.word	0x00000000
        /*0024*/ 	.short	0x0003
        /*0026*/ 	.short	0x0018
        /*0028*/ 	.byte	0x00, 0xf0, 0x21, 0x00


	//----- nvinfo : EIATTR_KPARAM_INFO
	.align		4
.L_1741:
        /*002c*/ 	.byte	0x04, 0x17
        /*002e*/ 	.short	(.L_1743 - .L_1742)
.L_1742:
        /*0030*/ 	.word	0x00000000
        /*0034*/ 	.short	0x0002
        /*0036*/ 	.short	0x0010
        /*0038*/ 	.byte	0x00, 0xf0, 0x21, 0x00


	//----- nvinfo : EIATTR_KPARAM_INFO
	.align		4
.L_1743:
        /*003c*/ 	.byte	0x04, 0x17
        /*003e*/ 	.short	(.L_1745 - .L_1744)
.L_1744:
        /*0040*/ 	.word	0x00000000
        /*0044*/ 	.short	0x0001
        /*0046*/ 	.short	0x0008
        /*0048*/ 	.byte	0x00, 0xf0, 0x21, 0x00


	//----- nvinfo : EIATTR_KPARAM_INFO
	.align		4
.L_1745:
        /*004c*/ 	.byte	0x04, 0x17
        /*004e*/ 	.short	(.L_1747 - .L_1746)
.L_1746:
        /*0050*/ 	.word	0x00000000
        /*0054*/ 	.short	0x0000
        /*0056*/ 	.short	0x0000
        /*0058*/ 	.byte	0x00, 0xf0, 0x21, 0x00


	//----- nvinfo : EIATTR_MAXREG_COUNT
	.align		4
.L_1747:
        /*005c*/ 	.byte	0x03, 0x1b
        /*005e*/ 	.short	0x00ff


	//----- nvinfo : EIATTR_EXIT_INSTR_OFFSETS
	.align		4
        /*0060*/ 	.byte	0x04, 0x1c
        /*0062*/ 	.short	(.L_1749 - .L_1748)


	//   ....[0]....
.L_1748:
        /*0064*/ 	.word	0x00000100
.L_1749:


//--------------------- .nv.info.tvmgen_default_fused_take_equal_logical_not_take_where_reshape_broadcast_to_broadcast_to_reshap_ea80fd4c09035e54__47_kernel --------------------------
	.section	.nv.info.tvmgen_default_fused_take_equal_logical_not_take_where_reshape_broadcast_to_broadcast_to_reshap_ea80fd4c09035e54__47_kernel,"",@"SHT_CUDA_INFO"
	.sectionflags	@""
	.align	4


	//----- nvinfo : EIATTR_CUDA_API_VERSION
	.align		4
        /*0000*/ 	.byte	0x04, 0x37
        /*0002*/ 	.short	(.L_1751 - .L_1750)
.L_1750:
        /*0004*/ 	.word	0x0000007e


	//----- nvinfo : EIATTR_SW2861232_WAR
	.align		4
.L_1751:
        /*0008*/ 	.byte	0x01, 0x35
	.zero		2


	//----- nvinfo : EIATTR_PARAM_CBANK
	.align		4
        /*000c*/ 	.byte	0x04, 0x0a
        /*000e*/ 	.short	(.L_1753 - .L_1752)
	.align		4
.L_1752:
        /*0010*/ 	.word	index@(.nv.constant0.tvmgen_default_fused_take_equal_logical_not_take_where_reshape_broadcast_to_broadcast_to_reshap_ea80fd4c09035e54__47_kernel)
        /*0014*/ 	.short	0x0160
        /*0016*/ 	.short	0x0020


	//----- nvinfo : EIATTR_CBANK_PARAM_SIZE
	.align		4
.L_1753:
        /*0018*/ 	.byte	0x03, 0x19
        /*001a*/ 	.short	0x0020


	//----- nvinfo : EIATTR_KPARAM_INFO
	.align		4
        /*001c*/ 	.byte	0x04, 0x17
        /*001e*/ 	.short	(.L_1755 - .L_1754)
.L_1754:
        /*0020*/ 	.word	0x00000000
        /*0024*/ 	.short	0x0003
        /*0026*/ 	.short	0x0018
        /*0028*/ 	.byte	0x00, 0xf0, 0x21, 0x00


	//----- nvinfo : EIATTR_KPARAM_INFO
	.align		4
.L_1755:
        /*002c*/ 	.byte	0x04, 0x17
        /*002e*/ 	.short	(.L_1757 - .L_1756)
.L_1756:
        /*0030*/ 	.word	0x00000000
        /*0034*/ 	.short	0x0002
        /*0036*/ 	.short	0x0010
        /*0038*/ 	.byte	0x00, 0xf0, 0x21, 0x00


	//----- nvinfo : EIATTR_KPARAM_INFO
	.align		4
.L_1757:
        /*003c*/ 	.byte	0x04, 0x17
        /*003e*/ 	.short	(.L_1759 - .L_1758)
.L_1758:
        /*0040*/ 	.word	0x00000000
        /*0044*/ 	.short	0x0001
        /*0046*/ 	.short	0x0008
        /*0048*/ 	.byte	0x00, 0xf0, 0x21, 0x00


	//----- nvinfo : EIATTR_KPARAM_INFO
	.align		4
.L_1759:
        /*004c*/ 	.byte	0x04, 0x17
        /*004e*/ 	.short	(.L_1761 - .L_1760)
.L_1760:
        /*0050*/ 	.word	0x00000000
        /*0054*/ 	.short	0x0000
        /*0056*/ 	.short	0x0000
        /*0058*/ 	.byte	0x00, 0xf0, 0x21, 0x00


	//----- nvinfo : EIATTR_MAXREG_COUNT
	.align		4
.L_1761:
        /*005c*/ 	.byte	0x03, 0x1b
        /*005e*/ 	.short	0x00ff


	//----- nvinfo : EIATTR_EXIT_INSTR_OFFSETS
	.align		4
        /*0060*/ 	.byte	0x04, 0x1c
        /*0062*/ 	.short	(.L_1763 - .L_1762)


	//   ....[0]....
.L_1762:
        /*0064*/ 	.word	0x00000100
.L_1763:


//--------------------- .nv.info.tvmgen_default_fused_take_equal_logical_not_take_where_reshape_broadcast_to_broadcast_to_reshap_ea80fd4c09035e54__23_kernel --------------------------
	.section	.nv.info.tvmgen_default_fused_take_equal_logical_not_take_where_reshape_broadcast_to_broadcast_to_reshap_ea80fd4c09035e54__23_kernel,"",@"SHT_CUDA_INFO"
	.sectionflags	@""
	.align	4


	//----- nvinfo : EIATTR_CUDA_API_VERSION
	.align		4
        /*0000*/ 	.byte	0x04, 0x37
        /*0002*/ 	.short	(.L_1765 - .L_1764)
.L_1764:
        /*0004*/ 	.word	0x0000007e


	//----- nvinfo : EIATTR_SW2861232_WAR
	.align		4
.L_1765:
        /*0008*/ 	.byte	0x01, 0x35
	.zero		2


	//----- nvinfo : EIATTR_PARAM_CBANK
	.align		4
        /*000c*/ 	.byte	0x04, 0x0a
        /*000e*/ 	.short	(.L_1767 - .L_1766)
	.align		4
.L_1766:
        /*0010*/ 	.word	index@(.nv.constant0.tvmgen_default_fused_take_equal_logical_not_take_where_reshape_broadcast_to_broadcast_to_reshap_ea80fd4c09035e54__23_kernel)
        /*0014*/ 	.short	0x0160
        /*0016*/ 	.short	0x0020


	//----- nvinfo : EIATTR_CBANK_PARAM_SIZE
	.align		4
.L_1767:
        /*0018*/ 	.byte	0x03, 0x19
        /*001a*/ 	.short	0x0020


	//----- nvinfo : EIATTR_KPARAM_INFO
	.align		4
        /*001c*/ 	.byte	0x04, 0x17
        /*001e*/ 	.short	(.L_1769 - .L_1768)
.L_1768:
        /*0020*/ 	.word	0x00000000
        /*0024*/ 	.short	0x0003
        /*0026*/ 	.short	0x0018
        /*0028*/ 	.byte	0x00, 0xf0, 0x21, 0x00


	//----- nvinfo : EIATTR_KPARAM_INFO
	.align		4
.L_1769:
        /*002c*/ 	.byte	0x04, 0x17
        /*002e*/ 	.short	(.L_1771 - .L_1770)
.L_1770:
        /*0030*/ 	.word	0x00000000
        /*0034*/ 	.short	0x0002
        /*0036*/ 	.short	0x0010
        /*0038*/ 	.byte	0x00, 0xf0, 0x21, 0x00


	//----- nvinfo : EIATTR_KPARAM_INFO
	.align		4
.L_1771:
        /*003c*/ 	.byte	0x04, 0x17
        /*003e*/ 	.short	(.L_1773 - .L_1772)
.L_1772:
        /*0040*/ 	.word	0x00000000
        /*0044*/ 	.short	0x0001
        /*0046*/ 	.short	0x0008
        /*0048*/ 	.byte	0x00, 0xf0, 0x21, 0x00


	//----- nvinfo : EIATTR_KPARAM_INFO
	.align		4
.L_1773:
        /*004c*/ 	.byte	0x04, 0x17
        /*004e*/ 	.short	(.L_1775 - .L_1774)
.L_1774:
        /*0050*/ 	.word	0x00000000
        /*0054*/ 	.short	0x0000
        /*0056*/ 	.short	0x0000
        /*0058*/ 	.byte	0x00, 0xf0, 0x21, 0x00


	//----- nvinfo : EIATTR_MAXREG_COUNT
	.align		4
.L_1775:
        /*005c*/ 	.byte	0x03, 0x1b
        /*005e*/ 	.short	0x00ff


	//----- nvinfo : EIATTR_EXIT_INSTR_OFFSETS
	.align		4
        /*0060*/ 	.byte	0x04, 0x1c
        /*0062*/ 	.short	(.L_1777 - .L_1776)


	//   ....[0]....
.L_1776:
        /*0064*/ 	.word	0x00000100
.L_1777:


//--------------------- .nv.info.tvmgen_default_fused_scatter_nd_kernel --------------------------
	.section	.nv.info.tvmgen_default_fused_scatter_nd_kernel,"",@"SHT_CUDA_INFO"
	.sectionflags	@""
	.align	4


	//----- nvinfo : EIATTR_CUDA_API_VERSION
	.align		4
        /*0000*/ 	.byte	0x04, 0x37
        /*0002*/ 	.short	(.L_1779 - .L_1778)
.L_1778:
        /*0004*/ 	.word	0x0000007e


	//----- nvinfo : EIATTR_SW2861232_WAR
	.align		4
.L_1779:
        /*0008*/ 	.byte	0x01, 0x35
	.zero		2


	//----- nvinfo : EIATTR_PARAM_CBANK
	.align		4
        /*000c*/ 	.byte	0x04, 0x0a
        /*000e*/ 	.short	(.L_1781 - .L_1780)
	.align		4
.L_1780:
        /*0010*/ 	.word	index@(.nv.constant0.tvmgen_default_fused_scatter_nd_kernel)
        /*0014*/ 	.short	0x0160
        /*0016*/ 	.short	0x0010


	//----- nvinfo : EIATTR_CBANK_PARAM_SIZE
	.align		4
.L_1781:
        /*0018*/ 	.byte	0x03, 0x19
        /*001a*/ 	.short	0x0010


	//----- nvinfo : EIATTR_KPARAM_INFO
	.align		4
        /*001c*/ 	.byte	0x04, 0x17
        /*001e*/ 	.short	(.L_1783 - .L_1782)
.L_1782:
        /*0020*/ 	.word	0x00000000
        /*0024*/ 	.short	0x0001
        /*0026*/ 	.short	0x0008
        /*0028*/ 	.byte	0x00, 0xf0, 0x21, 0x00


	//----- nvinfo : EIATTR_KPARAM_INFO
	.align		4
.L_1783:
        /*002c*/ 	.byte	0x04, 0x17
        /*002e*/ 	.short	(.L_1785 - .L_1784)
.L_1784:
        /*0030*/ 	.word	0x00000000
        /*0034*/ 	.short	0x0000
        /*0036*/ 	.short	0x0000
        /*0038*/ 	.byte	0x00, 0xf0, 0x21, 0x00


	//----- nvinfo : EIATTR_MAXREG_COUNT
	.align		4
.L_1785:
        /*003c*/ 	.byte	0x03, 0x1b
        /*003e*/ 	.short	0x00ff


	//----- nvinfo : EIATTR_EXIT_INSTR_OFFSETS
	.align		4
        /*0040*/ 	.byte	0x04, 0x1c
        /*0042*/ 	.short	(.L_1787 - .L_1786)


	//   ....[0]....
.L_1786:
        /*0044*/ 	.word	0x00000080
.L_1787:


//--------------------- .nv.info.tvmgen_default_fused_take_equal_logical_not_take_where_reshape_broadcast_to_broadcast_to_reshap_ea80fd4c09035e54__109_kernel --------------------------
	.section	.nv.info.tvmgen_default_fused_take_equal_logical_not_take_where_reshape_broadcast_to_broadcast_to_reshap_ea80fd4c09035e54__109_kernel,"",@"SHT_CUDA_INFO"
	.sectionflags	@""
	.align	4


	//----- nvinfo : EIATTR_CUDA_API_VERSION
	.align		4
        /*0000*/ 	.byte	0x04, 0x37
        /*0002*/ 	.short	(.L_1789 - .L_1788)
.L_1788:
        /*0004*/ 	.word	0x0000007e


	//----- nvinfo : EIATTR_SW2861232_WAR
	.align		4
.L_1789:
        /*0008*/ 	.byte	0x01, 0x35
	.zero		2


	//----- nvinfo : EIATTR_PARAM_CBANK
	.align		4
        /*000c*/ 	.byte	0x04, 0x0a
        /*000e*/ 	.short	(.L_1791 - .L_1790)
	.align		4
.L_1790:
        /*0010*/ 	.word	index@(.nv.constant0.tvmgen_default_fused_take_equal_logical_not_take_where_reshape_broadcast_to_broadcast_to_reshap_ea80fd4c09035e54__109_kernel)
        /*0014*/ 	.short	0x0160
        /*0016*/ 	.short	0x0020


	//----- nvinfo : EIATTR_CBANK_PARAM_SIZE
	.align		4
.L_1791:
        /*0018*/ 	.byte	0x03, 0x19
        /*001a*/ 	.short	0x0020


	//----- nvinfo : EIATTR_KPARAM_INFO
	.align		4
        /*001c*/ 	.byte	0x04, 0x17
        /*001e*/ 	.short	(.L_1793 - .L_1792)
.L_1792:
        /*0020*/ 	.word	0x00000000
        /*0024*/ 	.short	0x0003
        /*0026*/ 	.short	0x0018
        /*0028*/ 	.byte	0x00, 0xf0, 0x21, 0x00


	//----- nvinfo : EIATTR_KPARAM_INFO
	.align		4
.L_1793:
        /*002c*/ 	.byte	0x04, 0x17
        /*002e*/ 	.short	(.L_1795 - .L_1794)
.L_1794:
        /*0030*/ 	.word	0x00000000
        /*0034*/ 	.short	0x0002
        /*0036*/ 	.short	0x0010
        /*0038*/ 	.byte	0x00, 0xf0, 0x21, 0x00


	//----- nvinfo : EIATTR_KPARAM_INFO
	.align		4
.L_1795:
        /*003c*/ 	.byte	0x04, 0x17
        /*003e*/ 	.short	(.L_1797 - .L_1796)
.L_1796:
        /*0040*/ 	.word	0x00000000
        /*0044*/ 	.short	0x0001
        /*0046*/ 	.short	0x0008
        /*0048*/ 	.byte	0x00, 0xf0, 0x21, 0x00


	//----- nvinfo : EIATTR_KPARAM_INFO
	.align		4
.L_1797:
        /*004c*/ 	.byte	0x04, 0x17
        /*004e*/ 	.short	(.L_1799 - .L_1798)
.L_1798:
        /*0050*/ 	.word	0x00000000
        /*0054*/ 	.short	0x0000
        /*0056*/ 	.short	0x0000
        /*0058*/ 	.byte	0x00, 0xf0, 0x21, 0x00


	//----- nvinfo : EIATTR_MAXREG_COUNT
	.align		4
.L_1799:
        /*005c*/ 	.byte	0x03, 0x1b
        /*005e*/ 	.short	0x00ff


	//----- nvinfo : EIATTR_EXIT_INSTR_OFFSETS
	.align		4
        /*0060*/ 	.byte	0x04, 0x1c
        /*0062*/ 	.short	(.L_1801 - .L_1800)


	//   ....[0]....
.L_1800:
        /*0064*/ 	.word	0x00000100
.L_1801:


//--------------------- .nv.info.tvmgen_default_fused_take_equal_logical_not_take_where_reshape_broadcast_to_broadcast_to_reshap_ea80fd4c09035e54__kernel --------------------------
	.section	.nv.info.tvmgen_default_fused_take_equal_logical_not_take_where_reshape_broadcast_to_broadcast_to_reshap_ea80fd4c09035e54__kernel,"",@"SHT_CUDA_INFO"
	.sectionflags	@""
	.align	4


	//----- nvinfo : EIATTR_CUDA_API_VERSION
	.align		4
        /*0000*/ 	.byte	0x04, 0x37
        /*0002*/ 	.short	(.L_1803 - .L_1802)
.L_1802:
        /*0004*/ 	.word	0x0000007e


	//----- nvinfo : EIATTR_SW2861232_WAR
	.align		4
.L_1803:
        /*0008*/ 	.byte	0x01, 0x35
	.zero		2


	//----- nvinfo : EIATTR_PARAM_CBANK
	.align		4
        /*000c*/ 	.byte	0x04, 0x0a
        /*000e*/ 	.short	(.L_1805 - .L_1804)
	.align		4
.L_1804:
        /*0010*/ 	.word	index@(.nv.constant0.tvmgen_default_fused_take_equal_logical_not_take_where_reshape_broadcast_to_broadcast_to_reshap_ea80fd4c09035e54__kernel)
        /*0014*/ 	.short	0x0160
        /*0016*/ 	.short	0x0020


	//----- nvinfo : EIATTR_CBANK_PARAM_SIZE
	.align		4
.L_1805:
        /*0018*/ 	.byte	0x03, 0x19
        /*001a*/ 	.short	0x0020


	//----- nvinfo : EIATTR_KPARAM_INFO
	.align		4
        /*001c*/ 	.byte	0x04, 0x17
        /*001e*/ 	.short	(.L_1807 - .L_1806)
.L_1806:
        /*0020*/ 	.word	0x00000000
        /*0024*/ 	.short	0x0003
        /*0026*/ 	.short	0x0018
        /*0028*/ 	.byte	0x00, 0xf0, 0x21, 0x00


	//----- nvinfo : EIATTR_KPARAM_INFO
	.align		4
.L_1807:
        /*002c*/ 	.byte	0x04, 0x17
        /*002e*/ 	.short	(.L_1809 - .L_1808)
.L_1808:
        /*0030*/ 	.word	0x00000000
        /*0034*/ 	.short	0x0002
        /*0036*/ 	.short	0x0010
        /*0038*/ 	.byte	0x00, 0xf0, 0x21, 0x00


	//----- nvinfo : EIATTR_KPARAM_INFO
	.align		4
.L_1809:
        /*003c*/ 	.byte	0x04, 0x17
        /*003e*/ 	.short	(.L_1811 - .L_1810)
.L_1810:
        /*0040*/ 	.word	0x00000000
        /*0044*/ 	.short	0x0001
        /*0046*/ 	.short	0x0008
        /*0048*/ 	.byte	0x00, 0xf0, 0x21, 0x00


	//----- nvinfo : EIATTR_KPARAM_INFO
	.align		4
.L_1811:
        /*004c*/ 	.byte	0x04, 0x17
        /*004e*/ 	.short	(.L_1813 - .L_1812)
.L_1812:
        /*0050*/ 	.word	0x00000000
        /*0054*/ 	.short	0x0000
        /*0056*/ 	.short	0x0000
        /*0058*/ 	.byte	0x00, 0xf0, 0x21, 0x00


	//----- nvinfo : EIATTR_MAXREG_COUNT
	.align		4
.L_1813:
        /*005c*/ 	.byte	0x03, 0x1b
        /*005e*/ 	.short	0x00ff


	//----- nvinfo : EIATTR_EXIT_INSTR_OFFSETS
	.align		4
        /*0060*/ 	.byte	0x04, 0x1c
        /*0062*/ 	.short	(.L_1815 - .L_1814)


	//   ....[0]....
.L_1814:
        /*0064*/ 	.word	0x00000100
.L_1815:


//--------------------- .nv.info.tvmgen_default_fused_take_equal_logical_not_take_where_reshape_broadcast_to_broadcast_to_reshap_ea80fd4c09035e54__25_kernel --------------------------
	.section	.nv.info.tvmgen_default_fused_take_equal_logical_not_take_where_reshape_broadcast_to_broadcast_to_reshap_ea80fd4c09035e54__25_kernel,"",@"SHT_CUDA_INFO"
	.sectionflags	@""
	.align	4


	//----- nvinfo : EIATTR_CUDA_API_VERSION
	.align		4
        /*0000*/ 	.byte	0x04, 0x37
        /*0002*/ 	.short	(.L_1817 - .L_1816)
.L_1816:
        /*0004*/ 	.word	0x0000007e


	//----- nvinfo : EIATTR_SW2861232_WAR
	.align		4
.L_1817:
        /*0008*/ 	.byte	0x01, 0x35
	.zero		2


	//----- nvinfo : EIATTR_PARAM_CBANK
	.align		4
        /*000c*/ 	.byte	0x04, 0x0a
        /*000e*/ 	.short	(.L_1819 - .L_1818)
	.align		4
.L_1818:
        /*0010*/ 	.word	index@(.nv.constant0.tvmgen_default_fused_take_equal_logical_not_take_where_reshape_broadcast_to_broadcast_to_reshap_ea80fd4c09035e54__25_kernel)
        /*0014*/ 	.short	0x0160
        /*0016*/ 	.short	0x0020


	//----- nvinfo : EIATTR_CBANK_PARAM_SIZE
	.align		4
.L_1819:
        /*0018*/ 	.byte	0x03, 0x19
        /*001a*/ 	.short	0x0020


	//----- nvinfo : EIATTR_KPARAM_INFO
	.align		4
        /*001c*/ 	.byte	0x04, 0x17
        /*001e*/ 	.short	(.L_1821 - .L_1820)
.L_1820:
        /*0020*/ 	.word	0x00000000
        /*0024*/ 	.short	0x0003
        /*0026*/ 	.short	0x0018
        /*0028*/ 	.byte	0x00, 0xf0, 0x21, 0x00


	//----- nvinfo : EIATTR_KPARAM_INFO
	.align		4
.L_1821:
        /*002c*/ 	.byte	0x04, 0x17
        /*002e*/ 	.short	(.L_1823 - .L_1822)
.L_1822:
        /*0030*/ 	.word	0x00000000
        /*0034*/ 	.short	0x0002
        /*0036*/ 	.short	0x0010
        /*0038*/ 	.byte	0x00, 0xf0, 0x21, 0x00


	//----- nvinfo : EIATTR_KPARAM_INFO
	.align		4
.L_1823:
        /*003c*/ 	.byte	0x04, 0x17
        /*003e*/ 	.short	(.L_1825 - .L_1824)
.L_1824:
        /*0040*/ 	.word	0x00000000
        /*0044*/ 	.short	0x0001
        /*0046*/ 	.short	0x0008
        /*0048*/ 	.byte	0x00, 0xf0, 0x21, 0x00


	//----- nvinfo : EIATTR_KPARAM_INFO
	.align		4
.L_1825:
        /*004c*/ 	.byte	0x04, 0x17
        /*004e*/ 	.short	(.L_1827 - .L_1826)
.L_1826:
        /*0050*/ 	.word	0x00000000
        /*0054*/ 	.short	0x0000
        /*0056*/ 	.short	0x0000
        /*0058*/ 	.byte	0x00, 0xf0, 0x21, 0x00


	//----- nvinfo : EIATTR_MAXREG_COUNT
	.align		4
.L_1827:
        /*005c*/ 	.byte	0x03, 0x1b
        /*005e*/ 	.short	0x00ff


	//----- nvinfo : EIATTR_EXIT_INSTR_OFFSETS
	.align		4
        /*0060*/ 	.byte	0x04, 0x1c
        /*0062*/ 	.short	(.L_1829 - .L_1828)


	//   ....[0]....
.L_1828:
        /*0064*/ 	.word	0x00000100
.L_1829:


//--------------------- .nv.info.tvmgen_default_fused_take_equal_logical_not_take_where_reshape_broadcast_to_broadcast_to_reshap_ea80fd4c09035e54__16_kernel --------------------------
	.section	.nv.info.tvmgen_default_fused_take_equal_logical_not_take_where_reshape_broadcast_to_broadcast_to_reshap_ea80fd4c09035e54__16_kernel,"",@"SHT_CUDA_INFO"
	.sectionflags	@""
	.align	4


	//----- nvinfo : EIATTR_CUDA_API_VERSION
	.align		4
        /*0000*/ 	.byte	0x04, 0x37
        /*0002*/ 	.short	(.L_1831 - .L_1830)
.L_1830:
        /*0004*/ 	.word	0x0000007e


	//----- nvinfo : EIATTR_SW2861232_WAR
	.align		4
.L_1831:
        /*0008*/ 	.byte	0x01, 0x35
	.zero		2


	//----- nvinfo : EIATTR_PARAM_CBANK
	.align		4
        /*000c*/ 	.byte	0x04, 0x0a
        /*000e*/ 	.short	(.L_1833 - .L_1832)
	.align		4
.L_1832:
        /*0010*/ 	.word	index@(.nv.constant0.tvmgen_default_fused_take_equal_logical_not_take_where_reshape_broadcast_to_broadcast_to_reshap_ea80fd4c09035e54__16_kernel)
        /*0014*/ 	.short	0x0160
        /*0016*/ 	.short	0x0020


	//----- nvinfo : EIATTR_CBANK_PARAM_SIZE
	.align		4
.L_1833:
        /*0018*/ 	.byte	0x03, 0x19
        /*001a*/ 	.short	0x0020


	//----- nvinfo : EIATTR_KPARAM_INFO
	.align		4
        /*001c*/ 	.byte	0x04, 0x17
        /*001e*/ 	.short	(.L_1835 - .L_1834)
.L_1834:
        /*0020*/ 	.word	0x00000000
        /*0024*/ 	.short	0x0003
        /*0026*/ 	.short	0x0018
        /*0028*/ 	.byte	0x00, 0xf0, 0x21, 0x00


	//----- nvinfo : EIATTR_KPARAM_INFO
	.align		4
.L_1835:
        /*002c*/ 	.byte	0x04, 0x17
        /*002e*/ 	.short	(.L_1837 - .L_1836)
.L_1836:
        /*0030*/ 	.word	0x00000000
        /*0034*/ 	.short	0x0002
        /*0036*/ 	.short	0x0010
        /*0038*/ 	.byte	0x00, 0xf0, 0x21, 0x00


	//----- nvinfo : EIATTR_KPARAM_INFO
	.align		4
.L_1837:
        /*003c*/ 	.byte	0x04, 0x17
        /*003e*/ 	.short	(.L_1839 - .L_1838)
.L_1838:
        /*0040*/ 	.word	0x00000000
        /*0044*/ 	.short	0x0001
        /*0046*/ 	.short	0x0008
        /*0048*/ 	.byte	0x00, 0xf0, 0x21, 0x00


	//----- nvinfo : EIATTR_KPARAM_INFO
	.align		4
.L_1839:
        /*004c*/ 	.byte	0x04, 0x17
        /*004e*/ 	.short	(.L_1841 - .L_1840)
.L_1840:
        /*0050*/ 	.word	0x00000000
        /*0054*/ 	.short	0x0000
        /*0056*/ 	.short	0x0000
        /*0058*/ 	.byte	0x00, 0xf0, 0x21, 0x00


	//----- nvinfo : EIATTR_MAXREG_COUNT
	.align		4
.L_1841:
        /*005c*/ 	.byte	0x03, 0x1b
        /*005e*/ 	.short	0x00ff


	//----- nvinfo : EIATTR_EXIT_INSTR_OFFSETS
	.align		4
        /*0060*/ 	.byte	0x04, 0x1c
        /*0062*/ 	.short	(.L_1843 - .L_1842)


	//   ....[0]....
.L_1842:
        /*0064*/ 	.word	0x00000100
.L_1843:


//--------------------- .nv.info.tvmgen_default_fused_take_equal_logical_not_take_where_reshape_broadcast_to_broadcast_to_reshap_ea80fd4c09035e54__89_kernel --------------------------
	.section	.nv.info.tvmgen_default_fused_take_equal_logical_not_take_where_reshape_broadcast_to_broadcast_to_reshap_ea80fd4c09035e54__89_kernel,"",@"SHT_CUDA_INFO"
	.sectionflags	@""
	.align	4


	//----- nvinfo : EIATTR_CUDA_API_VERSION
	.align		4
        /*0000*/ 	.byte	0x04, 0x37
        /*0002*/ 	.short	(.L_1845 - .L_1844)
.L_1844:
        /*0004*/ 	.word	0x0000007e


	//----- nvinfo : EIATTR_SW2861232_WAR
	.align		4
.L_1845:
        /*0008*/ 	.byte	0x01, 0x35
	.zero		2


	//----- nvinfo : EIATTR_PARAM_CBANK
	.align		4
        /*000c*/ 	.byte	0x04, 0x0a
        /*000e*/ 	.short	(.L_1847 - .L_1846)
	.align		4
.L_1846:
        /*0010*/ 	.word	index@(.nv.constant0.tvmgen_default_fused_take_equal_logical_not_take_where_reshape_broadcast_to_broadcast_to_reshap_ea80fd4c09035e54__89_kernel)
        /*0014*/ 	.short	0x0160
        /*0016*/ 	.short	0x0020


	//----- nvinfo : EIATTR_CBANK_PARAM_SIZE
	.align		4
.L_1847:
        /*0018*/ 	.byte	0x03, 0x19
        /*001a*/ 	.short	0x0020


	//----- nvinfo : EIATTR_KPARAM_INFO
	.align		4
        /*001c*/ 	.byte	0x04, 0x17
        /*001e*/ 	.short	(.L_1849 - .L_1848)
.L_1848:
        /*0020*/ 	.word	0x00000000
        /*0024*/ 	.short	0x0003
        /*0026*/ 	.short	0x0018
        /*0028*/ 	.byte	0x00, 0xf0, 0x21, 0x00


	//----- nvinfo : EIATTR_KPARAM_INFO
	.align		4
.L_1849:
        /*002c*/ 	.byte	0x04, 0x17
        /*002e*/ 	.short	(.L_1851 - .L_1850)
.L_1850:
        /*0030*/ 	.word	0x00000000
        /*0034*/ 	.short	0x0002
        /*0036*/ 	.short	0x0010
        /*0038*/ 	.byte	0x00, 0xf0, 0x21, 0x00


	//----- nvinfo : EIATTR_KPARAM_INFO
	.align		4
.L_1851:
        /*003c*/ 	.byte	0x04, 0x17
        /*003e*/ 	.short	(.L_1853 - .L_1852)
.L_1852:
        /*0040*/ 	.word	0x00000000
        /*0044*/ 	.short	0x0001
        /*0046*/ 	.short	0x0008
        /*0048*/ 	.byte	0x00, 0xf0, 0x21, 0x00


	//----- nvinfo : EIATTR_KPARAM_INFO
	.align		4
.L_1853:
        /*004c*/ 	.byte	0x04, 0x17
        /*004e*/ 	.short	(.L_1855 - .L_1854)
.L_1854:
        /*0050*/ 	.word	0x00000000
        /*0054*/ 	.short	0x0000
        /*0056*/ 	.short	0x0000
        /*0058*/ 	.byte	0x00, 0xf0, 0x21, 0x00


	//----- nvinfo : EIATTR_MAXREG_COUNT
	.align		4
.L_1855:
        /*005c*/ 	.byte	0x03, 0x1b
        /*005e*/ 	.short	0x00ff


	//----- nvinfo : EIATTR_EXIT_INSTR_OFFSETS
	.align		4
        /*0060*/ 	.byte	0x04, 0x1c
        /*0062*/ 	.short	(.L_1857 - .L_1856)


	//   ....[0]....
.L_1856:
        /*0064*/ 	.word	0x00000100
.L_1857:


//--------------------- .nv.info.tvmgen_default_fused_take_equal_logical_not_take_where_reshape_broadcast_to_broadcast_to_reshap_ea80fd4c09035e54__97_kernel --------------------------
	.section	.nv.info.tvmgen_default_fused_take_equal_logical_not_take_where_reshape_broadcast_to_broadcast_to_reshap_ea80fd4c09035e54__97_kernel,"",@"SHT_CUDA_INFO"
	.sectionflags	@""
	.align	4


	//----- nvinfo : EIATTR_CUDA_API_VERSION
	.align		4
        /*0000*/ 	.byte	0x04, 0x37
        /*0002*/ 	.short	(.L_1859 - .L_1858)
.L_1858:
        /*0004*/ 	.word	0x0000007e


	//----- nvinfo : EIATTR_SW2861232_WAR
	.align		4
.L_1859:
        /*0008*/ 	.byte	0x01, 0x35
	.zero		2


	//----- nvinfo : EIATTR_PARAM_CBANK
	.align		4
        /*000c*/ 	.byte	0x04, 0x0a
        /*000e*/ 	.short	(.L_1861 - .L_1860)
	.align		4
.L_1860:
        /*0010*/ 	.word	index@(.nv.constant0.tvmgen_default_fused_take_equal_logical_not_take_where_reshape_broadcast_to_broadcast_to_reshap_ea80fd4c09035e54__97_kernel)
        /*0014*/ 	.short	0x0160
        /*0016*/ 	.short	0x0020


	//----- nvinfo : EIATTR_CBANK_PARAM_SIZE
	.align		4
.L_1861:
        /*0018*/ 	.byte	0x03, 0x19
        /*001a*/ 	.short	0x0020


	//----- nvinfo : EIATTR_KPARAM_INFO
	.align		4
        /*001c*/ 	.byte	0x04, 0x17
        /*001e*/ 	.short	(.L_1863 - .L_1862)
.L_1862:
        /*0020*/ 	.word	0x00000000
        /*0024*/ 	.short	0x0003
        /*0026*/ 	.short	0x0018
        /*0028*/ 	.byte	0x00, 0xf0, 0x21, 0x00


	//----- nvinfo : EIATTR_KPARAM_INFO
	.align		4
.L_1863:
        /*002c*/ 	.byte	0x04, 0x17
        /*002e*/ 	.short	(.L_1865 - .L_1864)
.L_1864:
        /*0030*/ 	.word	0x00000000
        /*0034*/ 	.short	0x0002
        /*0036*/ 	.short	0x0010
        /*0038*/ 	.byte	0x00, 0xf0, 0x21, 0x00


	//----- nvinfo : EIATTR_KPARAM_INFO
	.align		4
.L_1865:
        /*003c*/ 	.byte	0x04, 0x17
        /*003e*/ 	.short	(.L_1867 - .L_1866)
.L_1866:
        /*0040*/ 	.word	0x00000000
        /*0044*/ 	.short	0x0001
        /*0046*/ 	.short	0x0008
        /*0048*/ 	.byte	0x00, 0xf0, 0x21, 0x00


	//----- nvinfo : EIATTR_KPARAM_INFO
	.align		4
.L_1867:
        /*004c*/ 	.byte	0x04, 0x17
        /*004e*/ 	.short	(.L_1869 - .L_1868)
.L_1868:
        /*0050*/ 	.word	0x00000000
        /*0054*/ 	.short	0x0000
        /*0056*/ 	.short	0x0000
        /*0058*/ 	.byte	0x00, 0xf0, 0x21, 0x00


	//----- nvinfo : EIATTR_MAXREG_COUNT
	.align		4
.L_1869:
        /*005c*/ 	.byte	0x03, 0x1b
        /*005e*/ 	.short	0x00ff


	//----- nvinfo : EIATTR_EXIT_INSTR_OFFSETS
	.align		4
        /*0060*/ 	.byte	0x04, 0x1c
        /*0062*/ 	.short	(.L_1871 - .L_1870)


	//   ....[0]....
.L_1870:
        /*0064*/ 	.word	0x00000100
.L_1871:


//--------------------- .nv.info.tvmgen_default_fused_take_equal_logical_not_take_where_reshape_broadcast_to_broadcast_to_reshap_ea80fd4c09035e54__125_kernel --------------------------
	.section	.nv.info.tvmgen_default_fused_take_equal_logical_not_take_where_reshape_broadcast_to_broadcast_to_reshap_ea80fd4c09035e54__125_kernel,"",@"SHT_CUDA_INFO"
	.sectionflags	@""
	.align	4


	//----- nvinfo : EIATTR_CUDA_API_VERSION
	.align		4
        /*0000*/ 	.byte	0x04, 0x37
        /*0002*/ 	.short	(.L_1873 - .L_1872)
.L_1872:
        /*0004*/ 	.word	0x0000007e


	//----- nvinfo : EIATTR_SW2861232_WAR
	.align		4
.L_1873:
        /*0008*/ 	.byte	0x01, 0x35
	.zero		2


	//----- nvinfo : EIATTR_PARAM_CBANK
	.align		4
        /*000c*/ 	.byte	0x04, 0x0a
        /*000e*/ 	.short	(.L_1875 - .L_1874)
	.align		4
.L_1874:
        /*0010*/ 	.word	index@(.nv.constant0.tvmgen_default_fused_take_equal_logical_not_take_where_reshape_broadcast_to_broadcast_to_reshap_ea80fd4c09035e54__125_kernel)
        /*0014*/ 	.short	0x0160
        /*0016*/ 	.short	0x0020


	//----- nvinfo : EIATTR_CBANK_PARAM_SIZE
	.align		4
.L_1875:
        /*0018*/ 	.byte	0x03, 0x19
        /*001a*/ 	.short	0x0020


	//----- nvinfo : EIATTR_KPARAM_INFO
	.align		4
        /*001c*/ 	.byte	0x04, 0x17
        /*001e*/ 	.short	(.L_1877 - .L_1876)
.L_1876:
        /*0020*/ 	.word	0x00000000
        /*0024*/ 	.short	0x0003
        /*0026*/ 	.short	0x0018
        /*0028*/ 	.byte	0x00, 0xf0, 0x21, 0x00


	//----- nvinfo : EIATTR_KPARAM_INFO
	.align		4
.L_1877:
        /*002c*/ 	.byte	0x04, 0x17
        /*002e*/ 	.short	(.L_1879 - .L_1878)
.L_1878:
        /*0030*/ 	.word	0x00000000
        /*0034*/ 	.short	0x0002
        /*0036*/ 	.short	0x0010
        /*0038*/ 	.byte	0x00, 0xf0, 0x21, 0x00


	//----- nvinfo : EIATTR_KPARAM_INFO
	.align		4
.L_1879:
        /*003c*/ 	.byte	0x04, 0x17
        /*003e*/ 	.short	(.L_1881 - .L_1880)
.L_1880:
        /*0040*/ 	.word	0x00000000
        /*0044*/ 	.short	0x0001
        /*0046*/ 	.short	0x0008
        /*0048*/ 	.byte	0x00, 0xf0, 0x21, 0x00


	//----- nvinfo : EIATTR_KPARAM_INFO
	.align		4
.L_1881:
        /*004c*/ 	.byte	0x04, 0x17
        /*004e*/ 	.short	(.L_1883 - .L_1882)
.L_1882:
        /*0050*/ 	.word	0x00000000
        /*0054*/ 	.short	0x0000
        /*0056*/ 	.short	0x0000
        /*0058*/ 	.byte	0x00, 0xf0, 0x21, 0x00


	//----- nvinfo : EIATTR_MAXREG_COUNT
	.align		4
.L_1883:
        /*005c*/ 	.byte	0x03, 0x1b
        /*005e*/ 	.short	0x00ff


	//----- nvinfo : EIATTR_EXIT_INSTR_OFFSETS
	.align		4
        /*0060*/ 	.byte	0x04, 0x1c
        /*0062*/ 	.short	(.L_1885 - .L_1884)


	//   ....[0]....
.L_1884:
        /*0064*/ 	.word	0x00000100
.L_1885:


//--------------------- .nv.info.tvmgen_default_fused_take_equal_logical_not_take_where_reshape_broadcast_to_broadcast_to_reshap_ea80fd4c09035e54__114_kernel --------------------------
	.section	.nv.info.tvmgen_default_fused_take_equal_logical_not_take_where_reshape_broadcast_to_broadcast_to_reshap_ea80fd4c09035e54__114_kernel,"",@"SHT_CUDA_INFO"
	.sectionflags	@""
	.align	4


	//----- nvinfo : EIATTR_CUDA_API_VERSION
	.align		4
        /*0000*/ 	.byte	0x04, 0x37
        /*0002*/ 	.short	(.L_1887 - .L_1886)
.L_1886:
        /*0004*/ 	.word	0x0000007e


	//----- nvinfo : EIATTR_SW2861232_WAR
	.align		4
.L_1887:
        /*0008*/ 	.byte	0x01, 0x35
	.zero		2


	//----- nvinfo : EIATTR_PARAM_CBANK
	.align		4
        /*000c*/ 	.byte	0x04, 0x0a
        /*000e*/ 	.short	(.L_1889 - .L_1888)
	.align		4
.L_1888:
        /*0010*/ 	.word	index@(.nv.constant0.tvmgen_default_fused_take_equal_logical_not_take_where_reshape_broadcast_to_broadcast_to_reshap_ea80fd4c09035e54__114_kernel)
        /*0014*/ 	.short	0x0160
        /*0016*/ 	.short	0x0020


	//----- nvinfo : EIATTR_CBANK_PARAM_SIZE
	.align		4
.L_1889:
        /*0018*/ 	.byte	0x03, 0x19
        /*001a*/ 	.short	0x0020


	//----- nvinfo : EIATTR_KPARAM_INFO
	.align		4
        /*001c*/ 	.byte	0x04, 0x17
        /*001e*/ 	.short	(.L_1891 - .L_1890)
.L_1890:
        /*0020*/ 	.word	0x00000000
        /*0024*/ 	.short	0x0003
        /*0026*/ 	.short	0x0018
        /*0028*/ 	.byte	0x00, 0xf0, 0x21, 0x00


	//----- nvinfo : EIATTR_KPARAM_INFO
	.align		4
.L_1891:
        /*002c*/ 	.byte	0x04, 0x17
        /*002e*/ 	.short	(.L_1893 - .L_1892)
.L_1892:
        /*0030*/ 	.word	0x00000000
        /*0034*/ 	.short	0x0002
        /*0036*/ 	.short	0x0010
        /*0038*/ 	.byte	0x00, 0xf0, 0x21, 0x00


	//----- nvinfo : EIATTR_KPARAM_INFO
	.align		4
.L_1893:
        /*003c*/ 	.byte	0x04, 0x17
        /*003e*/ 	.short	(.L_1895 - .L_1894)
.L_1894:
        /*0040*/ 	.word	0x00000000
        /*0044*/ 	.short	0x0001
        /*0046*/ 	.short	0x0008
        /*0048*/ 	.byte	0x00, 0xf0, 0x21, 0x00


	//----- nvinfo : EIATTR_KPARAM_INFO
	.align		4
.L_1895:
        /*004c*/ 	.byte	0x04, 0x17
        /*004e*/ 	.short	(.L_1897 - .L_1896)
.L_1896:
        /*0050*/ 	.word	0x00000000
        /*0054*/ 	.short	0x0000
        /*0056*/ 	.short	0x0000
        /*0058*/ 	.byte	0x00, 0xf0, 0x21, 0x00


	//----- nvinfo : EIATTR_MAXREG_COUNT
	.align		4
.L_1897:
        /*005c*/ 	.byte	0x03, 0x1b
        /*005e*/ 	.short	0x00ff


	//----- nvinfo : EIATTR_EXIT_INSTR_OFFSETS
	.align		4
        /*0060*/ 	.byte	0x04, 0x1c
        /*0062*/ 	.short	(.L_1899 - .L_1898)


	//   ....[0]....
.L_1898:
        /*0064*/ 	.word	0x00000100
.L_1899:


//--------------------- .nv.info.tvmgen_default_fused_take_equal_logical_not_take_where_reshape_broadcast_to_broadcast_to_reshap_ea80fd4c09035e54__55_kernel --------------------------
	.section	.nv.info.tvmgen_default_fused_take_equal_logical_not_take_where_reshape_broadcast_to_broadcast_to_reshap_ea80fd4c09035e54__55_kernel,"",@"SHT_CUDA_INFO"
	.sectionflags	@""
	.align	4


	//----- nvinfo : EIATTR_CUDA_API_VERSION
	.align		4
        /*0000*/ 	.byte	0x04, 0x37
        /*0002*/ 	.short	(.L_1901 - .L_1900)
.L_1900:
        /*0004*/ 	.word	0x0000007e


	//----- nvinfo : EIATTR_SW2861232_WAR
	.align		4
.L_1901:
        /*0008*/ 	.byte	0x01, 0x35
	.zero		2


	//----- nvinfo : EIATTR_PARAM_CBANK
	.align		4
        /*000c*/ 	.byte	0x04, 0x0a
        /*000e*/ 	.short	(.L_1903 - .L_1902)
	.align		4
.L_1902:
        /*0010*/ 	.word	index@(.nv.constant0.tvmgen_default_fused_take_equal_logical_not_take_where_reshape_broadcast_to_broadcast_to_reshap_ea80fd4c09035e54__55_kernel)
        /*0014*/ 	.short	0x0160
        /*0016*/ 	.short	0x0020


	//----- nvinfo : EIATTR_CBANK_PARAM_SIZE
	.align		4
.L_1903:
        /*0018*/ 	.byte	0x03, 0x19
        /*001a*/ 	.short	0x0020


	//----- nvinfo : EIATTR_KPARAM_INFO
	.align		4
        /*001c*/ 	.byte	0x04, 0x17
        /*001e*/ 	.short	(.L_1905 - .L_1904)
.L_1904:
        /*0020*/ 	.word	0x00000000
        /*0024*/ 	.short	0x0003
        /*0026*/ 	.short	0x0018
        /*0028*/ 	.byte	0x00, 0xf0, 0x21, 0x00


	//----- nvinfo : EIATTR_KPARAM_INFO
	.align		4
.L_1905:
        /*002c*/ 	.byte	0x04, 0x17
        /*002e*/ 	.short	(.L_1907 - .L_1906)
.L_1906:
        /*0030*/ 	.word	0x00000000
        /*0034*/ 	.short	0x0002
        /*0036*/ 	.short	0x0010
        /*0038*/ 	.byte	0x00, 0xf0, 0x21, 0x00


	//----- nvinfo : EIATTR_KPARAM_INFO
	.align		4
.L_1907:
        /*003c*/ 	.byte	0x04, 0x17
        /*003e*/ 	.short	(.L_1909 - .L_1908)
.L_1908:
        /*0040*/ 	.word	0x00000000
        /*0044*/ 	.short	0x0001
        /*0046*/ 	.short	0x0008
        /*0048*/ 	.byte	0x00, 0xf0, 0x21, 0x00


	//----- nvinfo : EIATTR_KPARAM_INFO
	.align		4
.L_1909:
        /*004c*/ 	.byte	0x04, 0x17
        /*004e*/ 	.short	(.L_1911 - .L_1910)
.L_1910:
        /*0050*/ 	.word	0x00000000
        /*0054*/ 	.short	0x0000
        /*0056*/ 	.short	0x0000
        /*0058*/ 	.byte	0x00, 0xf0, 0x21, 0x00


	//----- nvinfo : EIATTR_MAXREG_COUNT
	.align		4
.L_1911:
        /*005c*/ 	.byte	0x03, 0x1b
        /*005e*/ 	.short	0x00ff


	//----- nvinfo : EIATTR_EXIT_INSTR_OFFSETS
	.align		4
        /*0060*/ 	.byte	0x04, 0x1c
        /*0062*/ 	.short	(.L_1913 - .L_1912)


	//   ....[0]....
.L_1912:
        /*0064*/ 	.word	0x00000100
.L_1913:


//--------------------- .nv.info.tvmgen_default_fused_take_equal_logical_not_take_where_reshape_broadcast_to_broadcast_to_reshap_ea80fd4c09035e54__9_kernel --------------------------
	.section	.nv.info.tvmgen_default_fused_take_equal_logical_not_take_where_reshape_broadcast_to_broadcast_to_reshap_ea80fd4c09035e54__9_kernel,"",@"SHT_CUDA_INFO"
	.sectionflags	@""
	.align	4


	//----- nvinfo : EIATTR_CUDA_API_VERSION
	.align		4
        /*0000*/ 	.byte	0x04, 0x37
        /*0002*/ 	.short	(.L_1915 - .L_1914)
.L_1914:
        /*0004*/ 	.word	0x0000007e


	//----- nvinfo : EIATTR_SW2861232_WAR
	.align		4
.L_1915:
        /*0008*/ 	.byte	0x01, 0x35
	.zero		2


	//----- nvinfo : EIATTR_PARAM_CBANK
	.align		4
        /*000c*/ 	.byte	0x04, 0x0a
        /*000e*/ 	.short	(.L_1917 - .L_1916)
	.align		4
.L_1916:
        /*0010*/ 	.word	index@(.nv.constant0.tvmgen_default_fused_take_equal_logical_not_take_where_reshape_broadcast_to_broadcast_to_reshap_ea80fd4c09035e54__9_kernel)
        /*0014*/ 	.short	0x0160
        /*0016*/ 	.short	0x0020


	//----- nvinfo : EIATTR_CBANK_PARAM_SIZE
	.align		4
.L_1917:
        /*0018*/ 	.byte	0x03, 0x19
        /*001a*/ 	.short	0x0020


	//----- nvinfo : EIATTR_KPARAM_INFO
	.align		4
        /*001c*/ 	.byte	0x04, 0x17
        /*001e*/ 	.short	(.L_1919 - .L_1918)
.L_1918:
        /*0020*/ 	.word	0x00000000
        /*0024*/ 	.short	0x0003
        /*0026*/ 	.short	0x0018
        /*0028*/ 	.byte	0x00, 0xf0, 0x21, 0x00


	//----- nvinfo : EIATTR_KPARAM_INFO
	.align		4
.L_1919:
        /*002c*/ 	.byte	0x04, 0x17
        /*002e*/ 	.short	(.L_1921 - .L_1920)
.L_1920:
        /*0030*/ 	.word	0x00000000
        /*0034*/ 	.short	0x0002
        /*0036*/ 	.short	0x0010
        /*0038*/ 	.byte	0x00, 0xf0, 0x21, 0x00


	//----- nvinfo : EIATTR_KPARAM_INFO
	.align		4
.L_1921:
        /*003c*/ 	.byte	0x04, 0x17
        /*003e*/ 	.short	(.L_1923 - .L_1922)
.L_1922:
        /*0040*/ 	.word	0x00000000
        /*0044*/ 	.short	0x0001
        /*0046*/ 	.short	0x0008
        /*0048*/ 	.byte	0x00, 0xf0, 0x21, 0x00


	//----- nvinfo : EIATTR_KPARAM_INFO
	.align		4
.L_1923:
        /*004c*/ 	.byte	0x04, 0x17
        /*004e*/ 	.short	(.L_1925 - .L_1924)
.L_1924:
        /*0050*/ 	.word	0x00000000
        /*0054*/ 	.short	0x0000
        /*0056*/ 	.short	0x0000
        /*0058*/ 	.byte	0x00, 0xf0, 0x21, 0x00


	//----- nvinfo : EIATTR_MAXREG_COUNT
	.align		4
.L_1925:
        /*005c*/ 	.byte	0x03, 0x1b
        /*005e*/ 	.short	0x00ff


	//----- nvinfo : EIATTR_EXIT_INSTR_OFFSETS
	.align		4
        /*0060*/ 	.byte	0x04, 0x1c
        /*0062*/ 	.short	(.L_1927 - .L_1926)


	//   ....[0]....
.L_1926:
        /*0064*/ 	.word	0x00000100
.L_1927:


//--------------------- .nv.info.tvmgen_default_fused_take_equal_logical_not_take_where_reshape_broadcast_to_broadcast_to_reshap_ea80fd4c09035e54__108_kernel --------------------------
	.section	.nv.info.tvmgen_default_fused_take_equal_logical_not_take_where_reshape_broadcast_to_broadcast_to_reshap_ea80fd4c09035e54__108_kernel,"",@"SHT_CUDA_INFO"
	.sectionflags	@""
	.align	4


	//----- nvinfo : EIATTR_CUDA_API_VERSION
	.align		4
        /*0000*/ 	.byte	0x04, 0x37
        /*0002*/ 	.short	(.L_1929 - .L_1928)
.L_1928:
        /*0004*/ 	.word	0x0000007e


	//----- nvinfo : EIATTR_SW2861232_WAR
	.align		4
.L_1929:
        /*0008*/ 	.byte	0x01, 0x35
	.zero		2


	//----- nvinfo : EIATTR_PARAM_CBANK
	.align		4
        /*000c*/ 	.byte	0x04, 0x0a
        /*000e*/ 	.short	(.L_1931 - .L_1930)
	.align		4
.L_1930:
        /*0010*/ 	.word	index@(.nv.constant0.tvmgen_default_fused_take_equal_logical_not_take_where_reshape_broadcast_to_broadcast_to_reshap_ea80fd4c09035e54__108_kernel)
        /*0014*/ 	.short	0x0160
        /*0016*/ 	.short	0x0020


	//----- nvinfo : EIATTR_CBANK_PARAM_SIZE
	.align		4
.L_1931:
        /*0018*/ 	.byte	0x03, 0x19
        /*001a*/ 	.short	0x0020


	//----- nvinfo : EIATTR_KPARAM_INFO
	.align		4
        /*001c*/ 	.byte	0x04, 0x17
        /*001e*/ 	.short	(.L_1933 - .L_1932)
.L_1932:
        /*0020*/ 	.word	0x00000000
        /*0024*/ 	.short	0x0003
        /*0026*/ 	.short	0x0018
        /*0028*/ 	.byte	0x00, 0xf0, 0x21, 0x00


	//----- nvinfo : EIATTR_KPARAM_INFO
	.align		4
.L_1933:
        /*002c*/ 	.byte	0x04, 0x17
        /*002e*/ 	.short	(.L_1935 - .L_1934)
.L_1934:
        /*0030*/ 	.word	0x00000000
        /*0034*/ 	.short	0x0002
        /*0036*/ 	.short	0x0010
        /*0038*/ 	.byte	0x00, 0xf0, 0x21, 0x00


	//----- nvinfo : EIATTR_KPARAM_INFO
	.align		4
.L_1935:
        /*003c*/ 	.byte	0x04, 0x17
        /*003e*/ 	.short	(.L_1937 - .L_1936)
.L_1936:
        /*0040*/ 	.word	0x00000000
        /*0044*/ 	.short	0x0001
        /*0046*/ 	.short	0x0008
        /*0048*/ 	.byte	0x00, 0xf0, 0x21, 0x00


	//----- nvinfo : EIATTR_KPARAM_INFO
	.align		4
.L_1937:
        /*004c*/ 	.byte	0x04, 0x17
        /*004e*/ 	.short	(.L_1939 - .L_1938)
.L_1938:
        /*0050*/ 	.word	0x00000000
        /*0054*/ 	.short	0x0000
        /*0056*/ 	.short	0x0000
        /*0058*/ 	.byte	0x00, 0xf0, 0x21, 0x00


	//----- nvinfo : EIATTR_MAXREG_COUNT
	.align		4
.L_1939:
        /*005c*/ 	.byte	0x03, 0x1b
        /*005e*/ 	.short	0x00ff


	//----- nvinfo : EIATTR_EXIT_INSTR_OFFSETS
	.align		4
        /*0060*/ 	.byte	0x04, 0x1c
        /*0062*/ 	.short	(.L_1941 - .L_1940)


	//   ....[0]....
.L_1940:
        /*0064*/ 	.word	0x00000100
.L_1941:


//--------------------- .nv.info.tvmgen_default_fused_take_equal_logical_not_take_where_reshape_broadcast_to_broadcast_to_reshap_ea80fd4c09035e54__119_kernel --------------------------
	.section	.nv.info.tvmgen_default_fused_take_equal_logical_not_take_where_reshape_broadcast_to_broadcast_to_reshap_ea80fd4c09035e54__119_kernel,"",@"SHT_CUDA_INFO"
	.sectionflags	@""
	.align	4


	//----- nvinfo : EIATTR_CUDA_API_VERSION
	.align		4
        /*0000*/ 	.byte	0x04, 0x37
        /*0002*/ 	.short	(.L_1943 - .L_1942)
.L_1942:
        /*0004*/ 	.word	0x0000007e


	//----- nvinfo : EIATTR_SW2861232_WAR
	.align		4
.L_1943:
        /*0008*/ 	.byte	0x01, 0x35
	.zero		2


	//----- nvinfo : EIATTR_PARAM_CBANK
	.align		4
        /*000c*/ 	.byte	0x04, 0x0a
        /*000e*/ 	.short	(.L_1945 - .L_1944)
	.align		4
.L_1944:
        /*0010*/ 	.word	index@(.nv.constant0.tvmgen_default_fused_take_equal_logical_not_take_where_reshape_broadcast_to_broadcast_to_reshap_ea80fd4c09035e54__119_kernel)
        /*0014*/ 	.short	0x0160
        /*0016*/ 	.short	0x0020


	//----- nvinfo : EIATTR_CBANK_PARAM_SIZE
	.align		4
.L_1945:
        /*0018*/ 	.byte	0x03, 0x19
        /*001a*/ 	.short	0x0020


	//----- nvinfo : EIATTR_KPARAM_INFO
	.align		4
        /*001c*/ 	.byte	0x04, 0x17
        /*001e*/ 	.short	(.L_1947 - .L_1946)
.L_1946:
        /*0020*/ 	.word	0x00000000
        /*0024*/ 	.short	0x0003
        /*0026*/ 	.short	0x0018
        /*0028*/ 	.byte	0x00, 0xf0, 0x21, 0x00


	//----- nvinfo : EIATTR_KPARAM_INFO
	.align		4
.L_1947:
        /*002c*/ 	.byte	0x04, 0x17
        /*002e*/ 	.short	(.L_1949 - .L_1948)
.L_1948:
        /*0030*/ 	.word	0x00000000
        /*0034*/ 	.short	0x0002
        /*0036*/ 	.short	0x0010
        /*0038*/ 	.byte	0x00, 0xf0, 0x21, 0x00


	//----- nvinfo : EIATTR_KPARAM_INFO
	.align		4
.L_1949:
        /*003c*/ 	.byte	0x04, 0x17
        /*003e*/ 	.short	(.L_1951 - .L_1950)
.L_1950:
        /*0040*/ 	.word	0x00000000
        /*0044*/ 	.short	0x0001
        /*0046*/ 	.short	0x0008
        /*0048*/ 	.byte	0x00, 0xf0, 0x21, 0x00


	//----- nvinfo : EIATTR_KPARAM_INFO
	.align		4
.L_1951:
        /*004c*/ 	.byte	0x04, 0x17
        /*004e*/ 	.short	(.L_1953 - .L_1952)
.L_1952:
        /*0050*/ 	.word	0x00000000
        /*0054*/ 	.short	0x0000
        /*0056*/ 	.short	0x0000
        /*0058*/ 	.byte	0x00, 0xf0, 0x21, 0x00


	//----- nvinfo : EIATTR_MAXREG_COUNT
	.align		4
.L_1953:
        /*005c*/ 	.byte	0x03, 0x1b
        /*005e*/ 	.short	0x00ff


	//----- nvinfo : EIATTR_EXIT_INSTR_OFFSETS
	.align		4
        /*0060*/ 	.byte	0x04, 0x1c
        /*0062*/ 	.short	(.L_1955 - .L_1954)


	//   ....[0]....
.L_1954:
        /*0064*/ 	.word	0x00000100
.L_1955:


//--------------------- .nv.info.tvmgen_default_fused_take_equal_logical_not_take_where_reshape_broadcast_to_broadcast_to_reshap_ea80fd4c09035e54__63_kernel --------------------------
	.section	.nv.info.tvmgen_default_fused_take_equal_logical_not_take_where_reshape_broadcast_to_broadcast_to_reshap_ea80fd4c09035e54__63_kernel,"",@"SHT_CUDA_INFO"
	.sectionflags	@""
	.align	4


	//----- nvinfo : EIATTR_CUDA_API_VERSION
	.align		4
        /*0000*/ 	.byte	0x04, 0x37
        /*0002*/ 	.short	(.L_1957 - .L_1956)
.L_1956:
        /*0004*/ 	.word	0x0000007e


	//----- nvinfo : EIATTR_SW2861232_WAR
	.align		4
.L_1957:
        /*0008*/ 	.byte	0x01, 0x35
	.zero		2


	//----- nvinfo : EIATTR_PARAM_CBANK
	.align		4
        /*000c*/ 	.byte	0x04, 0x0a
        /*000e*/ 	.short	(.L_1959 - .L_1958)
	.align		4
.L_1958:
        /*0010*/ 	.word	index@(.nv.constant0.tvmgen_default_fused_take_equal_logical_not_take_where_reshape_broadcast_to_broadcast_to_reshap_ea80fd4c09035e54__63_kernel)
        /*0014*/ 	.short	0x0160
        /*0016*/ 	.short	0x0020


	//----- nvinfo : EIATTR_CBANK_PARAM_SIZE
	.align		4
.L_1959:
        /*0018*/ 	.byte	0x03, 0x19
        /*001a*/ 	.short	0x0020


	//----- nvinfo : EIATTR_KPARAM_INFO
	.align		4
        /*001c*/ 	.byte	0x04, 0x17
        /*001e*/ 	.short	(.L_1961 - .L_1960)
.L_1960:
        /*0020*/ 	.word	0x00000000
        /*0024*/ 	.short	0x0003
        /*0026*/ 	.short	0x0018
        /*0028*/ 	.byte	0x00, 0xf0, 0x21, 0x00


	//----- nvinfo : EIATTR_KPARAM_INFO
	.align		4
.L_1961:
        /*002c*/ 	.byte	0x04, 0x17
        /*002e*/ 	.short	(.L_1963 - .L_1962)
.L_1962:
        /*0030*/ 	.word	0x00000000
        /*0034*/ 	.short	0x0002
        /*0036*/ 	.short	0x0010
        /*0038*/ 	.byte	0x00, 0xf0, 0x21, 0x00


	//----- nvinfo : EIATTR_KPARAM_INFO
	.align		4
.L_1963:
        /*003c*/ 	.byte	0x04, 0x17
        /*003e*/ 	.short	(.L_1965 - .L_1964)
.L_1964:
        /*0040*/ 	.word	0x00000000
        /*0044*/ 	.short	0x0001
        /*0046*/ 	.short	0x0008
        /*0048*/ 	.byte	0x00, 0xf0, 0x21, 0x00


	//----- nvinfo : EIATTR_KPARAM_INFO
	.align		4
.L_1965:
        /*004c*/ 	.byte	0x04, 0x17
        /*004e*/ 	.short	(.L_1967 - .L_1966)
.L_1966:
        /*0050*/ 	.word	0x00000000
        /*0054*/ 	.short	0x0000
        /*0056*/ 	.short	0x0000
        /*0058*/ 	.byte	0x00, 0xf0, 0x21, 0x00


	//----- nvinfo : EIATTR_MAXREG_COUNT
	.align		4
.L_1967:
        /*005c*/ 	.byte	0x03, 0x1b
        /*005e*/ 	.short	0x00ff


	//----- nvinfo : EIATTR_EXIT_INSTR_OFFSETS
	.align		4
        /*0060*/ 	.byte	0x04, 0x1c
        /*0062*/ 	.short	(.L_1969 - .L_1968)


	//   ....[0]....
.L_1968:
        /*0064*/ 	.word	0x00000100
.L_1969:


//--------------------- .nv.info.tvmgen_default_fused_take_equal_logical_not_take_where_reshape_broadcast_to_broadcast_to_reshap_ea80fd4c09035e54__85_kernel --------------------------
	.section	.nv.info.tvmgen_default_fused_take_equal_logical_not_take_where_reshape_broadcast_to_broadcast_to_reshap_ea80fd4c09035e54__85_kernel,"",@"SHT_CUDA_INFO"
	.sectionflags	@""
	.align	4


	//----- nvinfo : EIATTR_CUDA_API_VERSION
	.align		4
        /*0000*/ 	.byte	0x04, 0x37
        /*0002*/ 	.short	(.L_1971 - .L_1970)
.L_1970:
        /*0004*/ 	.word	0x0000007e


	//----- nvinfo : EIATTR_SW2861232_WAR
	.align		4
.L_1971:
        /*0008*/ 	.byte	0x01, 0x35
	.zero		2


	//----- nvinfo : EIATTR_PARAM_CBANK
	.align		4
        /*000c*/ 	.byte	0x04, 0x0a
        /*000e*/ 	.short	(.L_1973 - .L_1972)
	.align		4
.L_1972:
        /*0010*/ 	.word	index@(.nv.constant0.tvmgen_default_fused_take_equal_logical_not_take_where_reshape_broadcast_to_broadcast_to_reshap_ea80fd4c09035e54__85_kernel)
        /*0014*/ 	.short	0x0160
        /*0016*/ 	.short	0x0020


	//----- nvinfo : EIATTR_CBANK_PARAM_SIZE
	.align		4
.L_1973:
        /*0018*/ 	.byte	0x03, 0x19
        /*001a*/ 	.short	0x0020


	//----- nvinfo : EIATTR_KPARAM_INFO
	.align		4
        /*001c*/ 	.byte	0x04, 0x17
        /*001e*/ 	.short	(.L_1975 - .L_1974)
.L_1974:
        /*0020*/ 	.word	0x00000000
        /*0024*/ 	.short	0x0003
        /*0026*/ 	.short	0x0018
        /*0028*/ 	.byte	0x00, 0xf0, 0x21, 0x00


	//----- nvinfo : EIATTR_KPARAM_INFO
	.align		4
.L_1975:
        /*002c*/ 	.byte	0x04, 0x17
        /*002e*/ 	.short	(.L_1977 - .L_1976)
.L_1976:
        /*0030*/ 	.word	0x00000000
        /*0034*/ 	.short	0x0002
        /*0036*/ 	.short	0x0010
        /*0038*/ 	.byte	0x00, 0xf0, 0x21, 0x00


	//----- nvinfo : EIATTR_KPARAM_INFO
	.align		4
.L_1977:
        /*003c*/ 	.byte	0x04, 0x17
        /*003e*/ 	.short	(.L_1979 - .L_1978)
.L_1978:
        /*0040*/ 	.word	0x00000000
        /*0044*/ 	.short	0x0001
        /*0046*/ 	.short	0x0008
        /*0048*/ 	.byte	0x00, 0xf0, 0x21, 0x00


	//----- nvinfo : EIATTR_KPARAM_INFO
	.align		4
.L_1979:
        /*004c*/ 	.byte	0x04, 0x17
        /*004e*/ 	.short	(.L_1981 - .L_1980)
.L_1980:
        /*0050*/ 	.word	0x00000000
        /*0054*/ 	.short	0x0000
        /*0056*/ 	.short	0x0000
        /*0058*/ 	.byte	0x00, 0xf0, 0x21, 0x00


	//----- nvinfo : EIATTR_MAXREG_COUNT
	.align		4
.L_1981:
        /*005c*/ 	.byte	0x03, 0x1b
        /*005e*/ 	.short	0x00ff


	//----- nvinfo : EIATTR_EXIT_INSTR_OFFSETS
	.align		4
        /*0060*/ 	.byte	0x04, 0x1c
        /*0062*/ 	.short	(.L_1983 - .L_1982)


	//   ....[0]....
.L_1982:
        /*0064*/ 	.word	0x00000100
.L_1983:


//--------------------- .nv.info.tvmgen_default_fused_take_equal_logical_not_take_where_reshape_broadcast_to_broadcast_to_reshap_ea80fd4c09035e54__34_kernel --------------------------
	.section	.nv.info.tvmgen_default_fused_take_equal_logical_not_take_where_reshape_broadcast_to_broadcast_to_reshap_ea80fd4c09035e54__34_kernel,"",@"SHT_CUDA_INFO"
	.sectionflags	@""
	.align	4


	//----- nvinfo : EIATTR_CUDA_API_VERSION
	.align		4
        /*0000*/ 	.byte	0x04, 0x37
        /*0002*/ 	.short	(.L_1985 - .L_1984)
.L_1984:
        /*0004*/ 	.word	0x0000007e


	//----- nvinfo : EIATTR_SW2861232_WAR
	.align		4
.L_1985:
        /*0008*/ 	.byte	0x01, 0x35
	.zero		2


	//----- nvinfo : EIATTR_PARAM_CBANK
	.align		4
        /*000c*/ 	.byte	0x04, 0x0a
        /*000e*/ 	.short	(.L_1987 - .L_1986)
	.align		4
.L_1986:
        /*0010*/ 	.word	index@(.nv.constant0.tvmgen_default_fused_take_equal_logical_not_take_where_reshape_broadcast_to_broadcast_to_reshap_ea80fd4c09035e54__34_kernel)
        /*0014*/ 	.short	0x0160
        /*0016*/ 	.short	0x0020


	//----- nvinfo : EIATTR_CBANK_PARAM_SIZE
	.align		4
.L_1987:
        /*0018*/ 	.byte	0x03, 0x19
        /*001a*/ 	.short	0x0020


	//----- nvinfo : EIATTR_KPARAM_INFO
	.align		4
        /*001c*/ 	.byte	0x04, 0x17
        /*001e*/ 	.short	(.L_1989 - .L_1988)
.L_1988:
        /*0020*/ 	.word	0x00000000
        /*0024*/ 	.short	0x0003
        /*0026*/ 	.short	0x0018
        /*0028*/ 	.byte	0x00, 0xf0, 0x21, 0x00


	//----- nvinfo : EIATTR_KPARAM_INFO
	.align		4
.L_1989:
        /*002c*/ 	.byte	0x04, 0x17
        /*002e*/ 	.short	(.L_1991 - .L_1990)
.L_1990:
        /*0030*/ 	.word	0x00000000
        /*0034*/ 	.short	0x0002
        /*0036*/ 	.short	0x0010
        /*0038*/ 	.byte	0x00, 0xf0, 0x21, 0x00


	//----- nvinfo : EIATTR_KPARAM_INFO
	.align		4
.L_1991:
        /*003c*/ 	.byte	0x04, 0x17
        /*003e*/ 	.short	(.L_1993 - .L_1992)
.L_1992:
        /*0040*/ 	.word	0x00000000
        /*0044*/ 	.short	0x0001
        /*0046*/ 	.short	0x0008
        /*0048*/ 	.byte	0x00, 0xf0, 0x21, 0x00


	//----- nvinfo : EIATTR_KPARAM_INFO
	.align		4
.L_1993:
        /*004c*/ 	.byte	0x04, 0x17
        /*004e*/ 	.short	(.L_1995 - .L_1994)
.L_1994:
        /*0050*/ 	.word	0x00000000
        /*0054*/ 	.short	0x0000
        /*0056*/ 	.short	0x0000
        /*0058*/ 	.byte	0x00, 0xf0, 0x21, 0x00


	//----- nvinfo : EIATTR_MAXREG_COUNT
	.align		4
.L_1995:
        /*005c*/ 	.byte	0x03, 0x1b
        /*005e*/ 	.short	0x00ff


	//----- nvinfo : EIATTR_EXIT_INSTR_OFFSETS
	.align		4
        /*0060*/ 	.byte	0x04, 0x1c
        /*0062*/ 	.short	(.L_1997 - .L_1996)


	//   ....[0]....
.L_1996:
        /*0064*/ 	.word	0x00000100
.L_1997:


//--------------------- .nv.info.tvmgen_default_fused_take_equal_logical_not_take_where_reshape_broadcast_to_broadcast_to_reshap_ea80fd4c09035e54__113_kernel --------------------------
	.section	.nv.info.tvmgen_default_fused_take_equal_logical_not_take_where_reshape_broadcast_to_broadcast_to_reshap_ea80fd4c09035e54__113_kernel,"",@"SHT_CUDA_INFO"
	.sectionflags	@""
	.align	4


	//----- nvinfo : EIATTR_CUDA_API_VERSION
	.align		4
        /*0000*/ 	.byte	0x04, 0x37
        /*0002*/ 	.short	(.L_1999 - .L_1998)
.L_1998:
        /*0004*/ 	.word	0x0000007e


	//----- nvinfo : EIATTR_SW2861232_WAR
	.align		4
.L_1999:
        /*0008*/ 	.byte	0x01, 0x35
	.zero		2


	//----- nvinfo : EIATTR_PARAM_CBANK
	.align		4
        /*000c*/ 	.byte	0x04, 0x0a
        /*000e*/ 	.short	(.L_2001 - .L_2000)
	.align		4
.L_2000:
        /*0010*/ 	.word	index@(.nv.constant0.tvmgen_default_fused_take_equal_logical_not_take_where_reshape_broadcast_to_broadcast_to_reshap_ea80fd4c09035e54__113_kernel)
        /*0014*/ 	.short	0x0160
        /*0016*/ 	.short	0x0020


	//----- nvinfo : EIATTR_CBANK_PARAM_SIZE
	.align		4
.L_2001:
        /*0018*/ 	.byte	0x03, 0x19
        /*001a*/ 	.short	0x0020


	//----- nvinfo : EIATTR_KPARAM_INFO
	.align		4
        /*001c*/ 	.byte	0x04, 0x17
        /*001e*/ 	.short	(.L_2003 - .L_2002)
.L_2002:
        /*0020*/ 	.word	0x00000000
        /*0024*/ 	.short	0x0003
        /*0026*/ 	.short	0x0018
        /*0028*/ 	.byte	0x00, 0xf0, 0x21, 0x00


	//----- nvinfo : EIATTR_KPARAM_INFO
	.align		4
.L_2003:
        /*002c*/ 	.byte	0x04, 0x17
        /*002e*/ 	.short	(.L_2005 - .L_2004)
.L_2004:
        /*0030*/ 	.word	0x00000000
        /*0034*/ 	.short	0x0002
        /*0036*/ 	.short	0x0010
        /*0038*/ 	.byte	0x00, 0xf0, 0x21, 0x00


	//----- nvinfo : EIATTR_KPARAM_INFO
	.align		4
.L_2005:
        /*003c*/ 	.byte	0x04, 0x17
        /*003e*/ 	.short	(.L_2007 - .L_2006)
.L_2006:
        /*0040*/ 	.word	0x00000000
        /*0044*/ 	.short	0x0001
        /*0046*/ 	.short	0x0008
        /*0048*/ 	.byte	0x00, 0xf0, 0x21, 0x00


	//----- nvinfo : EIATTR_KPARAM_INFO
	.align		4
.L_2007:
        /*004c*/ 	.byte	0x04, 0x17
        /*004e*/ 	.short	(.L_2009 - .L_2008)
.L_2008:
        /*0050*/ 	.word	0x00000000
        /*0054*/ 	.short	0x0000
        /*0056*/ 	.short	0x0000
        /*0058*/ 	.byte	0x00, 0xf0, 0x21, 0x00


	//----- nvinfo : EIATTR_MAXREG_COUNT
	.align		4
.L_2009:
        /*005c*/ 	.byte	0x03, 0x1b
        /*005e*/ 	.short	0x00ff


	//----- nvinfo : EIATTR_EXIT_INSTR_OFFSETS
	.align		4
        /*0060*/ 	.byte	0x04, 0x1c
        /*0062*/ 	.short	(.L_2011 - .L_2010)


	//   ....[0]....
.L_2010:
        /*0064*/ 	.word	0x00000100
.L_2011:


//--------------------- .nv.info.tvmgen_default_fused_take_equal_logical_not_take_where_reshape_broadcast_to_broadcast_to_reshap_ea80fd4c09035e54__38_kernel --------------------------
	.section	.nv.info.tvmgen_default_fused_take_equal_logical_not_take_where_reshape_broadcast_to_broadcast_to_reshap_ea80fd4c09035e54__38_kernel,"",@"SHT_CUDA_INFO"
	.sectionflags	@""
	.align	4


	//----- nvinfo : EIATTR_CUDA_API_VERSION
	.align		4
        /*0000*/ 	.byte	0x04, 0x37
        /*0002*/ 	.short	(.L_2013 - .L_2012)
.L_2012:
        /*0004*/ 	.word	0x0000007e


	//----- nvinfo : EIATTR_SW2861232_WAR
	.align		4
.L_2013:
        /*0008*/ 	.byte	0x01, 0x35
	.zero		2


	//----- nvinfo : EIATTR_PARAM_CBANK
	.align		4
        /*000c*/ 	.byte	0x04, 0x0a
        /*000e*/ 	.short	(.L_2015 - .L_2014)
	.align		4
.L_2014:
        /*0010*/ 	.word	index@(.nv.constant0.tvmgen_default_fused_take_equal_logical_not_take_where_reshape_broadcast_to_broadcast_to_reshap_ea80fd4c09035e54__38_kernel)
        /*0014*/ 	.short	0x0160
        /*0016*/ 	.short	0x0020


	//----- nvinfo : EIATTR_CBANK_PARAM_SIZE
	.align		4
.L_2015:
        /*0018*/ 	.byte	0x03, 0x19
        /*001a*/ 	.short	0x0020


	//----- nvinfo : EIATTR_KPARAM_INFO
	.align		4
        /*001c*/ 	.byte	0x04, 0x17
        /*001e*/ 	.short	(.L_2017 - .L_2016)
.L_2016:
        /*0020*/ 	.word	0x00000000
        /*0024*/ 	.short	0x0003
        /*0026*/ 	.short	0x0018
        /*0028*/ 	.byte	0x00, 0xf0, 0x21, 0x00


	//----- nvinfo : EIATTR_KPARAM_INFO
	.align		4
.L_2017:
        /*002c*/ 	.byte	0x04, 0x17
        /*002e*/ 	.short	(.L_2019 - .L_2018)
.L_2018:
        /*0030*/ 	.word	0x00000000
        /*0034*/ 	.short	0x0002
        /*0036*/ 	.short	0x0010
        /*0038*/ 	.byte	0x00, 0xf0, 0x21, 0x00


	//----- nvinfo : EIATTR_KPARAM_INFO
	.align		4
.L_2019:
        /*003c*/ 	.byte	0x04, 0x17
        /*003e*/ 	.short	(.L_2021 - .L_2020)
.L_2020:
        /*0040*/ 	.word	0x00000000
        /*0044*/ 	.short	0x0001
        /*0046*/ 	.short	0x0008
        /*0048*/ 	.byte	0x00, 0xf0, 0x21, 0x00


	//----- nvinfo : EIATTR_KPARAM_INFO
	.align		4
.L_2021:
        /*004c*/ 	.byte	0x04, 0x17
        /*004e*/ 	.short	(.L_2023 - .L_2022)
.L_2022:
        /*0050*/ 	.word	0x00000000
        /*0054*/ 	.short	0x0000
        /*0056*/ 	.short	0x0000
        /*0058*/ 	.byte	0x00, 0xf0, 0x21, 0x00


	//----- nvinfo : EIATTR_MAXREG_COUNT
	.align		4
.L_2023:
        /*005c*/ 	.byte	0x03, 0x1b
        /*005e*/ 	.short	0x00ff


	//----- nvinfo : EIATTR_EXIT_INSTR_OFFSETS
	.align		4
        /*0060*/ 	.byte	0x04, 0x1c
        /*0062*/ 	.short	(.L_2025 - .L_2024)


	//   ....[0]....
.L_2024:
        /*0064*/ 	.word	0x00000100
.L_2025:


//--------------------- .nv.info.tvmgen_default_fused_take_equal_logical_not_take_where_reshape_broadcast_to_broadcast_to_reshap_ea80fd4c09035e54__19_kernel --------------------------
	.section	.nv.info.tvmgen_default_fused_take_equal_logical_not_take_where_reshape_broadcast_to_broadcast_to_reshap_ea80fd4c09035e54__19_kernel,"",@"SHT_CUDA_INFO"
	.sectionflags	@""
	.align	4


	//----- nvinfo : EIATTR_CUDA_API_VERSION
	.align		4
        /*0000*/ 	.byte	0x04, 0x37
        /*0002*/ 	.short	(.L_2027 - .L_2026)
.L_2026:
        /*0004*/ 	.word	0x0000007e


	//----- nvinfo : EIATTR_SW2861232_WAR
	.align		4
.L_2027:
        /*0008*/ 	.byte	0x01, 0x35
	.zero		2


	//----- nvinfo : EIATTR_PARAM_CBANK
	.align		4
        /*000c*/ 	.byte	0x04, 0x0a
        /*000e*/ 	.short	(.L_2029 - .L_2028)
	.align		4
.L_2028:
        /*0010*/ 	.word	index@(.nv.constant0.tvmgen_default_fused_take_equal_logical_not_take_where_reshape_broadcast_to_broadcast_to_reshap_ea80fd4c09035e54__19_kernel)
        /*0014*/ 	.short	0x0160
        /*0016*/ 	.short	0x0020


	//----- nvinfo : EIATTR_CBANK_PARAM_SIZE
	.align		4
.L_2029:
        /*0018*/ 	.byte	0x03, 0x19
        /*001a*/ 	.short	0x0020


	//----- nvinfo : EIATTR_KPARAM_INFO
	.align		4
        /*001c*/ 	.byte	0x04, 0x17
        /*001e*/ 	.short	(.L_2031 - .L_2030)
.L_2030:
        /*0020*/ 	.word	0x00000000
        /*0024*/ 	.short	0x0003
        /*0026*/ 	.short	0x0018
        /*0028*/ 	.byte	0x00, 0xf0, 0x21, 0x00


	//----- nvinfo : EIATTR_KPARAM_INFO
	.align		4
.L_2031:
        /*002c*/ 	.byte	0x04, 0x17
        /*002e*/ 	.short	(.L_2033 - .L_2032)
.L_2032:
        /*0030*/ 	.word	0x00000000
        /*0034*/ 	.short	0x0002
        /*0036*/ 	.short	0x0010
        /*0038*/ 	.byte	0x00, 0xf0, 0x21, 0x00


	//----- nvinfo : EIATTR_KPARAM_INFO
	.align		4
.L_2033:
        /*003c*/ 	.byte	0x04, 0x17
        /*003e*/ 	.short	(.L_2035 - .L_2034)
.L_2034:
        /*0040*/ 	.word	0x00000000
        /*0044*/ 	.short	0x0001
        /*0046*/ 	.short	0x0008
        /*0048*/ 	.byte	0x00, 0xf0, 0x21, 0x00


	//----- nvinfo : EIATTR_KPARAM_INFO
	.align		4
.L_2035:
        /*004c*/ 	.byte	0x04, 0x17
        /*004e*/ 	.short	(.L_2037 - .L_2036)
.L_2036:
        /*0050*/ 	.word	0x00000000
        /*0054*/ 	.short	0x0000
        /*0056*/ 	.short	0x0000
        /*0058*/ 	.byte	0x00, 0xf0, 0x21, 0x00


	//----- nvinfo : EIATTR_MAXREG_COUNT
	.align		4
.L_2037:
        /*005c*/ 	.byte	0x03, 0x1b
        /*005e*/ 	.short	0x00ff


	//----- nvinfo : EIATTR_EXIT_INSTR_OFFSETS
	.align		4
        /*0060*/ 	.byte	0x04, 0x1c
        /*0062*/ 	.short	(.L_2039 - .L_2038)


	//   ....[0]....
.L_2038:
        /*0064*/ 	.word	0x00000100
.L_2039:


//--------------------- .nv.info.tvmgen_default_fused_take_equal_logical_not_take_where_reshape_broadcast_to_broadcast_to_reshap_ea80fd4c09035e54__28_kernel --------------------------
	.section	.nv.info.tvmgen_default_fused_take_equal_logical_not_take_where_reshape_broadcast_to_broadcast_to_reshap_ea80fd4c09035e54__28_kernel,"",@"SHT_CUDA_INFO"
	.sectionflags	@""
	.align	4


	//----- nvinfo : EIATTR_CUDA_API_VERSION
	.align		4
        /*0000*/ 	.byte	0x04, 0x37
        /*0002*/ 	.short	(.L_2041 - .L_2040)
.L_2040:
        /*0004*/ 	.word	0x0000007e


	//----- nvinfo : EIATTR_SW2861232_WAR
	.align		4
.L_2041:
        /*0008*/ 	.byte	0x01, 0x35
	.zero		2


	//----- nvinfo : EIATTR_PARAM_CBANK
	.align		4
        /*000c*/ 	.byte	0x04, 0x0a
        /*000e*/ 	.short	(.L_2043 - .L_2042)
	.align		4
.L_2042:
        /*0010*/ 	.word	index@(.nv.constant0.tvmgen_default_fused_take_equal_logical_not_take_where_reshape_broadcast_to_broadcast_to_reshap_ea80fd4c09035e54__28_kernel)
        /*0014*/ 	.short	0x0160
        /*0016*/ 	.short	0x0020


	//----- nvinfo : EIATTR_CBANK_PARAM_SIZE
	.align		4
.L_2043:
        /*0018*/ 	.byte	0x03, 0x19
        /*001a*/ 	.short	0x0020


	//----- nvinfo : EIATTR_KPARAM_INFO
	.align		4
        /*001c*/ 	.byte	0x04, 0x17
        /*001e*/ 	.short	(.L_2045 - .L_2044)
.L_2044:
        /*0020*/ 	.word	0x00000000
        /*0024*/ 	.short	0x0003
        /*0026*/ 	.short	0x0018
        /*0028*/ 	.byte	0x00, 0xf0, 0x21, 0x00


	//----- nvinfo : EIATTR_KPARAM_INFO
	.align		4
.L_2045:
        /*002c*/ 	.byte	0x04, 0x17
        /*002e*/ 	.short	(.L_2047 - .L_2046)
.L_2046:
        /*0030*/ 	.word	0x00000000
        /*0034*/ 	.short	0x0002
        /*0036*/ 	.short	0x0010
        /*0038*/ 	.byte	0x00, 0xf0, 0x21, 0x00


	//----- nvinfo : EIATTR_KPARAM_INFO
	.align		4
.L_2047:
        /*003c*/ 	.byte	0x04, 0x17
        /*003e*/ 	.short	(.L_2049 - .L_2048)
.L_2048:
        /*0040*/ 	.word	0x00000000
        /*0044*/ 	.short	0x0001
        /*0046*/ 	.short	0x0008
        /*0048*/ 	.byte	0x00, 0xf0, 0x21, 0x00


	//----- nvinfo : EIATTR_KPARAM_INFO
	.align		4
.L_2049:
        /*004c*/ 	.byte	0x04, 0x17
        /*004e*/ 	.short	(.L_2051 - .L_2050)
.L_2050:
        /*0050*/ 	.word	0x00000000
        /*0054*/ 	.short	0x0000
        /*0056*/ 	.short	0x0000
        /*0058*/ 	.byte	0x00, 0xf0, 0x21, 0x00


	//----- nvinfo : EIATTR_MAXREG_COUNT
	.align		4
.L_2051:
        /*005c*/ 	.byte	0x03, 0x1b
        /*005e*/ 	.short	0x00ff


	//----- nvinfo : EIATTR_EXIT_INSTR_OFFSETS
	.align		4
        /*0060*/ 	.byte	0x04, 0x1c
        /*0062*/ 	.short	(.L_2053 - .L_2052)


	//   ....[0]....
.L_2052:
        /*0064*/ 	.word	0x00000100
.L_2053:


//--------------------- .nv.info.tvmgen_default_fused_take_equal_logical_not_take_where_reshape_broadcast_to_broadcast_to_reshap_ea80fd4c09035e54__124_kernel --------------------------
	.section	.nv.info.tvmgen_default_fused_take_equal_logical_not_take_where_reshape_broadcast_to_broadcast_to_reshap_ea80fd4c09035e54__124_kernel,"",@"SHT_CUDA_INFO"
	.sectionflags	@""
	.align	4


	//----- nvinfo : EIATTR_CUDA_API_VERSION
	.align		4
        /*0000*/ 	.byte	0x04, 0x37
        /*0002*/ 	.short	(.L_2055 - .L_2054)
.L_2054:
        /*0004*/ 	.word	0x0000007e


	//----- nvinfo : EIATTR_SW2861232_WAR
	.align		4
.L_2055:
        /*0008*/ 	.byte	0x01, 0x35
	.zero		2


	//----- nvinfo : EIATTR_PARAM_CBANK
	.align		4
        /*000c*/ 	.byte	0x04, 0x0a
        /*000e*/ 	.short	(.L_2057 - .L_2056)
	.align		4
.L_2056:
        /*0010*/ 	.word	index@(.nv.constant0.tvmgen_default_fused_take_equal_logical_not_take_where_reshape_broadcast_to_broadcast_to_reshap_ea80fd4c09035e54__124_kernel)
        /*0014*/ 	.short	0x0160
        /*0016*/ 	.short	0x0020


	//----- nvinfo : EIATTR_CBANK_PARAM_SIZE
	.align		4
.L_2057:
        /*0018*/ 	.byte	0x03, 0x19
        /*001a*/ 	.short	0x0020


	//----- nvinfo : EIATTR_KPARAM_INFO
	.align		4
        /*001c*/ 	.byte	0x04, 0x17
        /*001e*/ 	.short	(.L_2059 - .L_2058)
.L_2058:
        /*0020*/ 	.word	0x00000000
        /*0024*/ 	.short	0x0003
        /*0026*/ 	.short	0x0018
        /*0028*/ 	.byte	0x00, 0xf0, 0x21, 0x00


	//----- nvinfo : EIATTR_KPARAM_INFO
	.align		4
.L_2059:
        /*002c*/ 	.byte	0x04, 0x17
        /*002e*/ 	.short	(.L_2061 - .L_2060)
.L_2060:
        /*0030*/ 	.word	0x00000000
        /*0034*/ 	.short	0x0002
        /*0036*/ 	.short	0x0010
        /*0038*/ 	.byte	0x00, 0xf0, 0x21, 0x00


	//----- nvinfo : EIATTR_KPARAM_INFO
	.align		4
.L_2061:
        /*003c*/ 	.byte	0x04, 0x17
        /*003e*/ 	.short	(.L_2063 - .L_2062)
.L_2062:
        /*0040*/ 	.word	0x00000000
        /*0044*/ 	.short	0x0001
        /*0046*/ 	.short	0x0008
        /*0048*/ 	.byte	0x00, 0xf0, 0x21, 0x00


	//----- nvinfo : EIATTR_KPARAM_INFO
	.align		4
.L_2063:
        /*004c*/ 	.byte	0x04, 0x17
        /*004e*/ 	.short	(.L_2065 - .L_2064)
.L_2064:
        /*0050*/ 	.word	0x00000000
        /*0054*/ 	.short	0x0000
        /*0056*/ 	.short	0x0000
        /*0058*/ 	.byte	0x00, 0xf0, 0x21, 0x00


	//----- nvinfo : EIATTR_MAXREG_COUNT
	.align		4
.L_2065:
        /*005c*/ 	.byte	0x03, 0x1b
        /*005e*/ 	.short	0x00ff


	//----- nvinfo : EIATTR_EXIT_INSTR_OFFSETS
	.align		4
        /*0060*/ 	.byte	0x04, 0x1c
        /*0062*/ 	.short	(.L_2067 - .L_2066)


	//   ....[0]....
.L_2066:
        /*0064*/ 	.word	0x00000100
.L_2067:


//--------------------- .nv.info.tvmgen_default_fused_take_equal_logical_not_take_where_reshape_broadcast_to_broadcast_to_reshap_ea80fd4c09035e54__112_kernel --------------------------
	.section	.nv.info.tvmgen_default_fused_take_equal_logical_not_take_where_reshape_broadcast_to_broadcast_to_reshap_ea80fd4c09035e54__112_kernel,"",@"SHT_CUDA_INFO"
	.sectionflags	@""
	.align	4


	//----- nvinfo : EIATTR_CUDA_API_VERSION
	.align		4
        /*0000*/ 	.byte	0x04, 0x37
        /*0002*/ 	.short	(.L_2069 - .L_2068)
.L_2068:
        /*0004*/ 	.word	0x0000007e


	//----- nvinfo : EIATTR_SW2861232_WAR
	.align		4
.L_2069:
        /*0008*/ 	.byte	0x01, 0x35
	.zero		2


	//----- nvinfo : EIATTR_PARAM_CBANK
	.align		4
        /*000c*/ 	.byte	0x04, 0x0a
        /*000e*/ 	.short	(.L_2071 - .L_2070)
	.align		4
.L_2070:
        /*0010*/ 	.word	index@(.nv.constant0.tvmgen_default_fused_take_equal_logical_not_take_where_reshape_broadcast_to_broadcast_to_reshap_ea80fd4c09035e54__112_kernel)
        /*0014*/ 	.short	0x0160
        /*0016*/ 	.short	0x0020


	//----- nvinfo : EIATTR_CBANK_PARAM_SIZE
	.align		4
.L_2071:
        /*0018*/ 	.byte	0x03, 0x19
        /*001a*/ 	.short	0x0020


	//----- nvinfo : EIATTR_KPARAM_INFO
	.align		4
        /*001c*/ 	.byte	0x04, 0x17
        /*001e*/ 	.short	(.L_2073 - .L_2072)
.L_2072:
        /*0020*/ 	.word	0x00000000
        /*0024*/ 	.short	0x0003
        /*0026*/ 	.short	0x0018
        /*0028*/ 	.byte	0x00, 0xf0, 0x21, 0x00


	//----- nvinfo : EIATTR_KPARAM_INFO
	.align		4
.L_2073:
        /*002c*/ 	.byte	0x04, 0x17
        /*002e*/ 	.short	(.L_2075 - .L_2074)
.L_2074:
        /*0030*/ 	.word	0x00000000
        /*0034*/ 	.short	0x0002
        /*0036*/ 	.short	0x0010
        /*0038*/ 	.byte	0x00, 0xf0, 0x21, 0x00


	//----- nvinfo : EIATTR_KPARAM_INFO
	.align		4
.L_2075:
        /*003c*/ 	.byte	0x04, 0x17
        /*003e*/ 	.short	(.L_2077 - .L_2076)
.L_2076:
        /*0040*/ 	.word	0x00000000
        /*0044*/ 	.short	0x0001
        /*0046*/ 	.short	0x0008
        /*0048*/ 	.byte	0x00, 0xf0, 0x21, 0x00


	//----- nvinfo : EIATTR_KPARAM_INFO
	.align		4
.L_2077:
        /*004c*/ 	.byte	0x04, 0x17
        /*004e*/ 	.short	(.L_2079 - .L_2078)
.L_2078:
        /*0050*/ 	.word	0x00000000
        /*0054*/ 	.short	0x0000
        /*0056*/ 	.short	0x0000
        /*0058*/ 	.byte	0x00, 0xf0, 0x21, 0x00


	//----- nvinfo : EIATTR_MAXREG_COUNT
	.align		4
.L_2079:
        /*005c*/ 	.byte	0x03, 0x1b
        /*005e*/ 	.short	0x00ff


	//----- nvinfo : EIATTR_EXIT_INSTR_OFFSETS
	.align		4
        /*0060*/ 	.byte	0x04, 0x1c
        /*0062*/ 	.short	(.L_2081 - .L_2080)


	//   ....[0]....
.L_2080:
        /*0064*/ 	.word	0x00000100
.L_2081:


//--------------------- .nv.info.tvmgen_default_fused_take_equal_logical_not_take_where_reshape_broadcast_to_broadcast_to_reshap_ea80fd4c09035e54__121_kernel --------------------------
	.section	.nv.info.tvmgen_default_fused_take_equal_logical_not_take_where_reshape_broadcast_to_broadcast_to_reshap_ea80fd4c09035e54__121_kernel,"",@"SHT_CUDA_INFO"
	.sectionflags	@""
	.align	4


	//----- nvinfo : EIATTR_CUDA_API_VERSION
	.align		4
        /*0000*/ 	.byte	0x04, 0x37
        /*0002*/ 	.short	(.L_2083 - .L_2082)
.L_2082:
        /*0004*/ 	.word	0x0000007e


	//----- nvinfo : EIATTR_SW2861232_WAR
	.align		4
.L_2083:
        /*0008*/ 	.byte	0x01, 0x35
	.zero		2


	//----- nvinfo : EIATTR_PARAM_CBANK
	.align		4
        /*000c*/ 	.byte	0x04, 0x0a
        /*000e*/ 	.short	(.L_2085 - .L_2084)
	.align		4
.L_2084:
        /*0010*/ 	.word	index@(.nv.constant0.tvmgen_default_fused_take_equal_logical_not_take_where_reshape_broadcast_to_broadcast_to_reshap_ea80fd4c09035e54__121_kernel)
        /*0014*/ 	.short	0x0160
        /*0016*/ 	.short	0x0020


	//----- nvinfo : EIATTR_CBANK_PARAM_SIZE
	.align		4
.L_2085:
        /*0018*/ 	.byte	0x03, 0x19
        /*001a*/ 	.short	0x0020


	//----- nvinfo : EIATTR_KPARAM_INFO
	.align		4
        /*001c*/ 	.byte	0x04, 0x17
        /*001e*/ 	.short	(.L_2087 - .L_2086)
.L_2086:
        /*0020*/ 	.word	0x00000000
        /*0024*/ 	.short	0x0003
        /*0026*/ 	.short	0x0018
        /*0028*/ 	.byte	0x00, 0xf0, 0x21, 0x00


	//----- nvinfo : EIATTR_KPARAM_INFO
	.align		4
.L_2087:
        /*002c*/ 	.byte	0x04, 0x17
        /*002e*/ 	.short	(.L_2089 - .L_2088)
.L_2088:
        /*0030*/ 	.word	0x00000000
        /*0034*/ 	.short	0x0002
        /*0036*/ 	.short	0x0010
        /*0038*/ 	.byte	0x00, 0xf0, 0x21, 0x00


	//----- nvinfo : EIATTR_KPARAM_INFO
	.align		4
.L_2089:
        /*003c*/ 	.byte	0x04, 0x17
        /*003e*/ 	.short	(.L_2091 - .L_2090)
.L_2090:
        /*0040*/ 	.word	0x00000000
        /*0044*/ 	.short	0x0001
        /*0046*/ 	.short	0x0008
        /*0048*/ 	.byte	0x00, 0xf0, 0x21, 0x00


	//----- nvinfo : EIATTR_KPARAM_INFO
	.align		4
.L_2091:
        /*004c*/ 	.byte	0x04, 0x17
        /*004e*/ 	.short	(.L_2093 - .L_2092)
.L_2092:
        /*0050*/ 	.word	0x00000000
        /*0054*/ 	.short	0x0000
        /*0056*/ 	.short	0x0000
        /*0058*/ 	.byte	0x00, 0xf0, 0x21, 0x00


	//----- nvinfo : EIATTR_MAXREG_COUNT
	.align		4
.L_2093:
        /*005c*/ 	.byte	0x03, 0x1b
        /*005e*/ 	.short	0x00ff


	//----- nvinfo : EIATTR_EXIT_INSTR_OFFSETS
	.align		4
        /*0060*/ 	.byte	0x04, 0x1c
        /*0062*/ 	.short	(.L_2095 - .L_2094)


	//   ....[0]....
.L_2094:
        /*0064*/ 	.word	0x00000100
.L_2095:


//--------------------- .nv.info.tvmgen_default_fused_take_equal_logical_not_take_where_reshape_broadcast_to_broadcast_to_reshap_ea80fd4c09035e54__95_kernel --------------------------
	.section	.nv.info.tvmgen_default_fused_take_equal_logical_not_take_where_reshape_broadcast_to_broadcast_to_reshap_ea80fd4c09035e54__95_kernel,"",@"SHT_CUDA_INFO"
	.sectionflags	@""
	.align	4


	//----- nvinfo : EIATTR_CUDA_API_VERSION
	.align		4
        /*0000*/ 	.byte	0x04, 0x37
        /*0002*/ 	.short	(.L_2097 - .L_2096)
.L_2096:
        /*0004*/ 	.word	0x0000007e


	//----- nvinfo : EIATTR_SW2861232_WAR
	.align		4
.L_2097:
        /*0008*/ 	.byte	0x01, 0x35
	.zero		2


	//----- nvinfo : EIATTR_PARAM_CBANK
	.align		4
        /*000c*/ 	.byte	0x04, 0x0a
        /*000e*/ 	.short	(.L_2099 - .L_2098)
	.align		4
.L_2098:
        /*0010*/ 	.word	index@(.nv.constant0.tvmgen_default_fused_take_equal_logical_not_take_where_reshape_broadcast_to_broadcast_to_reshap_ea80fd4c09035e54__95_kernel)
        /*0014*/ 	.short	0x0160
        /*0016*/ 	.short	0x0020


	//----- nvinfo : EIATTR_CBANK_PARAM_SIZE
	.align		4
.L_2099:
        /*0018*/ 	.byte	0x03, 0x19
        /*001a*/ 	.short	0x0020


	//----- nvinfo : EIATTR_KPARAM_INFO
	.align		4
        /*001c*/ 	.byte	0x04, 0x17
        /*001e*/ 	.short	(.L_2101 - .L_2100)
.L_2100:
        /*0020*/ 	.word	0x00000000
        /*0024*/ 	.short	0x0003
        /*0026*/ 	.short	0x0018
        /*0028*/ 	.byte	0x00, 0xf0, 0x21, 0x00


	//----- nvinfo : EIATTR_KPARAM_INFO
	.align		4
.L_2101:
        /*002c*/ 	.byte	0x04, 0x17
        /*002e*/ 	.short	(.L_2103 - .L_2102)
.L_2102:
        /*0030*/ 	.word	0x00000000
        /*0034*/ 	.short	0x0002
        /*0036*/ 	.short	0x0010
        /*0038*/ 	.byte	0x00, 0xf0, 0x21, 0x00


	//----- nvinfo : EIATTR_KPARAM_INFO
	.align		4
.L_2103:
        /*003c*/ 	.byte	0x04, 0x17
        /*003e*/ 	.short	(.L_2105 - .L_2104)
.L_2104:
        /*0040*/ 	.word	0x00000000
        /*0044*/ 	.short	0x0001
        /*0046*/ 	.short	0x0008
        /*0048*/ 	.byte	0x00, 0xf0, 0x21, 0x00


	//----- nvinfo : EIATTR_KPARAM_INFO
	.align		4
.L_2105:
        /*004c*/ 	.byte	0x04, 0x17
        /*004e*/ 	.short	(.L_2107 - .L_2106)
.L_2106:
        /*0050*/ 	.word	0x00000000
        /*0054*/ 	.short	0x0000
        /*0056*/ 	.short	0x0000
        /*0058*/ 	.byte	0x00, 0xf0, 0x21, 0x00


	//----- nvinfo : EIATTR_MAXREG_COUNT
	.align		4
.L_2107:
        /*005c*/ 	.byte	0x03, 0x1b
        /*005e*/ 	.short	0x00ff


	//----- nvinfo : EIATTR_EXIT_INSTR_OFFSETS
	.align		4
        /*0060*/ 	.byte	0x04, 0x1c
        /*0062*/ 	.short	(.L_2109 - .L_2108)


	//   ....[0]....
.L_2108:
        /*0064*/ 	.word	0x00000100
.L_2109:


//--------------------- .nv.info.tvmgen_default_fused_take_equal_logical_not_take_where_reshape_broadcast_to_broadcast_to_reshap_ea80fd4c09035e54__99_kernel --------------------------
	.section	.nv.info.tvmgen_default_fused_take_equal_logical_not_take_where_reshape_broadcast_to_broadcast_to_reshap_ea80fd4c09035e54__99_kernel,"",@"SHT_CUDA_INFO"
	.sectionflags	@""
	.align	4


	//----- nvinfo : EIATTR_CUDA_API_VERSION
	.align		4
        /*0000*/ 	.byte	0x04, 0x37
        /*0002*/ 	.short	(.L_2111 - .L_2110)
.L_2110:
        /*0004*/ 	.word	0x0000007e


	//----- nvinfo : EIATTR_SW2861232_WAR
	.align		4
.L_2111:
        /*0008*/ 	.byte	0x01, 0x35
	.zero		2


	//----- nvinfo : EIATTR_PARAM_CBANK
	.align		4
        /*000c*/ 	.byte	0x04, 0x0a
        /*000e*/ 	.short	(.L_2113 - .L_2112)
	.align		4
.L_2112:
        /*0010*/ 	.word	index@(.nv.constant0.tvmgen_default_fused_take_equal_logical_not_take_where_reshape_broadcast_to_broadcast_to_reshap_ea80fd4c09035e54__99_kernel)
        /*0014*/ 	.short	0x0160
        /*0016*/ 	.short	0x0020


	//----- nvinfo : EIATTR_CBANK_PARAM_SIZE
	.align		4
.L_2113:
        /*0018*/ 	.byte	0x03, 0x19
        /*001a*/ 	.short	0x0020


	//----- nvinfo : EIATTR_KPARAM_INFO
	.align		4
        /*001c*/ 	.byte	0x04, 0x17
        /*001e*/ 	.short	(.L_2115 - .L_2114)
.L_2114:
        /*0020*/ 	.word	0x00000000
        /*0024*/ 	.short	0x0003
        /*0026*/ 	.short	0x0018
        /*0028*/ 	.byte	0x00, 0xf0, 0x21, 0x00


	//----- nvinfo : EIATTR_KPARAM_INFO
	.align		4
.L_2115:
        /*002c*/ 	.byte	0x04, 0x17
        /*002e*/ 	.short	(.L_2117 - .L_2116)
.L_2116:
        /*0030*/ 	.word	0x00000000
        /*0034*/ 	.short	0x0002
        /*0036*/ 	.short	0x0010
        /*0038*/ 	.byte	0x00, 0xf0, 0x21, 0x00


	//----- nvinfo : EIATTR_KPARAM_INFO
	.align		4
.L_2117:
        /*003c*/ 	.byte	0x04, 0x17
        /*003e*/ 	.short	(.L_2119 - .L_2118)
.L_2118:
        /*0040*/ 	.word	0x00000000
        /*0044*/ 	.short	0x0001
        /*0046*/ 	.short	0x0008
        /*0048*/ 	.byte	0x00, 0xf0, 0x21, 0x00


	//----- nvinfo : EIATTR_KPARAM_INFO
	.align		4
.L_2119:
        /*004c*/ 	.byte	0x04, 0x17
        /*004e*/ 	.short	(.L_2121 - .L_2120)
.L_2120:
        /*0050*/ 	.word	0x00000000
        /*0054*/ 	.short	0x0000
        /*0056*/ 	.short	0x0000
        /*0058*/ 	.byte	0x00, 0xf0, 0x21, 0x00


	//----- nvinfo : EIATTR_MAXREG_COUNT
	.align		4
.L_2121:
        /*005c*/ 	.byte	0x03, 0x1b
        /*005e*/ 	.short	0x00ff


	//----- nvinfo : EIATTR_EXIT_INSTR_OFFSETS
	.align		4
        /*0060*/ 	.byte	0x04, 0x1c
        /*0062*/ 	.short	(.L_2123 - .L_2122)


	//   ....[0]....
.L_2122:
        /*0064*/ 	.word	0x00000100
.L_2123:


//--------------------- .nv.info.tvmgen_default_fused_take_equal_logical_not_take_where_reshape_broadcast_to_broadcast_to_reshap_ea80fd4c09035e54__54_kernel --------------------------
	.section	.nv.info.tvmgen_default_fused_take_equal_logical_not_take_where_reshape_broadcast_to_broadcast_to_reshap_ea80fd4c09035e54__54_kernel,"",@"SHT_CUDA_INFO"
	.sectionflags	@""
	.align	4


	//----- nvinfo : EIATTR_CUDA_API_VERSION
	.align		4
        /*0000*/ 	.byte	0x04, 0x37
        /*0002*/ 	.short	(.L_2125 - .L_2124)
.L_2124:
        /*0004*/ 	.word	0x0000007e


	//----- nvinfo : EIATTR_SW2861232_WAR
	.align		4
.L_2125:
        /*0008*/ 	.byte	0x01, 0x35
	.zero		2


	//----- nvinfo : EIATTR_PARAM_CBANK
	.align		4
        /*000c*/ 	.byte	0x04, 0x0a
        /*000e*/ 	.short	(.L_2127 - .L_2126)
	.align		4
.L_2126:
        /*0010*/ 	.word	index@(.nv.constant0.tvmgen_default_fused_take_equal_logical_not_take_where_reshape_broadcast_to_broadcast_to_reshap_ea80fd4c09035e54__54_kernel)
        /*0014*/ 	.short	0x0160
        /*0016*/ 	.short	0x0020


	//----- nvinfo : EIATTR_CBANK_PARAM_SIZE
	.align		4
.L_2127:
        /*0018*/ 	.byte	0x03, 0x19
        /*001a*/ 	.short	0x0020


	//----- nvinfo : EIATTR_KPARAM_INFO
	.align		4
        /*001c*/ 	.byte	0x04, 0x17
        /*001e*/ 	.short	(.L_2129 - .L_2128)
.L_2128:
        /*0020*/ 	.word	0x00000000
        /*0024*/ 	.short	0x0003
        /*0026*/ 	.short	0x0018
        /*0028*/ 	.byte	0x00, 0xf0, 0x21, 0x00


	//----- nvinfo : EIATTR_KPARAM_INFO
	.align		4
.L_2129:
        /*002c*/ 	.byte	0x04, 0x17
        /*002e*/ 	.short	(.L_2131 - .L_2130)
.L_2130:
        /*0030*/ 	.word	0x00000000
        /*0034*/ 	.short	0x0002
        /*0036*/ 	.short	0x0010
        /*0038*/ 	.byte	0x00, 0xf0, 0x21, 0x00


	//----- nvinfo : EIATTR_KPARAM_INFO
	.align		4
.L_2131:
        /*003c*/ 	.byte	0x04, 0x17
        /*003e*/ 	.short	(.L_2133 - .L_2132)
.L_2132:
        /*0040*/ 	.word	0x00000000
        /*0044*/ 	.short	0x0001
        /*0046*/ 	.short	0x0008
        /*0048*/ 	.byte	0x00, 0xf0, 0x21, 0x00


	//----- nvinfo : EIATTR_KPARAM_INFO
	.align		4
.L_2133:
        /*004c*/ 	.byte	0x04, 0x17
        /*004e*/ 	.short	(.L_2135 - .L_2134)
.L_2134:
        /*0050*/ 	.word	0x00000000
        /*0054*/ 	.short	0x0000
        /*0056*/ 	.short	0x0000
        /*0058*/ 	.byte	0x00, 0xf0, 0x21, 0x00


	//----- nvinfo : EIATTR_MAXREG_COUNT
	.align		4
.L_2135:
        /*005c*/ 	.byte	0x03, 0x1b
        /*005e*/ 	.short	0x00ff


	//----- nvinfo : EIATTR_EXIT_INSTR_OFFSETS
	.align		4
        /*0060*/ 	.byte	0x04, 0x1c
        /*0062*/ 	.short	(.L_2137 - .L_2136)


	//   ....[0]....
.L_2136:
        /*0064*/ 	.word	0x00000100
.L_2137:


//--------------------- .nv.info.tvmgen_default_fused_take_equal_logical_not_take_where_reshape_broadcast_to_broadcast_to_reshap_ea80fd4c09035e54__96_kernel --------------------------
	.section	.nv.info.tvmgen_default_fused_take_equal_logical_not_take_where_reshape_broadcast_to_broadcast_to_reshap_ea80fd4c09035e54__96_kernel,"",@"SHT_CUDA_INFO"
	.sectionflags	@""
	.align	4


	//----- nvinfo : EIATTR_CUDA_API_VERSION
	.align		4
        /*0000*/ 	.byte	0x04, 0x37
        /*0002*/ 	.short	(.L_2139 - .L_2138)
.L_2138:
        /*0004*/ 	.word	0x0000007e


	//----- nvinfo : EIATTR_SW2861232_WAR
	.align		4
.L_2139:
        /*0008*/ 	.byte	0x01, 0x35
	.zero		2


	//----- nvinfo : EIATTR_PARAM_CBANK
	.align		4
        /*000c*/ 	.byte	0x04, 0x0a
        /*000e*/ 	.short	(.L_2141 - .L_2140)
	.align		4
.L_2140:
        /*0010*/ 	.word	index@(.nv.constant0.tvmgen_default_fused_take_equal_logical_not_take_where_reshape_broadcast_to_broadcast_to_reshap_ea80fd4c09035e54__96_kernel)
        /*0014*/ 	.short	0x0160
        /*0016*/ 	.short	0x0020


	//----- nvinfo : EIATTR_CBANK_PARAM_SIZE
	.align		4
.L_2141:
        /*0018*/ 	.byte	0x03, 0x19
        /*001a*/ 	.short	0x0020


	//----- nvinfo : EIATTR_KPARAM_INFO
	.align		4
        /*001c*/ 	.byte	0x04, 0x17
        /*001e*/ 	.short	(.L_2143 - .L_2142)
.L_2142:
        /*0020*/ 	.word	0x00000000
        /*0024*/ 	.short	0x0003
        /*0026*/ 	.short	0x0018
        /*0028*/ 	.byte	0x00, 0xf0, 0x21, 0x00


	//----- nvinfo : EIATTR_KPARAM_INFO
	.align		4
.L_2143:
        /*002c*/ 	.byte	0x04, 0x17
        /*002e*/ 	.short	(.L_2145 - .L_2144)
.L_2144:
        /*0030*/ 	.word	0x00000000
        /*0034*/ 	.short	0x0002
        /*0036*/ 	.short	0x0010
        /*0038*/ 	.byte	0x00, 0xf0, 0x21, 0x00


	//----- nvinfo : EIATTR_KPARAM_INFO
	.align		4
.L_2145:
        /*003c*/ 	.byte	0x04, 0x17
        /*003e*/ 	.short	(.L_2147 - .L_2146)
.L_2146:
        /*0040*/ 	.word	0x00000000
        /*0044*/ 	.short	0x0001
        /*0046*/ 	.short	0x0008
        /*0048*/ 	.byte	0x00, 0xf0, 0x21, 0x00


	//----- nvinfo : EIATTR_KPARAM_INFO
	.align		4
.L_2147:
        /*004c*/ 	.byte	0x04, 0x17
        /*004e*/ 	.short	(.L_2149 - .L_2148)
.L_2148:
        /*0050*/ 	.word	0x00000000
        /*0054*/ 	.short	0x0000
        /*0056*/ 	.short	0x0000
        /*0058*/ 	.byte	0x00, 0xf0, 0x21, 0x00


	//----- nvinfo : EIATTR_MAXREG_COUNT
	.align		4
.L_2149:
        /*005c*/ 	.byte	0x03, 0x1b
        /*005e*/ 	.short	0x00ff


	//----- nvinfo : EIATTR_EXIT_INSTR_OFFSETS
	.align		4
        /*0060*/ 	.byte	0x04, 0x1c
        /*0062*/ 	.short	(.L_2151 - .L_2150)


	//   ....[0]....
.L_2150:
        /*0064*/ 	.word	0x00000100
.L_2151:


//--------------------- .nv.info.tvmgen_default_fused_take_equal_logical_not_take_where_reshape_broadcast_to_broadcast_to_reshap_ea80fd4c09035e54__70_kernel --------------------------
	.section	.nv.info.tvmgen_default_fused_take_equal_logical_not_take_where_reshape_broadcast_to_broadcast_to_reshap_ea80fd4c09035e54__70_kernel,"",@"SHT_CUDA_INFO"
	.sectionflags	@""
	.align	4


	//----- nvinfo : EIATTR_CUDA_API_VERSION
	.align		4
        /*0000*/ 	.byte	0x04, 0x37
        /*0002*/ 	.short	(.L_2153 - .L_2152)
.L_2152:
        /*0004*/ 	.word	0x0000007e


	//----- nvinfo : EIATTR_SW2861232_WAR
	.align		4
.L_2153:
        /*0008*/ 	.byte	0x01, 0x35
	.zero		2


	//----- nvinfo : EIATTR_PARAM_CBANK
	.align		4
        /*000c*/ 	.byte	0x04, 0x0a
        /*000e*/ 	.short	(.L_2155 - .L_2154)
	.align		4
.L_2154:
        /*0010*/ 	.word	index@(.nv.constant0.tvmgen_default_fused_take_equal_logical_not_take_where_reshape_broadcast_to_broadcast_to_reshap_ea80fd4c09035e54__70_kernel)
        /*0014*/ 	.short	0x0160
        /*0016*/ 	.short	0x0020


	//----- nvinfo : EIATTR_CBANK_PARAM_SIZE
	.align		4
.L_2155:
        /*0018*/ 	.byte	0x03, 0x19
        /*001a*/ 	.short	0x0020


	//----- nvinfo : EIATTR_KPARAM_INFO
	.align		4
        /*001c*/ 	.byte	0x04, 0x17
        /*001e*/ 	.short	(.L_2157 - .L_2156)
.L_2156:
        /*0020*/ 	.word	0x00000000
        /*0024*/ 	.short	0x0003
        /*0026*/ 	.short	0x0018
        /*0028*/ 	.byte	0x00, 0xf0, 0x21, 0x00


	//----- nvinfo : EIATTR_KPARAM_INFO
	.align		4
.L_2157:
        /*002c*/ 	.byte	0x04, 0x17
        /*002e*/ 	.short	(.L_2159 - .L_2158)
.L_2158:
        /*0030*/ 	.word	0x00000000
        /*0034*/ 	.short	0x0002
        /*0036*/ 	.short	0x0010
        /*0038*/ 	.byte	0x00, 0xf0, 0x21, 0x00


	//----- nvinfo : EIATTR_KPARAM_INFO
	.align		4
.L_2159:
        /*003c*/ 	.byte	0x04, 0x17
        /*003e*/ 	.short	(.L_2161 - .L_2160)
.L_2160:
        /*0040*/ 	.word	0x00000000
        /*0044*/ 	.short	0x0001
        /*0046*/ 	.short	0x0008
        /*0048*/ 	.byte	0x00, 0xf0, 0x21, 0x00


	//----- nvinfo : EIATTR_KPARAM_INFO
	.align		4
.L_2161:
        /*004c*/ 	.byte	0x04, 0x17
        /*004e*/ 	.short	(.L_2163 - .L_2162)
.L_2162:
        /*0050*/ 	.word	0x00000000
        /*0054*/ 	.short	0x0000
        /*0056*/ 	.short	0x0000
        /*0058*/ 	.byte	0x00, 0xf0, 0x21, 0x00


	//----- nvinfo : EIATTR_MAXREG_COUNT
	.align		4
.L_2163:
        /*005c*/ 	.byte	0x03, 0x1b
        /*005e*/ 	.short	0x00ff


	//----- nvinfo : EIATTR_EXIT_INSTR_OFFSETS
	.align		4
        /*0060*/ 	.byte	0x04, 0x1c
        /*0062*/ 	.short	(.L_2165 - .L_2164)


	//   ....[0]....
.L_2164:
        /*0064*/ 	.word	0x00000100
.L_2165:


//--------------------- .nv.info.tvmgen_default_fused_take_equal_logical_not_take_where_reshape_broadcast_to_broadcast_to_reshap_ea80fd4c09035e54__76_kernel --------------------------
	.section	.nv.info.tvmgen_default_fused_take_equal_logical_not_take_where_reshape_broadcast_to_broadcast_to_reshap_ea80fd4c09035e54__76_kernel,"",@"SHT_CUDA_INFO"
	.sectionflags	@""
	.align	4


	//----- nvinfo : EIATTR_CUDA_API_VERSION
	.align		4
        /*0000*/ 	.byte	0x04, 0x37
        /*0002*/ 	.short	(.L_2167 - .L_2166)
.L_2166:
        /*0004*/ 	.word	0x0000007e


	//----- nvinfo : EIATTR_SW2861232_WAR
	.align		4
.L_2167:
        /*0008*/ 	.byte	0x01, 0x35
	.zero		2


	//----- nvinfo : EIATTR_PARAM_CBANK
	.align		4
        /*000c*/ 	.byte	0x04, 0x0a
        /*000e*/ 	.short	(.L_2169 - .L_2168)
	.align		4
.L_2168:
        /*0010*/ 	.word	index@(.nv.constant0.tvmgen_default_fused_take_equal_logical_not_take_where_reshape_broadcast_to_broadcast_to_reshap_ea80fd4c09035e54__76_kernel)
        /*0014*/ 	.short	0x0160
        /*0016*/ 	.short	0x0020


	//----- nvinfo : EIATTR_CBANK_PARAM_SIZE
	.align		4
.L_2169:
        /*0018*/ 	.byte	0x03, 0x19
        /*001a*/ 	.short	0x0020


	//----- nvinfo : EIATTR_KPARAM_INFO
	.align		4
        /*001c*/ 	.byte	0x04, 0x17
        /*001e*/ 	.short	(.L_2171 - .L_2170)
.L_2170:
        /*0020*/ 	.word	0x00000000
        /*0024*/ 	.short	0x0003
        /*0026*/ 	.short	0x0018
        /*0028*/ 	.byte	0x00, 0xf0, 0x21, 0x00


	//----- nvinfo : EIATTR_KPARAM_INFO
	.align		4
.L_2171:
        /*002c*/ 	.byte	0x04, 0x17
        /*002e*/ 	.short	(.L_2173 - .L_2172)
.L_2172:
        /*0030*/ 	.word	0x00000000
        /*0034*/ 	.short	0x0002
        /*0036*/ 	.short	0x0010
        /*0038*/ 	.byte	0x00, 0xf0, 0x21, 0x00


	//----- nvinfo : EIATTR_KPARAM_INFO
	.align		4
.L_2173:
        /*003c*/ 	.byte	0x04, 0x17
        /*003e*/ 	.short	(.L_2175 - .L_2174)
.L_2174:
        /*0040*/ 	.word	0x00000000
        /*0044*/ 	.short	0x0001
        /*0046*/ 	.short	0x0008
        /*0048*/ 	.byte	0x00, 0xf0, 0x21, 0x00


	//----- nvinfo : EIATTR_KPARAM_INFO
	.align		4
.L_2175:
        /*004c*/ 	.byte	0x04, 0x17
        /*004e*/ 	.short	(.L_2177 - .L_2176)
.L_2176:
        /*0050*/ 	.word	0x00000000
        /*0054*/ 	.short	0x0000
        /*0056*/ 	.short	0x0000
        /*0058*/ 	.byte	0x00, 0xf0, 0x21, 0x00


	//----- nvinfo : EIATTR_MAXREG_COUNT
	.align		4
.L_2177:
        /*005c*/ 	.byte	0x03, 0x1b
        /*005e*/ 	.short	0x00ff


	//----- nvinfo : EIATTR_EXIT_INSTR_OFFSETS
	.align		4
        /*0060*/ 	.byte	0x04, 0x1c
        /*0062*/ 	.short	(.L_2179 - .L_2178)


	//   ....[0]....
.L_2178:
        /*0064*/ 	.word	0x00000100
.L_2179:


//--------------------- .nv.info.tvmgen_default_fused_take_equal_logical_not_take_where_reshape_broadcast_to_broadcast_to_reshap_ea80fd4c09035e54__116_kernel --------------------------
	.section	.nv.info.tvmgen_default_fused_take_equal_logical_not_take_where_reshape_broadcast_to_broadcast_to_reshap_ea80fd4c09035e54__116_kernel,"",@"SHT_CUDA_INFO"
	.sectionflags	@""
	.align	4


	//----- nvinfo : EIATTR_CUDA_API_VERSION
	.align		4
        /*0000*/ 	.byte	0x04, 0x37
        /*0002*/ 	.short	(.L_2181 - .L_2180)
.L_2180:
        /*0004*/ 	.word	0x0000007e


	//----- nvinfo : EIATTR_SW2861232_WAR
	.align		4
.L_2181:
        /*0008*/ 	.byte	0x01, 0x35
	.zero		2


	//----- nvinfo : EIATTR_PARAM_CBANK
	.align		4
        /*000c*/ 	.byte	0x04, 0x0a
        /*000e*/ 	.short	(.L_2183 - .L_2182)
	.align		4
.L_2182:
        /*0010*/ 	.word	index@(.nv.constant0.tvmgen_default_fused_take_equal_logical_not_take_where_reshape_broadcast_to_broadcast_to_reshap_ea80fd4c09035e54__116_kernel)
        /*0014*/ 	.short	0x0160
        /*0016*/ 	.short	0x0020


	//----- nvinfo : EIATTR_CBANK_PARAM_SIZE
	.align		4
.L_2183:
        /*0018*/ 	.byte	0x03, 0x19
        /*001a*/ 	.short	0x0020


	//----- nvinfo : EIATTR_KPARAM_INFO
	.align		4
        /*001c*/ 	.byte	0x04, 0x17
        /*001e*/ 	.short	(.L_2185 - .L_2184)
.L_2184:
        /*0020*/ 	.word	0x00000000
        /*0024*/ 	.short	0x0003
        /*0026*/ 	.short	0x0018
        /*0028*/ 	.byte	0x00, 0xf0, 0x21, 0x00


	//----- nvinfo : EIATTR_KPARAM_INFO
	.align		4
.L_2185:
        /*002c*/ 	.byte	0x04, 0x17
        /*002e*/ 	.short	(.L_2187 - .L_2186)
.L_2186:
        /*0030*/ 	.word	0x00000000
        /*0034*/ 	.short	0x0002
        /*0036*/ 	.short	0x0010
        /*0038*/ 	.byte	0x00, 0xf0, 0x21, 0x00


	//----- nvinfo : EIATTR_KPARAM_INFO
	.align		4
.L_2187:
        /*003c*/ 	.byte	0x04, 0x17
        /*003e*/ 	.short	(.L_2189 - .L_2188)
.L_2188:
        /*0040*/ 	.word	0x00000000
        /*0044*/ 	.short	0x0001
        /*0046*/ 	.short	0x0008
        /*0048*/ 	.byte	0x00, 0xf0, 0x21, 0x00


	//----- nvinfo : EIATTR_KPARAM_INFO
	.align		4
.L_2189:
        /*004c*/ 	.byte	0x04, 0x17
        /*004e*/ 	.short	(.L_2191 - .L_2190)
.L_2190:
        /*0050*/ 	.word	0x00000000
        /*0054*/ 	.short	0x0000
        /*0056*/ 	.short	0x0000
        /*0058*/ 	.byte	0x00, 0xf0, 0x21, 0x00


	//----- nvinfo : EIATTR_MAXREG_COUNT
	.align		4
.L_2191:
        /*005c*/ 	.byte	0x03, 0x1b
        /*005e*/ 	.short	0x00ff


	//----- nvinfo : EIATTR_EXIT_INSTR_OFFSETS
	.align		4
        /*0060*/ 	.byte	0x04, 0x1c
        /*0062*/ 	.short	(.L_2193 - .L_2192)


	//   ....[0]....
.L_2192:
        /*0064*/ 	.word	0x00000100
.L_2193:


//--------------------- .nv.info.tvmgen_default_fused_take_equal_logical_not_take_where_reshape_broadcast_to_broadcast_to_reshap_ea80fd4c09035e54__44_kernel --------------------------
	.section	.nv.info.tvmgen_default_fused_take_equal_logical_not_take_where_reshape_broadcast_to_broadcast_to_reshap_ea80fd4c09035e54__44_kernel,"",@"SHT_CUDA_INFO"
	.sectionflags	@""
	.align	4


	//----- nvinfo : EIATTR_CUDA_API_VERSION
	.align		4
        /*0000*/ 	.byte	0x04, 0x37
        /*0002*/ 	.short	(.L_2195 - .L_2194)
.L_2194:
        /*0004*/ 	.word	0x0000007e


	//----- nvinfo : EIATTR_SW2861232_WAR
	.align		4
.L_2195:
        /*0008*/ 	.byte	0x01, 0x35
	.zero		2


	//----- nvinfo : EIATTR_PARAM_CBANK
	.align		4
        /*000c*/ 	.byte	0x04, 0x0a
        /*000e*/ 	.short	(.L_2197 - .L_2196)
	.align		4
.L_2196:
        /*0010*/ 	.word	index@(.nv.constant0.tvmgen_default_fused_take_equal_logical_not_take_where_reshape_broadcast_to_broadcast_to_reshap_ea80fd4c09035e54__44_kernel)
        /*0014*/ 	.short	0x0160
        /*0016*/ 	.short	0x0020


	//----- nvinfo : EIATTR_CBANK_PARAM_SIZE
	.align		4
.L_2197:
        /*0018*/ 	.byte	0x03, 0x19
        /*001a*/ 	.short	0x0020


	//----- nvinfo : EIATTR_KPARAM_INFO
	.align		4
        /*001c*/ 	.byte	0x04, 0x17
        /*001e*/ 	.short	(.L_2199 - .L_2198)
.L_2198:
        /*0020*/ 	.word	0x00000000
        /*0024*/ 	.short	0x0003
        /*0026*/ 	.short	0x0018
        /*0028*/ 	.byte	0x00, 0xf0, 0x21, 0x00


	//----- nvinfo : EIATTR_KPARAM_INFO
	.align		4
.L_2199:
        /*002c*/ 	.byte	0x04, 0x17
        /*002e*/ 	.short	(.L_2201 - .L_2200)
.L_2200:
        /*0030*/ 	.word	0x00000000
        /*0034*/ 	.short	0x0002
        /*0036*/ 	.short	0x0010
        /*0038*/ 	.byte	0x00, 0xf0, 0x21, 0x00


	//----- nvinfo : EIATTR_KPARAM_INFO
	.align		4
.L_2201:
        /*003c*/ 	.byte	0x04, 0x17
        /*003e*/ 	.short	(.L_2203 - .L_2202)
.L_2202:
        /*0040*/ 	.word	0x00000000
        /*0044*/ 	.short	0x0001
        /*0046*/ 	.short	0x0008
        /*0048*/ 	.byte	0x00, 0xf0, 0x21, 0x00


	//----- nvinfo : EIATTR_KPARAM_INFO
	.align		4
.L_2203:
        /*004c*/ 	.byte	0x04, 0x17
        /*004e*/ 	.short	(.L_2205 - .L_2204)
.L_2204:
        /*0050*/ 	.word	0x00000000
        /*0054*/ 	.short	0x0000
        /*0056*/ 	.short	0x0000
        /*0058*/ 	.byte	0x00, 0xf0, 0x21, 0x00


	//----- nvinfo : EIATTR_MAXREG_COUNT
	.align		4
.L_2205:
        /*005c*/ 	.byte	0x03, 0x1b
        /*005e*/ 	.short	0x00ff


	//----- nvinfo : EIATTR_EXIT_INSTR_OFFSETS
	.align		4
        /*0060*/ 	.byte	0x04, 0x1c
        /*0062*/ 	.short	(.L_2207 - .L_2206)


	//   ....[0]....
.L_2206:
        /*0064*/ 	.word	0x00000100
.L_2207:


//--------------------- .nv.info.tvmgen_default_fused_take_equal_logical_not_take_where_reshape_broadcast_to_broadcast_to_reshap_ea80fd4c09035e54__90_kernel --------------------------
	.section	.nv.info.tvmgen_default_fused_take_equal_logical_not_take_where_reshape_broadcast_to_broadcast_to_reshap_ea80fd4c09035e54__90_kernel,"",@"SHT_CUDA_INFO"
	.sectionflags	@""
	.align	4


	//----- nvinfo : EIATTR_CUDA_API_VERSION
	.align		4
        /*0000*/ 	.byte	0x04, 0x37
        /*0002*/ 	.short	(.L_2209 - .L_2208)
.L_2208:
        /*0004*/ 	.word	0x0000007e


	//----- nvinfo : EIATTR_SW2861232_WAR
	.align		4
.L_2209:
        /*0008*/ 	.byte	0x01, 0x35
	.zero		2


	//----- nvinfo : EIATTR_PARAM_CBANK
	.align		4
        /*000c*/ 	.byte	0x04, 0x0a
        /*000e*/ 	.short	(.L_2211 - .L_2210)
	.align		4
.L_2210:
        /*0010*/ 	.word	index@(.nv.constant0.tvmgen_default_fused_take_equal_logical_not_take_where_reshape_broadcast_to_broadcast_to_reshap_ea80fd4c09035e54__90_kernel)
        /*0014*/ 	.short	0x0160
        /*0016*/ 	.short	0x0020


	//----- nvinfo : EIATTR_CBANK_PARAM_SIZE
	.align		4
.L_2211:
        /*0018*/ 	.byte	0x03, 0x19
        /*001a*/ 	.short	0x0020


	//----- nvinfo : EIATTR_KPARAM_INFO
	.align		4
        /*001c*/ 	.byte	0x04, 0x17
        /*001e*/ 	.short	(.L_2213 - .L_2212)
.L_2212:
        /*0020*/ 	.word	0x00000000
        /*0024*/ 	.short	0x0003
        /*0026*/ 	.short	0x0018
        /*0028*/ 	.byte	0x00, 0xf0, 0x21, 0x00


	//----- nvinfo : EIATTR_KPARAM_INFO
	.align		4
.L_2213:
        /*002c*/ 	.byte	0x04, 0x17
        /*002e*/ 	.short	(.L_2215 - .L_2214)
.L_2214:
        /*0030*/ 	.word	0x00000000
        /*0034*/ 	.short	0x0002
        /*0036*/ 	.short	0x0010
        /*0038*/ 	.byte	0x00, 0xf0, 0x21, 0x00


	//----- nvinfo : EIATTR_KPARAM_INFO
	.align		4
.L_2215:
        /*003c*/ 	.byte	0x04, 0x17
        /*003e*/ 	.short	(.L_2217 - .L_2216)
.L_2216:
        /*0040*/ 	.word	0x00000000
        /*0044*/ 	.short	0x0001
        /*0046*/ 	.short	0x0008
        /*0048*/ 	.byte	0x00, 0xf0, 0x21, 0x00


	//----- nvinfo : EIATTR_KPARAM_INFO
	.align		4
.L_2217:
        /*004c*/ 	.byte	0x04, 0x17
        /*004e*/ 	.short	(.L_2219 - .L_2218)
.L_2218:
        /*0050*/ 	.word	0x00000000
        /*0054*/ 	.short	0x0000
        /*0056*/ 	.short	0x0000
        /*0058*/ 	.byte	0x00, 0xf0, 0x21, 0x00


	//----- nvinfo : EIATTR_MAXREG_COUNT
	.align		4
.L_2219:
        /*005c*/ 	.byte	0x03, 0x1b
        /*005e*/ 	.short	0x00ff


	//----- nvinfo : EIATTR_EXIT_INSTR_OFFSETS
	.align		4
        /*0060*/ 	.byte	0x04, 0x1c
        /*0062*/ 	.short	(.L_2221 - .L_2220)


	//   ....[0]....
.L_2220:
        /*0064*/ 	.word	0x00000100
.L_2221:


//--------------------- .nv.info.tvmgen_default_fused_take_equal_logical_not_take_where_reshape_broadcast_to_broadcast_to_reshap_ea80fd4c09035e54__33_kernel --------------------------
	.section	.nv.info.tvmgen_default_fused_take_equal_logical_not_take_where_reshape_broadcast_to_broadcast_to_reshap_ea80fd4c09035e54__33_kernel,"",@"SHT_CUDA_INFO"
	.sectionflags	@""
	.align	4


	//----- nvinfo : EIATTR_CUDA_API_VERSION
	.align		4
        /*0000*/ 	.byte	0x04, 0x37
        /*0002*/ 	.short	(.L_2223 - .L_2222)
.L_2222:
        /*0004*/ 	.word	0x0000007e


	//----- nvinfo : EIATTR_SW2861232_WAR
	.align		4
.L_2223:
        /*0008*/ 	.byte	0x01, 0x35
	.zero		2


	//----- nvinfo : EIATTR_PARAM_CBANK
	.align		4
        /*000c*/ 	.byte	0x04, 0x0a
        /*000e*/ 	.short	(.L_2225 - .L_2224)
	.align		4
.L_2224:
        /*0010*/ 	.word	index@(.nv.constant0.tvmgen_default_fused_take_equal_logical_not_take_where_reshape_broadcast_to_broadcast_to_reshap_ea80fd4c09035e54__33_kernel)
        /*0014*/ 	.short	0x0160
        /*0016*/ 	.short	0x0020


	//----- nvinfo : EIATTR_CBANK_PARAM_SIZE
	.align		4
.L_2225:
        /*0018*/ 	.byte	0x03, 0x19
        /*001a*/ 	.short	0x0020


	//----- nvinfo : EIATTR_KPARAM_INFO
	.align		4
        /*001c*/ 	.byte	0x04, 0x17
        /*001e*/ 	.short	(.L_2227 - .L_2226)
.L_2226:
        /*0020*/ 	.word	0x00000000
        /*0024*/ 	.short	0x0003
        /*0026*/ 	.short	0x0018
        /*0028*/ 	.byte	0x00, 0xf0, 0x21, 0x00


	//----- nvinfo : EIATTR_KPARAM_INFO
	.align		4
.L_2227:
        /*002c*/ 	.byte	0x04, 0x17
        /*002e*/ 	.short	(.L_2229 - .L_2228)
.L_2228:
        /*0030*/ 	.word	0x00000000
        /*0034*/ 	.short	0x0002
        /*0036*/ 	.short	0x0010
        /*0038*/ 	.byte	0x00, 0xf0, 0x21, 0x00


	//----- nvinfo : EIATTR_KPARAM_INFO
	.align		4
.L_2229:
        /*003c*/ 	.byte	0x04, 0x17
        /*003e*/ 	.short	(.L_2231 - .L_2230)
.L_2230:
        /*0040*/ 	.word	0x00000000
        /*0044*/ 	.short	0x0001
        /*0046*/ 	.short	0x0008
        /*0048*/ 	.byte	0x00, 0xf0, 0x21, 0x00


	//----- nvinfo : EIATTR_KPARAM_INFO
	.align		4
.L_2231:
        /*004c*/ 	.byte	0x04, 0x17
        /*004e*/ 	.short	(.L_2233 - .L_2232)
.L_2232:
        /*0050*/ 	.word	0x00000000
        /*0054*/ 	.short	0x0000
        /*0056*/ 	.short	0x0000
        /*0058*/ 	.byte	0x00, 0xf0, 0x21, 0x00


	//----- nvinfo : EIATTR_MAXREG_COUNT
	.align		4
.L_2233:
        /*005c*/ 	.byte	0x03, 0x1b
        /*005e*/ 	.short	0x00ff


	//----- nvinfo : EIATTR_EXIT_INSTR_OFFSETS
	.align		4
        /*0060*/ 	.byte	0x04, 0x1c
        /*0062*/ 	.short	(.L_2235 - .L_2234)


	//   ....[0]....
.L_2234:
        /*0064*/ 	.word	0x00000100
.L_2235:


//--------------------- .nv.info.tvmgen_default_fused_take_equal_logical_not_take_where_reshape_broadcast_to_broadcast_to_reshap_ea80fd4c09035e54__110_kernel --------------------------
	.section	.nv.info.tvmgen_default_fused_take_equal_logical_not_take_where_reshape_broadcast_to_broadcast_to_reshap_ea80fd4c09035e54__110_kernel,"",@"SHT_CUDA_INFO"
	.sectionflags	@""
	.align	4


	//----- nvinfo : EIATTR_CUDA_API_VERSION
	.align		4
        /*0000*/ 	.byte	0x04, 0x37
        /*0002*/ 	.short	(.L_2237 - .L_2236)
.L_2236:
        /*0004*/ 	.word	0x0000007e


	//----- nvinfo : EIATTR_SW2861232_WAR
	.align		4
.L_2237:
        /*0008*/ 	.byte	0x01, 0x35
	.zero		2


	//----- nvinfo : EIATTR_PARAM_CBANK
	.align		4
        /*000c*/ 	.byte	0x04, 0x0a
        /*000e*/ 	.short	(.L_2239 - .L_2238)
	.align		4
.L_2238:
        /*0010*/ 	.word	index@(.nv.constant0.tvmgen_default_fused_take_equal_logical_not_take_where_reshape_broadcast_to_broadcast_to_reshap_ea80fd4c09035e54__110_kernel)
        /*0014*/ 	.short	0x0160
        /*0016*/ 	.short	0x0020


	//----- nvinfo : EIATTR_CBANK_PARAM_SIZE
	.align		4
.L_2239:
        /*0018*/ 	.byte	0x03, 0x19
        /*001a*/ 	.short	0x0020


	//----- nvinfo : EIATTR_KPARAM_INFO
	.align		4
        /*001c*/ 	.byte	0x04, 0x17
        /*001e*/ 	.short	(.L_2241 - .L_2240)
.L_2240:
        /*0020*/ 	.word	0x00000000
        /*0024*/ 	.short	0x0003
        /*0026*/ 	.short	0x0018
        /*0028*/ 	.byte	0x00, 0xf0, 0x21, 0x00


	//----- nvinfo : EIATTR_KPARAM_INFO
	.align		4
.L_2241:
        /*002c*/ 	.byte	0x04, 0x17
        /*002e*/ 	.short	(.L_2243 - .L_2242)
.L_2242:
        /*0030*/ 	.word	0x00000000
        /*0034*/ 	.short	0x0002
        /*0036*/ 	.short	0x0010
        /*0038*/ 	.byte	0x00, 0xf0, 0x21, 0x00


	//----- nvinfo : EIATTR_KPARAM_INFO
	.align		4
.L_2243:
        /*003c*/ 	.byte	0x04, 0x17
        /*003e*/ 	.short	(.L_2245 - .L_2244)
.L_2244:
        /*0040*/ 	.word	0x00000000
        /*0044*/ 	.short	0x0001
        /*0046*/ 	.short	0x0008
        /*0048*/ 	.byte	0x00, 0xf0, 0x21, 0x00


	//----- nvinfo : EIATTR_KPARAM_INFO
	.align		4
.L_2245:
        /*004c*/ 	.byte	0x04, 0x17
        /*004e*/ 	.short	(.L_2247 - .L_2246)
.L_2246:
        /*0050*/ 	.word	0x00000000
        /*0054*/ 	.short	0x0000
        /*0056*/ 	.short	0x0000
        /*0058*/ 	.byte	0x00, 0xf0, 0x21, 0x00


	//----- nvinfo : EIATTR_MAXREG_COUNT
	.align		4
.L_2247:
        /*005c*/ 	.byte	0x03, 0x1b
        /*005e*/ 	.short	0x00ff


	//----- nvinfo : EIATTR_EXIT_INSTR_OFFSETS
	.align		4
        /*0060*/ 	.byte	0x04, 0x1c
        /*0062*/ 	.short	(.L_2249 - .L_2248)


	//   ....[0]....
.L_2248:
        /*0064*/ 	.word	0x00000100
.L_2249:


//--------------------- .nv.info.tvmgen_default_fused_take_equal_logical_not_take_where_reshape_broadcast_to_broadcast_to_reshap_ea80fd4c09035e54__67_kernel --------------------------
	.section	.nv.info.tvmgen_default_fused_take_equal_logical_not_take_where_reshape_broadcast_to_broadcast_to_reshap_ea80fd4c09035e54__67_kernel,"",@"SHT_CUDA_INFO"
	.sectionflags	@""
	.align	4


	//----- nvinfo : EIATTR_CUDA_API_VERSION
	.align		4
        /*0000*/ 	.byte	0x04, 0x37
        /*0002*/ 	.short	(.L_2251 - .L_2250)
.L_2250:
        /*0004*/ 	.word	0x0000007e


	//----- nvinfo : EIATTR_SW2861232_WAR
	.align		4
.L_2251:
        /*0008*/ 	.byte	0x01, 0x35
	.zero		2


	//----- nvinfo : EIATTR_PARAM_CBANK
	.align		4
        /*000c*/ 	.byte	0x04, 0x0a
        /*000e*/ 	.short	(.L_2253 - .L_2252)
	.align		4
.L_2252:
        /*0010*/ 	.word	index@(.nv.constant0.tvmgen_default_fused_take_equal_logical_not_take_where_reshape_broadcast_to_broadcast_to_reshap_ea80fd4c09035e54__67_kernel)
        /*0014*/ 	.short	0x0160
        /*0016*/ 	.short	0x0020


	//----- nvinfo : EIATTR_CBANK_PARAM_SIZE
	.align		4
.L_2253:
        /*0018*/ 	.byte	0x03, 0x19
        /*001a*/ 	.short	0x0020


	//----- nvinfo : EIATTR_KPARAM_INFO
	.align		4
        /*001c*/ 	.byte	0x04, 0x17
        /*001e*/ 	.short	(.L_2255 - .L_2254)
.L_2254:
        /*0020*/ 	.word	0x00000000
        /*0024*/ 	.short	0x0003
        /*0026*/ 	.short	0x0018
        /*0028*/ 	.byte	0x00, 0xf0, 0x21, 0x00


	//----- nvinfo : EIATTR_KPARAM_INFO
	.align		4
.L_2255:
        /*002c*/ 	.byte	0x04, 0x17
        /*002e*/ 	.short	(.L_2257 - .L_2256)
.L_2256:
        /*0030*/ 	.word	0x00000000
        /*0034*/ 	.short	0x0002
        /*0036*/ 	.short	0x0010
        /*0038*/ 	.byte	0x00, 0xf0, 0x21, 0x00


	//----- nvinfo : EIATTR_KPARAM_INFO
	.align		4
.L_2257:
        /*003c*/ 	.byte	0x04, 0x17
        /*003e*/ 	.short	(.L_2259 - .L_2258)
.L_2258:
        /*0040*/ 	.word	0x00000000
        /*0044*/ 	.short	0x0001
        /*0046*/ 	.short	0x0008
        /*0048*/ 	.byte	0x00, 0xf0, 0x21, 0x00


	//----- nvinfo : EIATTR_KPARAM_INFO
	.align		4
.L_2259:
        /*004c*/ 	.byte	0x04, 0x17
        /*004e*/ 	.short	(.L_2261 - .L_2260)
.L_2260:
        /*0050*/ 	.word	0x00000000
        /*0054*/ 	.short	0x0000
        /*0056*/ 	.short	0x0000
        /*0058*/ 	.byte	0x00, 0xf0, 0x21, 0x00


	//----- nvinfo : EIATTR_MAXREG_COUNT
	.align		4
.L_2261:
        /*005c*/ 	.byte	0x03, 0x1b
        /*005e*/ 	.short	0x00ff


	//----- nvinfo : EIATTR_EXIT_INSTR_OFFSETS
	.align		4
        /*0060*/ 	.byte	0x04, 0x1c
        /*0062*/ 	.short	(.L_2263 - .L_2262)


	//   ....[0]....
.L_2262:
        /*0064*/ 	.word	0x00000100
.L_2263:


//--------------------- .nv.info.tvmgen_default_fused_take_equal_logical_not_take_where_reshape_broadcast_to_broadcast_to_reshap_ea80fd4c09035e54__60_kernel --------------------------
	.section	.nv.info.tvmgen_default_fused_take_equal_logical_not_take_where_reshape_broadcast_to_broadcast_to_reshap_ea80fd4c09035e54__60_kernel,"",@"SHT_CUDA_INFO"
	.sectionflags	@""
	.align	4


	//----- nvinfo : EIATTR_CUDA_API_VERSION
	.align		4
        /*0000*/ 	.byte	0x04, 0x37
        /*0002*/ 	.short	(.L_2265 - .L_2264)
.L_2264:
        /*0004*/ 	.word	0x0000007e


	//----- nvinfo : EIATTR_SW2861232_WAR
	.align		4
.L_2265:
        /*0008*/ 	.byte	0x01, 0x35
	.zero		2


	//----- nvinfo : EIATTR_PARAM_CBANK
	.align		4
        /*000c*/ 	.byte	0x04, 0x0a
        /*000e*/ 	.short	(.L_2267 - .L_2266)
	.align		4
.L_2266:
        /*0010*/ 	.word	index@(.nv.constant0.tvmgen_default_fused_take_equal_logical_not_take_where_reshape_broadcast_to_broadcast_to_reshap_ea80fd4c09035e54__60_kernel)
        /*0014*/ 	.short	0x0160
        /*0016*/ 	.short	0x0020


	//----- nvinfo : EIATTR_CBANK_PARAM_SIZE
	.align		4
.L_2267:
        /*0018*/ 	.byte	0x03, 0x19
        /*001a*/ 	.short	0x0020


	//----- nvinfo : EIATTR_KPARAM_INFO
	.align		4
        /*001c*/ 	.byte	0x04, 0x17
        /*001e*/ 	.short	(.L_2269 - .L_2268)
.L_2268:
        /*0020*/ 	.word	0x00000000
        /*0024*/ 	.short	0x0003
        /*0026*/ 	.short	0x0018
        /*0028*/ 	.byte	0x00, 0xf0, 0x21, 0x00


	//----- nvinfo : EIATTR_KPARAM_INFO
	.align		4
.L_2269:
        /*002c*/ 	.byte	0x04, 0x17
        /*002e*/ 	.short	(.L_2271 - .L_2270)
.L_2270:
        /*0030*/ 	.word	0x00000000
        /*0034*/ 	.short	0x0002
        /*0036*/ 	.short	0x0010
        /*0038*/ 	.byte	0x00, 0xf0, 0x21, 0x00


	//----- nvinfo : EIATTR_KPARAM_INFO
	.align		4
.L_2271:
        /*003c*/ 	.byte	0x04, 0x17
        /*003e*/ 	.short	(.L_2273 - .L_2272)
.L_2272:
        /*0040*/ 	.word	0x00000000
        /*0044*/ 	.short	0x0001
        /*0046*/ 	.short	0x0008
        /*0048*/ 	.byte	0x00, 0xf0, 0x21, 0x00


	//----- nvinfo : EIATTR_KPARAM_INFO
	.align		4
.L_2273:
        /*004c*/ 	.byte	0x04, 0x17
        /*004e*/ 	.short	(.L_2275 - .L_2274)
.L_2274:
        /*0050*/ 	.word	0x00000000
        /*0054*/ 	.short	0x0000
        /*0056*/ 	.short	0x0000
        /*0058*/ 	.byte	0x00, 0xf0, 0x21, 0x00


	//----- nvinfo : EIATTR_MAXREG_COUNT
	.align		4
.L_2275:
        /*005c*/ 	.byte	0x03, 0x1b
        /*005e*/ 	.short	0x00ff


	//----- nvinfo : EIATTR_EXIT_INSTR_OFFSETS
	.align		4
        /*0060*/ 	.byte	0x04, 0x1c
        /*0062*/ 	.short	(.L_2277 - .L_2276)


	//   ....[0]....
.L_2276:
        /*0064*/ 	.word	0x00000100
.L_2277:


//--------------------- .nv.info.tvmgen_default_fused_take_equal_logical_not_take_where_reshape_broadcast_to_broadcast_to_reshap_ea80fd4c09035e54__32_kernel --------------------------
	.section	.nv.info.tvmgen_default_fused_take_equal_logical_not_take_where_reshape_broadcast_to_broadcast_to_reshap_ea80fd4c09035e54__32_kernel,"",@"SHT_CUDA_INFO"
	.sectionflags	@""
	.align	4


	//----- nvinfo : EIATTR_CUDA_API_VERSION
	.align		4
        /*0000*/ 	.byte	0x04, 0x37
        /*0002*/ 	.short	(.L_2279 - .L_2278)
.L_2278:
        /*0004*/ 	.word	0x0000007e


	//----- nvinfo : EIATTR_SW2861232_WAR
	.align		4
.L_2279:
        /*0008*/ 	.byte	0x01, 0x35
	.zero		2


	//----- nvinfo : EIATTR_PARAM_CBANK
	.align		4
        /*000c*/ 	.byte	0x04, 0x0a
        /*000e*/ 	.short	(.L_2281 - .L_2280)
	.align		4
.L_2280:
        /*0010*/ 	.word	index@(.nv.constant0.tvmgen_default_fused_take_equal_logical_not_take_where_reshape_broadcast_to_broadcast_to_reshap_ea80fd4c09035e54__32_kernel)
        /*0014*/ 	.short	0x0160
        /*0016*/ 	.short	0x0020


	//----- nvinfo : EIATTR_CBANK_PARAM_SIZE
	.align		4
.L_2281:
        /*0018*/ 	.byte	0x03, 0x19
        /*001a*/ 	.short	0x0020


	//----- nvinfo : EIATTR_KPARAM_INFO
	.align		4
        /*001c*/ 	.byte	0x04, 0x17
        /*001e*/ 	.short	(.L_2283 - .L_2282)
.L_2282:
        /*0020*/ 	.word	0x00000000
        /*0024*/ 	.short	0x0003
        /*0026*/ 	.short	0x0018
        /*0028*/ 	.byte	0x00, 0xf0, 0x21, 0x00


	//----- nvinfo : EIATTR_KPARAM_INFO
	.align		4
.L_2283:
        /*002c*/ 	.byte	0x04, 0x17
        /*002e*/ 	.short	(.L_2285 - .L_2284)
.L_2284:
        /*0030*/ 	.word	0x00000000
        /*0034*/ 	.short	0x0002
        /*0036*/ 	.short	0x0010
        /*0038*/ 	.byte	0x00, 0xf0, 0x21, 0x00


	//----- nvinfo : EIATTR_KPARAM_INFO
	.align		4
.L_2285:
        /*003c*/ 	.byte	0x04, 0x17
        /*003e*/ 	.short	(.L_2287 - .L_2286)
.L_2286:
        /*0040*/ 	.word	0x00000000
        /*0044*/ 	.short	0x0001
        /*0046*/ 	.short	0x0008
        /*0048*/ 	.byte	0x00, 0xf0, 0x21, 0x00


	//----- nvinfo : EIATTR_KPARAM_INFO
	.align		4
.L_2287:
        /*004c*/ 	.byte	0x04, 0x17
        /*004e*/ 	.short	(.L_2289 - .L_2288)
.L_2288:
        /*0050*/ 	.word	0x00000000
        /*0054*/ 	.short	0x0000
        /*0056*/ 	.short	0x0000
        /*0058*/ 	.byte	0x00, 0xf0, 0x21, 0x00


	//----- nvinfo : EIATTR_MAXREG_COUNT
	.align		4
.L_2289:
        /*005c*/ 	.byte	0x03, 0x1b
        /*005e*/ 	.short	0x00ff


	//----- nvinfo : EIATTR_EXIT_INSTR_OFFSETS
	.align		4
        /*0060*/ 	.byte	0x04, 0x1c
        /*0062*/ 	.short	(.L_2291 - .L_2290)


	//   ....[0]....
.L_2290:
        /*0064*/ 	.word	0x00000100
.L_2291:


//--------------------- .nv.info.tvmgen_default_fused_take_equal_logical_not_take_where_reshape_broadcast_to_broadcast_to_reshap_ea80fd4c09035e54__8_kernel --------------------------
	.section	.nv.info.tvmgen_default_fused_take_equal_logical_not_take_where_reshape_broadcast_to_broadcast_to_reshap_ea80fd4c09035e54__8_kernel,"",@"SHT_CUDA_INFO"
	.sectionflags	@""
	.align	4


	//----- nvinfo : EIATTR_CUDA_API_VERSION
	.align		4
        /*0000*/ 	.byte	0x04, 0x37
        /*0002*/ 	.short	(.L_2293 - .L_2292)
.L_2292:
        /*0004*/ 	.word	0x0000007e


	//----- nvinfo : EIATTR_SW2861232_WAR
	.align		4
.L_2293:
        /*0008*/ 	.byte	0x01, 0x35
	.zero		2


	//----- nvinfo : EIATTR_PARAM_CBANK
	.align		4
        /*000c*/ 	.byte	0x04, 0x0a
        /*000e*/ 	.short	(.L_2295 - .L_2294)
	.align		4
.L_2294:
        /*0010*/ 	.word	index@(.nv.constant0.tvmgen_default_fused_take_equal_logical_not_take_where_reshape_broadcast_to_broadcast_to_reshap_ea80fd4c09035e54__8_kernel)
        /*0014*/ 	.short	0x0160
        /*0016*/ 	.short	0x0020


	//----- nvinfo : EIATTR_CBANK_PARAM_SIZE
	.align		4
.L_2295:
        /*0018*/ 	.byte	0x03, 0x19
        /*001a*/ 	.short	0x0020


	//----- nvinfo : EIATTR_KPARAM_INFO
	.align		4
        /*001c*/ 	.byte	0x04, 0x17
        /*001e*/ 	.short	(.L_2297 - .L_2296)
.L_2296:
        /*0020*/ 	.word	0x00000000
        /*0024*/ 	.short	0x0003
        /*0026*/ 	.short	0x0018
        /*0028*/ 	.byte	0x00, 0xf0, 0x21, 0x00


	//----- nvinfo : EIATTR_KPARAM_INFO
	.align		4
.L_2297:
        /*002c*/ 	.byte	0x04, 0x17
        /*002e*/ 	.short	(.L_2299 - .L_2298)
.L_2298:
        /*0030*/ 	.word	0x00000000
        /*0034*/ 	.short	0x0002
        /*0036*/ 	.short	0x0010
        /*0038*/ 	.byte	0x00, 0xf0, 0x21, 0x00


	//----- nvinfo : EIATTR_KPARAM_INFO
	.align		4
.L_2299:
        /*003c*/ 	.byte	0x04, 0x17
        /*003e*/ 	.short	(.L_2301 - .L_2300)
.L_2300:
        /*0040*/ 	.word	0x00000000
        /*0044*/ 	.short	0x0001
        /*0046*/ 	.short	0x0008
        /*0048*/ 	.byte	0x00, 0xf0, 0x21, 0x00


	//----- nvinfo : EIATTR_KPARAM_INFO
	.align		4
.L_2301:
        /*004c*/ 	.byte	0x04, 0x17
        /*004e*/ 	.short	(.L_2303 - .L_2302)
.L_2302:
        /*0050*/ 	.word	0x00000000
        /*0054*/ 	.short	0x0000
        /*0056*/ 	.short	0x0000
        /*0058*/ 	.byte	0x00, 0xf0, 0x21, 0x00


	//----- nvinfo : EIATTR_MAXREG_COUNT
	.align		4
.L_2303:
        /*005c*/ 	.byte	0x03, 0x1b
        /*005e*/ 	.short	0x00ff


	//----- nvinfo : EIATTR_EXIT_INSTR_OFFSETS
	.align		4
        /*0060*/ 	.byte	0x04, 0x1c
        /*0062*/ 	.short	(.L_2305 - .L_2304)


	//   ....[0]....
.L_2304:
        /*0064*/ 	.word	0x00000100
.L_2305:


//--------------------- .nv.info.tvmgen_default_fused_take_equal_logical_not_take_where_reshape_broadcast_to_broadcast_to_reshap_ea80fd4c09035e54__87_kernel --------------------------
	.section	.nv.info.tvmgen_default_fused_take_equal_logical_not_take_where_reshape_broadcast_to_broadcast_to_reshap_ea80fd4c09035e54__87_kernel,"",@"SHT_CUDA_INFO"
	.sectionflags	@""
	.align	4


	//----- nvinfo : EIATTR_CUDA_API_VERSION
	.align		4
        /*0000*/ 	.byte	0x04, 0x37
        /*0002*/ 	.short	(.L_2307 - .L_2306)
.L_2306:
        /*0004*/ 	.word	0x0000007e


	//----- nvinfo : EIATTR_SW2861232_WAR
	.align		4
.L_2307:
        /*0008*/ 	.byte	0x01, 0x35
	.zero		2


	//----- nvinfo : EIATTR_PARAM_CBANK
	.align		4
        /*000c*/ 	.byte	0x04, 0x0a
        /*000e*/ 	.short	(.L_2309 - .L_2308)
	.align		4
.L_2308:
        /*0010*/ 	.word	index@(.nv.constant0.tvmgen_default_fused_take_equal_logical_not_take_where_reshape_broadcast_to_broadcast_to_reshap_ea80fd4c09035e54__87_kernel)
        /*0014*/ 	.short	0x0160
        /*0016*/ 	.short	0x0020


	//----- nvinfo : EIATTR_CBANK_PARAM_SIZE
	.align		4
.L_2309:
        /*0018*/ 	.byte	0x03, 0x19
        /*001a*/ 	.short	0x0020


	//----- nvinfo : EIATTR_KPARAM_INFO
	.align		4
        /*001c*/ 	.byte	0x04, 0x17
        /*001e*/ 	.short	(.L_2311 - .L_2310)
.L_2310:
        /*0020*/ 	.word	0x00000000
        /*0024*/ 	.short	0x0003
        /*0026*/ 	.short	0x0018
        /*0028*/ 	.byte	0x00, 0xf0, 0x21, 0x00


	//----- nvinfo : EIATTR_KPARAM_INFO
	.align		4
.L_2311:
        /*002c*/ 	.byte	0x04, 0x17
        /*002e*/ 	.short	(.L_2313 - .L_2312)
.L_2312:
        /*0030*/ 	.word	0x00000000
        /*0034*/ 	.short	0x0002
        /*0036*/ 	.short	0x0010
        /*0038*/ 	.byte	0x00, 0xf0, 0x21, 0x00


	//----- nvinfo : EIATTR_KPARAM_INFO
	.align		4
.L_2313:
        /*003c*/ 	.byte	0x04, 0x17
        /*003e*/ 	.short	(.L_2315 - .L_2314)
.L_2314:
        /*0040*/ 	.word	0x00000000
        /*0044*/ 	.short	0x0001
        /*0046*/ 	.short	0x0008
        /*0048*/ 	.byte	0x00, 0xf0, 0x21, 0x00


	//----- nvinfo : EIATTR_KPARAM_INFO
	.align		4
.L_2315:
        /*004c*/ 	.byte	0x04, 0x17
        /*004e*/ 	.short	(.L_2317 - .L_2316)
.L_2316:
        /*0050*/ 	.word	0x00000000
        /*0054*/ 	.short	0x0000
        /*0056*/ 	.short	0x0000
        /*0058*/ 	.byte	0x00, 0xf0, 0x21, 0x00


	//----- nvinfo : EIATTR_MAXREG_COUNT
	.align		4
.L_2317:
        /*005c*/ 	.byte	0x03, 0x1b
        /*005e*/ 	.short	0x00ff


	//----- nvinfo : EIATTR_EXIT_INSTR_OFFSETS
	.align		4
        /*0060*/ 	.byte	0x04, 0x1c
        /*0062*/ 	.short	(.L_2319 - .L_2318)


	//   ....[0]....
.L_2318:
        /*0064*/ 	.word	0x00000100
.L_2319:


//--------------------- .nv.info.tvmgen_default_fused_take_equal_logical_not_take_where_reshape_broadcast_to_broadcast_to_reshap_ea80fd4c09035e54__29_kernel --------------------------
	.section	.nv.info.tvmgen_default_fused_take_equal_logical_not_take_where_reshape_broadcast_to_broadcast_to_reshap_ea80fd4c09035e54__29_kernel,"",@"SHT_CUDA_INFO"
	.sectionflags	@""
	.align	4


	//----- nvinfo : EIATTR_CUDA_API_VERSION
	.align		4
        /*0000*/ 	.byte	0x04, 0x37
        /*0002*/ 	.short	(.L_2321 - .L_2320)
.L_2320:
        /*0004*/ 	.word	0x0000007e


	//----- nvinfo : EIATTR_SW2861232_WAR
	.align		4
.L_2321:
        /*0008*/ 	.byte	0x01, 0x35
	.zero		2


	//----- nvinfo : EIATTR_PARAM_CBANK
	.align		4
        /*000c*/ 	.byte	0x04, 0x0a
        /*000e*/ 	.short	(.L_2323 - .L_2322)
	.align		4
.L_2322:
        /*0010*/ 	.word	index@(.nv.constant0.tvmgen_default_fused_take_equal_logical_not_take_where_reshape_broadcast_to_broadcast_to_reshap_ea80fd4c09035e54__29_kernel)
        /*0014*/ 	.short	0x0160
        /*0016*/ 	.short	0x0020


	//----- nvinfo : EIATTR_CBANK_PARAM_SIZE
	.align		4
.L_2323:
        /*0018*/ 	.byte	0x03, 0x19
        /*001a*/ 	.short	0x0020


	//----- nvinfo : EIATTR_KPARAM_INFO
	.align		4
        /*001c*/ 	.byte	0x04, 0x17
        /*001e*/ 	.short	(.L_2325 - .L_2324)
.L_2324:
        /*0020*/ 	.word	0x00000000
        /*0024*/ 	.short	0x0003
        /*0026*/ 	.short	0x0018
        /*0028*/ 	.byte	0x00, 0xf0, 0x21, 0x00


	//----- nvinfo : EIATTR_KPARAM_INFO
	.align		4
.L_2325:
        /*002c*/ 	.byte	0x04, 0x17
        /*002e*/ 	.short	(.L_2327 - .L_2326)
.L_2326:
        /*0030*/ 	.word	0x00000000
        /*0034*/ 	.short	0x0002
        /*0036*/ 	.short	0x0010
        /*0038*/ 	.byte	0x00, 0xf0, 0x21, 0x00


	//----- nvinfo : EIATTR_KPARAM_INFO
	.align		4
.L_2327:
        /*003c*/ 	.byte	0x04, 0x17
        /*003e*/ 	.short	(.L_2329 - .L_2328)
.L_2328:
        /*0040*/ 	.word	0x00000000
        /*0044*/ 	.short	0x0001
        /*0046*/ 	.short	0x0008
        /*0048*/ 	.byte	0x00, 0xf0, 0x21, 0x00


	//----- nvinfo : EIATTR_KPARAM_INFO
	.align		4
.L_2329:
        /*004c*/ 	.byte	0x04, 0x17
        /*004e*/ 	.short	(.L_2331 - .L_2330)
.L_2330:
        /*0050*/ 	.word	0x00000000
        /*0054*/ 	.short	0x0000
        /*0056*/ 	.short	0x0000
        /*0058*/ 	.byte	0x00, 0xf0, 0x21, 0x00


	//----- nvinfo : EIATTR_MAXREG_COUNT
	.align		4
.L_2331:
        /*005c*/ 	.byte	0x03, 0x1b
        /*005e*/ 	.short	0x00ff


	//----- nvinfo : EIATTR_EXIT_INSTR_OFFSETS
	.align		4
        /*0060*/ 	.byte	0x04, 0x1c
        /*0062*/ 	.short	(.L_2333 - .L_2332)


	//   ....[0]....
.L_2332:
        /*0064*/ 	.word	0x00000100
.L_2333:


//--------------------- .nv.info.tvmgen_default_fused_take_equal_logical_not_take_where_reshape_broadcast_to_broadcast_to_reshap_ea80fd4c09035e54__48_kernel --------------------------
	.section	.nv.info.tvmgen_default_fused_take_equal_logical_not_take_where_reshape_broadcast_to_broadcast_to_reshap_ea80fd4c09035e54__48_kernel,"",@"SHT_CUDA_INFO"
	.sectionflags	@""
	.align	4


	//----- nvinfo : EIATTR_CUDA_API_VERSION
	.align		4
        /*0000*/ 	.byte	0x04, 0x37
        /*0002*/ 	.short	(.L_2335 - .L_2334)
.L_2334:
        /*0004*/ 	.word	0x0000007e


	//----- nvinfo : EIATTR_SW2861232_WAR
	.align		4
.L_2335:
        /*0008*/ 	.byte	0x01, 0x35
	.zero		2


	//----- nvinfo : EIATTR_PARAM_CBANK
	.align		4
        /*000c*/ 	.byte	0x04, 0x0a
        /*000e*/ 	.short	(.L_2337 - .L_2336)
	.align		4
.L_2336:
        /*0010*/ 	.word	index@(.nv.constant0.tvmgen_default_fused_take_equal_logical_not_take_where_reshape_broadcast_to_broadcast_to_reshap_ea80fd4c09035e54__48_kernel)
        /*0014*/ 	.short	0x0160
        /*0016*/ 	.short	0x0020


	//----- nvinfo : EIATTR_CBANK_PARAM_SIZE
	.align		4
.L_2337:
        /*0018*/ 	.byte	0x03, 0x19
        /*001a*/ 	.short	0x0020


	//----- nvinfo : EIATTR_KPARAM_INFO
	.align		4
        /*001c*/ 	.byte	0x04, 0x17
        /*001e*/ 	.short	(.L_2339 - .L_2338)
.L_2338:
        /*0020*/ 	.word	0x00000000
        /*0024*/ 	.short	0x0003
        /*0026*/ 	.short	0x0018
        /*0028*/ 	.byte	0x00, 0xf0, 0x21, 0x00


	//----- nvinfo : EIATTR_KPARAM_INFO
	.align		4
.L_2339:
        /*002c*/ 	.byte	0x04, 0x17
        /*002e*/ 	.short	(.L_2341 - .L_2340)
.L_2340:
        /*0030*/ 	.word	0x00000000
        /*0034*/ 	.short	0x0002
        /*0036*/ 	.short	0x0010
        /*0038*/ 	.byte	0x00, 0xf0, 0x21, 0x00


	//----- nvinfo : EIATTR_KPARAM_INFO
	.align		4
.L_2341:
        /*003c*/ 	.byte	0x04, 0x17
        /*003e*/ 	.short	(.L_2343 - .L_2342)
.L_2342:
        /*0040*/ 	.word	0x00000000
        /*0044*/ 	.short	0x0001
        /*0046*/ 	.short	0x0008
        /*0048*/ 	.byte	0x00, 0xf0, 0x21, 0x00


	//----- nvinfo : EIATTR_KPARAM_INFO
	.align		4
.L_2343:
        /*004c*/ 	.byte	0x04, 0x17
        /*004e*/ 	.short	(.L_2345 - .L_2344)
.L_2344:
        /*0050*/ 	.word	0x00000000
        /*0054*/ 	.short	0x0000
        /*0056*/ 	.short	0x0000
        /*0058*/ 	.byte	0x00, 0xf0, 0x21, 0x00


	//----- nvinfo : EIATTR_MAXREG_COUNT
	.align		4
.L_2345:
        /*005c*/ 	.byte	0x03, 0x1b
        /*005e*/ 	.short	0x00ff


	//----- nvinfo : EIATTR_EXIT_INSTR_OFFSETS
	.align		4
        /*0060*/ 	.byte	0x04, 0x1c
        /*0062*/ 	.short	(.L_2347 - .L_2346)


	//   ....[0]....
.L_2346:
        /*0064*/ 	.word	0x00000100
.L_2347:


//--------------------- .nv.info.tvmgen_default_fused_take_equal_logical_not_take_where_reshape_broadcast_to_broadcast_to_reshap_ea80fd4c09035e54__122_kernel --------------------------
	.section	.nv.info.tvmgen_default_fused_take_equal_logical_not_take_where_reshape_broadcast_to_broadcast_to_reshap_ea80fd4c09035e54__122_kernel,"",@"SHT_CUDA_INFO"
	.sectionflags	@""
	.align	4


	//----- nvinfo : EIATTR_CUDA_API_VERSION
	.align		4
        /*0000*/ 	.byte	0x04, 0x37
        /*0002*/ 	.short	(.L_2349 - .L_2348)
.L_2348:
        /*0004*/ 	.word	0x0000007e


	//----- nvinfo : EIATTR_SW2861232_WAR
	.align		4
.L_2349:
        /*0008*/ 	.byte	0x01, 0x35
	.zero		2


	//----- nvinfo : EIATTR_PARAM_CBANK
	.align		4
        /*000c*/ 	.byte	0x04, 0x0a
        /*000e*/ 	.short	(.L_2351 - .L_2350)
	.align		4
.L_2350:
        /*0010*/ 	.word	index@(.nv.constant0.tvmgen_default_fused_take_equal_logical_not_take_where_reshape_broadcast_to_broadcast_to_reshap_ea80fd4c09035e54__122_kernel)
        /*0014*/ 	.short	0x0160
        /*0016*/ 	.short	0x0020


	//----- nvinfo : EIATTR_CBANK_PARAM_SIZE
	.align		4
.L_2351:
        /*0018*/ 	.byte	0x03, 0x19
        /*001a*/ 	.short	0x0020


	//----- nvinfo : EIATTR_KPARAM_INFO
	.align		4
        /*001c*/ 	.byte	0x04, 0x17
        /*001e*/ 	.short	(.L_2353 - .L_2352)
.L_2352:
        /*0020*/ 	.word	0x00000000
        /*0024*/ 	.short	0x0003
        /*0026*/ 	.short	0x0018
        /*0028*/ 	.byte	0x00, 0xf0, 0x21, 0x00


	//----- nvinfo : EIATTR_KPARAM_INFO
	.align		4
.L_2353:
        /*002c*/ 	.byte	0x04, 0x17
        /*002e*/ 	.short	(.L_2355 - .L_2354)
.L_2354:
        /*0030*/ 	.word	0x00000000
        /*0034*/ 	.short	0x0002
        /*0036*/ 	.short	0x0010
        /*0038*/ 	.byte	0x00, 0xf0, 0x21, 0x00


	//----- nvinfo : EIATTR_KPARAM_INFO
	.align		4
.L_2355:
        /*003c*/ 	.byte	0x04, 0x17
        /*003e*/ 	.short	(.L_2357 - .L_2356)
.L_2356:
        /*0040*/ 	.word	0x00000000
        /*0044*/ 	.short	0x0001
        /*0046*/ 	.short	0x0008
        /*0048*/ 	.byte	0x00, 0xf0, 0x21, 0x00


	//----- nvinfo : EIATTR_KPARAM_INFO
	.align		4
.L_2357:
        /*004c*/ 	.byte	0x04, 0x17
        /*004e*/ 	.short	(.L_2359 - .L_2358)
.L_2358:
        /*0050*/ 	.word	0x00000000
        /*0054*/ 	.short	0x0000
        /*0056*/ 	.short	0x0000
        /*0058*/ 	.byte	0x00, 0xf0, 0x21, 0x00


	//----- nvinfo : EIATTR_MAXREG_COUNT
	.align		4
.L_2359:
        /*005c*/ 	.byte	0x03, 0x1b
        /*005e*/ 	.short	0x00ff


	//----- nvinfo : EIATTR_EXIT_INSTR_OFFSETS
	.align		4
        /*0060*/ 	.byte	0x04, 0x1c
        /*0062*/ 	.short	(.L_2361 - .L_2360)


	//   ....[0]....
.L_2360:
        /*0064*/ 	.word	0x00000100
.L_2361:


//--------------------- .nv.info.tvmgen_default_fused_take_equal_logical_not_take_where_reshape_broadcast_to_broadcast_to_reshap_ea80fd4c09035e54__104_kernel --------------------------
	.section	.nv.info.tvmgen_default_fused_take_equal_logical_not_take_where_reshape_broadcast_to_broadcast_to_reshap_ea80fd4c09035e54__104_kernel,"",@"SHT_CUDA_INFO"
	.sectionflags	@""
	.align	4


	//----- nvinfo : EIATTR_CUDA_API_VERSION
	.align		4
        /*0000*/ 	.byte	0x04, 0x37
        /*0002*/ 	.short	(.L_2363 - .L_2362)
.L_2362:
        /*0004*/ 	.word	0x0000007e


	//----- nvinfo : EIATTR_SW2861232_WAR
	.align		4
.L_2363:
        /*0008*/ 	.byte	0x01, 0x35
	.zero		2


	//----- nvinfo : EIATTR_PARAM_CBANK
	.align		4
        /*000c*/ 	.byte	0x04, 0x0a
        /*000e*/ 	.short	(.L_2365 - .L_2364)
	.align		4
.L_2364:
        /*0010*/ 	.word	index@(.nv.constant0.tvmgen_default_fused_take_equal_logical_not_take_where_reshape_broadcast_to_broadcast_to_reshap_ea80fd4c09035e54__104_kernel)
        /*0014*/ 	.short	0x0160
        /*0016*/ 	.short	0x0020


	//----- nvinfo : EIATTR_CBANK_PARAM_SIZE
	.align		4
.L_2365:
        /*0018*/ 	.byte	0x03, 0x19
        /*001a*/ 	.short	0x0020


	//----- nvinfo : EIATTR_KPARAM_INFO
	.align		4
        /*001c*/ 	.byte	0x04, 0x17
        /*001e*/ 	.short	(.L_2367 - .L_2366)
.L_2366:
        /*0020*/ 	.word	0x00000000
        /*0024*/ 	.short	0x0003
        /*0026*/ 	.short	0x0018
        /*0028*/ 	.byte	0x00, 0xf0, 0x21, 0x00


	//----- nvinfo : EIATTR_KPARAM_INFO
	.align		4
.L_2367:
        /*002c*/ 	.byte	0x04, 0x17
        /*002e*/ 	.short	(.L_2369 - .L_2368)
.L_2368:
        /*0030*/ 	.word	0x00000000
        /*0034*/ 	.short	0x0002
        /*0036*/ 	.short	0x0010
        /*0038*/ 	.byte	0x00, 0xf0, 0x21, 0x00


	//----- nvinfo : EIATTR_KPARAM_INFO
	.align		4
.L_2369:
        /*003c*/ 	.byte	0x04, 0x17
        /*003e*/ 	.short	(.L_2371 - .L_2370)
.L_2370:
        /*0040*/ 	.word	0x00000000
        /*0044*/ 	.short	0x0001
        /*0046*/ 	.short	0x0008
        /*0048*/ 	.byte	0x00, 0xf0, 0x21, 0x00


	//----- nvinfo : EIATTR_KPARAM_INFO
	.align		4
.L_2371:
        /*004c*/ 	.byte	0x04, 0x17
        /*004e*/ 	.short	(.L_2373 - .L_2372)
.L_2372:
        /*0050*/ 	.word	0x00000000
        /*0054*/ 	.short	0x0000
        /*0056*/ 	.short	0x0000
        /*0058*/ 	.byte	0x00, 0xf0, 0x21, 0x00


	//----- nvinfo : EIATTR_MAXREG_COUNT
	.align		4
.L_2373:
        /*005c*/ 	.byte	0x03, 0x1b
        /*005e*/ 	.short	0x00ff


	//----- nvinfo : EIATTR_EXIT_INSTR_OFFSETS
	.align		4
        /*0060*/ 	.byte	0x04, 0x1c
        /*0062*/ 	.short	(.L_2375 - .L_2374)


	//   ....[0]....
.L_2374:
        /*0064*/ 	.word	0x00000100
.L_2375:


//--------------------- .nv.info.tvmgen_default_fused_take_equal_logical_not_take_where_reshape_broadcast_to_broadcast_to_reshap_ea80fd4c09035e54__41_kernel --------------------------
	.section	.nv.info.tvmgen_default_fused_take_equal_logical_not_take_where_reshape_broadcast_to_broadcast_to_reshap_ea80fd4c09035e54__41_kernel,"",@"SHT_CUDA_INFO"
	.sectionflags	@""
	.align	4


	//----- nvinfo : EIATTR_CUDA_API_VERSION
	.align		4
        /*0000*/ 	.byte	0x04, 0x37
        /*0002*/ 	.short	(.L_2377 - .L_2376)
.L_2376:
        /*0004*/ 	.word	0x0000007e


	//----- nvinfo : EIATTR_SW2861232_WAR
	.align		4
.L_2377:
        /*0008*/ 	.byte	0x01, 0x35
	.zero		2


	//----- nvinfo : EIATTR_PARAM_CBANK
	.align		4
        /*000c*/ 	.byte	0x04, 0x0a
        /*000e*/ 	.short	(.L_2379 - .L_2378)
	.align		4
.L_2378:
        /*0010*/ 	.word	index@(.nv.constant0.tvmgen_default_fused_take_equal_logical_not_take_where_reshape_broadcast_to_broadcast_to_reshap_ea80fd4c09035e54__41_kernel)
        /*0014*/ 	.short	0x0160
        /*0016*/ 	.short	0x0020


	//----- nvinfo : EIATTR_CBANK_PARAM_SIZE
	.align		4
.L_2379:
        /*0018*/ 	.byte	0x03, 0x19
        /*001a*/ 	.short	0x0020


	//----- nvinfo : EIATTR_KPARAM_INFO
	.align		4
        /*001c*/ 	.byte	0x04, 0x17
        /*001e*/ 	.short	(.L_2381 - .L_2380)
.L_2380:
        /*0020*/ 	.word	0x00000000
        /*0024*/ 	.short	0x0003
        /*0026*/ 	.short	0x0018
        /*0028*/ 	.byte	0x00, 0xf0, 0x21, 0x00


	//----- nvinfo : EIATTR_KPARAM_INFO
	.align		4
.L_2381:
        /*002c*/ 	.byte	0x04, 0x17
        /*002e*/ 	.short	(.L_2383 - .L_2382)
.L_2382:
        /*0030*/ 	.word	0x00000000
        /*0034*/ 	.short	0x0002
        /*0036*/ 	.short	0x0010
        /*0038*/ 	.byte	0x00, 0xf0, 0x21, 0x00


	//----- nvinfo : EIATTR_KPARAM_INFO
	.align		4
.L_2383:
        /*003c*/ 	.byte	0x04, 0x17
        /*003e*/ 	.short	(.L_2385 - .L_2384)
.L_2384:
        /*0040*/ 	.word	0x00000000
        /*0044*/ 	.short	0x0001
        /*0046*/ 	.short	0x0008
        /*0048*/ 	.byte	0x00, 0xf0, 0x21, 0x00


	//----- nvinfo : EIATTR_KPARAM_INFO
	.align		4
.L_2385:
        /*004c*/ 	.byte	0x04, 0x17
        /*004e*/ 	.short	(.L_2387 - .L_2386)
.L_2386:
        /*0050*/ 	.word	0x00000000
        /*0054*/ 	.short	0x0000
        /*0056*/ 	.short	0x0000
        /*0058*/ 	.byte	0x00, 0xf0, 0x21, 0x00


	//----- nvinfo : EIATTR_MAXREG_COUNT
	.align		4
.L_2387:
        /*005c*/ 	.byte	0x03, 0x1b
        /*005e*/ 	.short	0x00ff


	//----- nvinfo : EIATTR_EXIT_INSTR_OFFSETS
	.align		4
        /*0060*/ 	.byte	0x04, 0x1c
        /*0062*/ 	.short	(.L_2389 - .L_2388)


	//   ....[0]....
.L_2388:
        /*0064*/ 	.word	0x00000100
.L_2389:


//--------------------- .nv.info.tvmgen_default_fused_take_equal_logical_not_take_where_reshape_broadcast_to_broadcast_to_reshap_ea80fd4c09035e54__103_kernel --------------------------
	.section	.nv.info.tvmgen_default_fused_take_equal_logical_not_take_where_reshape_broadcast_to_broadcast_to_reshap_ea80fd4c09035e54__103_kernel,"",@"SHT_CUDA_INFO"
	.sectionflags	@""
	.align	4


	//----- nvinfo : EIATTR_CUDA_API_VERSION
	.align		4
        /*0000*/ 	.byte	0x04, 0x37
        /*0002*/ 	.short	(.L_2391 - .L_2390)
.L_2390:
        /*0004*/ 	.word	0x0000007e


	//----- nvinfo : EIATTR_SW2861232_WAR
	.align		4
.L_2391:
        /*0008*/ 	.byte	0x01, 0x35
	.zero		2


	//----- nvinfo : EIATTR_PARAM_CBANK
	.align		4
        /*000c*/ 	.byte	0x04, 0x0a
        /*000e*/ 	.short	(.L_2393 - .L_2392)
	.align		4
.L_2392:
        /*0010*/ 	.word	index@(.nv.constant0.tvmgen_default_fused_take_equal_logical_not_take_where_reshape_broadcast_to_broadcast_to_reshap_ea80fd4c09035e54__103_kernel)
        /*0014*/ 	.short	0x0160
        /*0016*/ 	.short	0x0020


	//----- nvinfo : EIATTR_CBANK_PARAM_SIZE
	.align		4
.L_2393:
        /*0018*/ 	.byte	0x03, 0x19
        /*001a*/ 	.short	0x0020


	//----- nvinfo : EIATTR_KPARAM_INFO
	.align		4
        /*001c*/ 	.byte	0x04, 0x17
        /*001e*/ 	.short	(.L_2395 - .L_2394)
.L_2394:
        /*0020*/ 	.word	0x00000000
        /*0024*/ 	.short	0x0003
        /*0026*/ 	.short	0x0018
        /*0028*/ 	.byte	0x00, 0xf0, 0x21, 0x00


	//----- nvinfo : EIATTR_KPARAM_INFO
	.align		4
.L_2395:
        /*002c*/ 	.byte	0x04, 0x17
        /*002e*/ 	.short	(.L_2397 - .L_2396)
.L_2396:
        /*0030*/ 	.word	0x00000000
        /*0034*/ 	.short	0x0002
        /*0036*/ 	.short	0x0010
        /*0038*/ 	.byte	0x00, 0xf0, 0x21, 0x00


	//----- nvinfo : EIATTR_KPARAM_INFO
	.align		4
.L_2397:
        /*003c*/ 	.byte	0x04, 0x17
        /*003e*/ 	.short	(.L_2399 - .L_2398)
.L_2398:
        /*0040*/ 	.word	0x00000000
        /*0044*/ 	.short	0x0001
        /*0046*/ 	.short	0x0008
        /*0048*/ 	.byte	0x00, 0xf0, 0x21, 0x00


	//----- nvinfo : EIATTR_KPARAM_INFO
	.align		4
.L_2399:
        /*004c*/ 	.byte	0x04, 0x17
        /*004e*/ 	.short	(.L_2401 - .L_2400)
.L_2400:
        /*0050*/ 	.word	0x00000000
        /*0054*/ 	.short	0x0000
        /*0056*/ 	.short	0x0000
        /*0058*/ 	.byte	0x00, 0xf0, 0x21, 0x00


	//----- nvinfo : EIATTR_MAXREG_COUNT
	.align		4
.L_2401:
        /*005c*/ 	.byte	0x03, 0x1b
        /*005e*/ 	.short	0x00ff


	//----- nvinfo : EIATTR_EXIT_INSTR_OFFSETS
	.align		4
        /*0060*/ 	.byte	0x04, 0x1c
        /*0062*/ 	.short	(.L_2403 - .L_2402)


	//   ....[0]....
.L_2402:
        /*0064*/ 	.word	0x00000100
.L_2403:


//--------------------- .nv.info.tvmgen_default_fused_take_equal_logical_not_take_where_reshape_broadcast_to_broadcast_to_reshap_ea80fd4c09035e54__75_kernel --------------------------
	.section	.nv.info.tvmgen_default_fused_take_equal_logical_not_take_where_reshape_broadcast_to_broadcast_to_reshap_ea80fd4c09035e54__75_kernel,"",@"SHT_CUDA_INFO"
	.sectionflags	@""
	.align	4


	//----- nvinfo : EIATTR_CUDA_API_VERSION
	.align		4
        /*0000*/ 	.byte	0x04, 0x37
        /*0002*/ 	.short	(.L_2405 - .L_2404)
.L_2404:
        /*0004*/ 	.word	0x0000007e


	//----- nvinfo : EIATTR_SW2861232_WAR
	.align		4
.L_2405:
        /*0008*/ 	.byte	0x01, 0x35
	.zero		2


	//----- nvinfo : EIATTR_PARAM_CBANK
	.align		4
        /*000c*/ 	.byte	0x04, 0x0a
        /*000e*/ 	.short	(.L_2407 - .L_2406)
	.align		4
.L_2406:
        /*0010*/ 	.word	index@(.nv.constant0.tvmgen_default_fused_take_equal_logical_not_take_where_reshape_broadcast_to_broadcast_to_reshap_ea80fd4c09035e54__75_kernel)
        /*0014*/ 	.short	0x0160
        /*0016*/ 	.short	0x0020


	//----- nvinfo : EIATTR_CBANK_PARAM_SIZE
	.align		4
.L_2407:
        /*0018*/ 	.byte	0x03, 0x19
        /*001a*/ 	.short	0x0020


	//----- nvinfo : EIATTR_KPARAM_INFO
	.align		4
        /*001c*/ 	.byte	0x04, 0x17
        /*001e*/ 	.short	(.L_2409 - .L_2408)
.L_2408:
        /*0020*/ 	.word	0x00000000
        /*0024*/ 	.short	0x0003
        /*0026*/ 	.short	0x0018
        /*0028*/ 	.byte	0x00, 0xf0, 0x21, 0x00


	//----- nvinfo : EIATTR_KPARAM_INFO
	.align		4
.L_2409:
        /*002c*/ 	.byte	0x04, 0x17
        /*002e*/ 	.short	(.L_2411 - .L_2410)
.L_2410:
        /*0030*/ 	.word	0x00000000
        /*0034*/ 	.short	0x0002
        /*0036*/ 	.short	0x0010
        /*0038*/ 	.byte	0x00, 0xf0, 0x21, 0x00


	//----- nvinfo : EIATTR_KPARAM_INFO
	.align		4
.L_2411:
        /*003c*/ 	.byte	0x04, 0x17
        /*003e*/ 	.short	(.L_2413 - .L_2412)
.L_2412:
        /*0040*/ 	.word	0x00000000
        /*0044*/ 	.short	0x0001
        /*0046*/ 	.short	0x0008
        /*0048*/ 	.byte	0x00, 0xf0, 0x21, 0x00


	//----- nvinfo : EIATTR_KPARAM_INFO
	.align		4
.L_2413:
        /*004c*/ 	.byte	0x04, 0x17
        /*004e*/ 	.short	(.L_2415 - .L_2414)
.L_2414:
        /*0050*/ 	.word	0x00000000
        /*0054*/ 	.short	0x0000
        /*0056*/ 	.short	0x0000
        /*0058*/ 	.byte	0x00, 0xf0, 0x21, 0x00


	//----- nvinfo : EIATTR_MAXREG_COUNT
	.align		4
.L_2415:
        /*005c*/ 	.byte	0x03, 0x1b
        /*005e*/ 	.short	0x00ff


	//----- nvinfo : EIATTR_EXIT_INSTR_OFFSETS
	.align		4
        /*0060*/ 	.byte	0x04, 0x1c
        /*0062*/ 	.short	(.L_2417 - .L_2416)


	//   ....[0]....
.L_2416:
        /*0064*/ 	.word	0x00000100
.L_2417:


//--------------------- .nv.info.tvmgen_default_fused_take_equal_logical_not_take_where_reshape_broadcast_to_broadcast_to_reshap_ea80fd4c09035e54__101_kernel --------------------------
	.section	.nv.info.tvmgen_default_fused_take_equal_logical_not_take_where_reshape_broadcast_to_broadcast_to_reshap_ea80fd4c09035e54__101_kernel,"",@"SHT_CUDA_INFO"
	.sectionflags	@""
	.align	4


	//----- nvinfo : EIATTR_CUDA_API_VERSION
	.align		4
        /*0000*/ 	.byte	0x04, 0x37
        /*0002*/ 	.short	(.L_2419 - .L_2418)
.L_2418:
        /*0004*/ 	.word	0x0000007e


	//----- nvinfo : EIATTR_SW2861232_WAR
	.align		4
.L_2419:
        /*0008*/ 	.byte	0x01, 0x35
	.zero		2


	//----- nvinfo : EIATTR_PARAM_CBANK
	.align		4
        /*000c*/ 	.byte	0x04, 0x0a
        /*000e*/ 	.short	(.L_2421 - .L_2420)
	.align		4
.L_2420:
        /*0010*/ 	.word	index@(.nv.constant0.tvmgen_default_fused_take_equal_logical_not_take_where_reshape_broadcast_to_broadcast_to_reshap_ea80fd4c09035e54__101_kernel)
        /*0014*/ 	.short	0x0160
        /*0016*/ 	.short	0x0020


	//----- nvinfo : EIATTR_CBANK_PARAM_SIZE
	.align		4
.L_2421:
        /*0018*/ 	.byte	0x03, 0x19
        /*001a*/ 	.short	0x0020


	//----- nvinfo : EIATTR_KPARAM_INFO
	.align		4
        /*001c*/ 	.byte	0x04, 0x17
        /*001e*/ 	.short	(.L_2423 - .L_2422)
.L_2422:
        /*0020*/ 	.word	0x00000000
        /*0024*/ 	.short	0x0003
        /*0026*/ 	.short	0x0018
        /*0028*/ 	.byte	0x00, 0xf0, 0x21, 0x00


	//----- nvinfo : EIATTR_KPARAM_INFO
	.align		4
.L_2423:
        /*002c*/ 	.byte	0x04, 0x17
        /*002e*/ 	.short	(.L_2425 - .L_2424)
.L_2424:
        /*0030*/ 	.word	0x00000000
        /*0034*/ 	.short	0x0002
        /*0036*/ 	.short	0x0010
        /*0038*/ 	.byte	0x00, 0xf0, 0x21, 0x00


	//----- nvinfo : EIATTR_KPARAM_INFO
	.align		4
.L_2425:
        /*003c*/ 	.byte	0x04, 0x17
        /*003e*/ 	.short	(.L_2427 - .L_2426)
.L_2426:
        /*0040*/ 	.word	0x00000000
        /*0044*/ 	.short	0x0001
        /*0046*/ 	.short	0x0008
        /*0048*/ 	.byte	0x00, 0xf0, 0x21, 0x00


	//----- nvinfo : EIATTR_KPARAM_INFO
	.align		4
.L_2427:
        /*004c*/ 	.byte	0x04, 0x17
        /*004e*/ 	.short	(.L_2429 - .L_2428)
.L_2428:
        /*0050*/ 	.word	0x00000000
        /*0054*/ 	.short	0x0000
        /*0056*/ 	.short	0x0000
        /*0058*/ 	.byte	0x00, 0xf0, 0x21, 0x00


	//----- nvinfo : EIATTR_MAXREG_COUNT
	.align		4
.L_2429:
        /*005c*/ 	.byte	0x03, 0x1b
        /*005e*/ 	.short	0x00ff


	//----- nvinfo : EIATTR_EXIT_INSTR_OFFSETS
	.align		4
        /*0060*/ 	.byte	0x04, 0x1c
        /*0062*/ 	.short	(.L_2431 - .L_2430)


	//   ....[0]....
.L_2430:
        /*0064*/ 	.word	0x00000100
.L_2431:


//--------------------- .nv.info.tvmgen_default_fused_take_equal_logical_not_take_where_reshape_broadcast_to_broadcast_to_reshap_ea80fd4c09035e54__72_kernel --------------------------
	.section	.nv.info.tvmgen_default_fused_take_equal_logical_not_take_where_reshape_broadcast_to_broadcast_to_reshap_ea80fd4c09035e54__72_kernel,"",@"SHT_CUDA_INFO"
	.sectionflags	@""
	.align	4


	//----- nvinfo : EIATTR_CUDA_API_VERSION
	.align		4
        /*0000*/ 	.byte	0x04, 0x37
        /*0002*/ 	.short	(.L_2433 - .L_2432)
.L_2432:
        /*0004*/ 	.word	0x0000007e


	//----- nvinfo : EIATTR_SW2861232_WAR
	.align		4
.L_2433:
        /*0008*/ 	.byte	0x01, 0x35
	.zero		2


	//----- nvinfo : EIATTR_PARAM_CBANK
	.align		4
        /*000c*/ 	.byte	0x04, 0x0a
        /*000e*/ 	.short	(.L_2435 - .L_2434)
	.align		4
.L_2434:
        /*0010*/ 	.word	index@(.nv.constant0.tvmgen_default_fused_take_equal_logical_not_take_where_reshape_broadcast_to_broadcast_to_reshap_ea80fd4c09035e54__72_kernel)
        /*0014*/ 	.short	0x0160
        /*0016*/ 	.short	0x0020


	//----- nvinfo : EIATTR_CBANK_PARAM_SIZE
	.align		4
.L_2435:
        /*0018*/ 	.byte	0x03, 0x19
        /*001a*/ 	.short	0x0020


	//----- nvinfo : EIATTR_KPARAM_INFO
	.align		4
        /*001c*/ 	.byte	0x04, 0x17
        /*001e*/ 	.short	(.L_2437 - .L_2436)
.L_2436:
        /*0020*/ 	.word	0x00000000
        /*0024*/ 	.short	0x0003
        /*0026*/ 	.short	0x0018
        /*0028*/ 	.byte	0x00, 0xf0, 0x21, 0x00


	//----- nvinfo : EIATTR_KPARAM_INFO
	.align		4
.L_2437:
        /*002c*/ 	.byte	0x04, 0x17
        /*002e*/ 	.short	(.L_2439 - .L_2438)
.L_2438:
        /*0030*/ 	.word	0x00000000
        /*0034*/ 	.short	0x0002
        /*0036*/ 	.short	0x0010
        /*0038*/ 	.byte	0x00, 0xf0, 0x21, 0x00


	//----- nvinfo : EIATTR_KPARAM_INFO
	.align		4
.L_2439:
        /*003c*/ 	.byte	0x04, 0x17
        /*003e*/ 	.short	(.L_2441 - .L_2440)
.L_2440:
        /*0040*/ 	.word	0x00000000
        /*0044*/ 	.short	0x0001
        /*0046*/ 	.short	0x0008
        /*0048*/ 	.byte	0x00, 0xf0, 0x21, 0x00


	//----- nvinfo : EIATTR_KPARAM_INFO
	.align		4
.L_2441:
        /*004c*/ 	.byte	0x04, 0x17
        /*004e*/ 	.short	(.L_2443 - .L_2442)
.L_2442:
        /*0050*/ 	.word	0x00000000
        /*0054*/ 	.short	0x0000
        /*0056*/ 	.short	0x0000
        /*0058*/ 	.byte	0x00, 0xf0, 0x21, 0x00


	//----- nvinfo : EIATTR_MAXREG_COUNT
	.align		4
.L_2443:
        /*005c*/ 	.byte	0x03, 0x1b
        /*005e*/ 	.short	0x00ff


	//----- nvinfo : EIATTR_EXIT_INSTR_OFFSETS
	.align		4
        /*0060*/ 	.byte	0x04, 0x1c
        /*0062*/ 	.short	(.L_2445 - .L_2444)


	//   ....[0]....
.L_2444:
        /*0064*/ 	.word	0x00000100
.L_2445:


//--------------------- .nv.info.tvmgen_default_fused_take_equal_logical_not_take_where_reshape_broadcast_to_broadcast_to_reshap_ea80fd4c09035e54__57_kernel --------------------------
	.section	.nv.info.tvmgen_default_fused_take_equal_logical_not_take_where_reshape_broadcast_to_broadcast_to_reshap_ea80fd4c09035e54__57_kernel,"",@"SHT_CUDA_INFO"
	.sectionflags	@""
	.align	4


	//----- nvinfo : EIATTR_CUDA_API_VERSION
	.align		4
        /*0000*/ 	.byte	0x04, 0x37
        /*0002*/ 	.short	(.L_2447 - .L_2446)
.L_2446:
        /*0004*/ 	.word	0x0000007e


	//----- nvinfo : EIATTR_SW2861232_WAR
	.align		4
.L_2447:
        /*0008*/ 	.byte	0x01, 0x35
	.zero		2


	//----- nvinfo : EIATTR_PARAM_CBANK
	.align		4
        /*000c*/ 	.byte	0x04, 0x0a
        /*000e*/ 	.short	(.L_2449 - .L_2448)
	.align		4
.L_2448:
        /*0010*/ 	.word	index@(.nv.constant0.tvmgen_default_fused_take_equal_logical_not_take_where_reshape_broadcast_to_broadcast_to_reshap_ea80fd4c09035e54__57_kernel)
        /*0014*/ 	.short	0x0160
        /*0016*/ 	.short	0x0020


	//----- nvinfo : EIATTR_CBANK_PARAM_SIZE
	.align		4
.L_2449:
        /*0018*/ 	.byte	0x03, 0x19
        /*001a*/ 	.short	0x0020


	//----- nvinfo : EIATTR_KPARAM_INFO
	.align		4
        /*001c*/ 	.byte	0x04, 0x17
        /*001e*/ 	.short	(.L_2451 - .L_2450)
.L_2450:
        /*0020*/ 	.word	0x00000000
        /*0024*/ 	.short	0x0003
        /*0026*/ 	.short	0x0018
        /*0028*/ 	.byte	0x00, 0xf0, 0x21, 0x00


	//----- nvinfo : EIATTR_KPARAM_INFO
	.align		4
.L_2451:
        /*002c*/ 	.byte	0x04, 0x17
        /*002e*/ 	.short	(.L_2453 - .L_2452)
.L_2452:
        /*0030*/ 	.word	0x00000000
        /*0034*/ 	.short	0x0002
        /*0036*/ 	.short	0x0010
        /*0038*/ 	.byte	0x00, 0xf0, 0x21, 0x00


	//----- nvinfo : EIATTR_KPARAM_INFO
	.align		4
.L_2453:
        /*003c*/ 	.byte	0x04, 0x17
        /*003e*/ 	.short	(.L_2455 - .L_2454)
.L_2454:
        /*0040*/ 	.word	0x00000000
        /*0044*/ 	.short	0x0001
        /*0046*/ 	.short	0x0008
        /*0048*/ 	.byte	0x00, 0xf0, 0x21, 0x00


	//----- nvinfo : EIATTR_KPARAM_INFO
	.align		4
.L_2455:
        /*004c*/ 	.byte	0x04, 0x17
        /*004e*/ 	.short	(.L_2457 - .L_2456)
.L_2456:
        /*0050*/ 	.word	0x00000000
        /*0054*/ 	.short	0x0000
        /*0056*/ 	.short	0x0000
        /*0058*/ 	.byte	0x00, 0xf0, 0x21, 0x00


	//----- nvinfo : EIATTR_MAXREG_COUNT
	.align		4
.L_2457:
        /*005c*/ 	.byte	0x03, 0x1b
        /*005e*/ 	.short	0x00ff


	//----- nvinfo : EIATTR_EXIT_INSTR_OFFSETS
	.align		4
        /*0060*/ 	.byte	0x04, 0x1c
        /*0062*/ 	.short	(.L_2459 - .L_2458)


	//   ....[0]....
.L_2458:
        /*0064*/ 	.word	0x00000100
.L_2459:


//--------------------- .nv.info.tvmgen_default_fused_take_equal_logical_not_take_where_reshape_broadcast_to_broadcast_to_reshap_ea80fd4c09035e54__115_kernel --------------------------
	.section	.nv.info.tvmgen_default_fused_take_equal_logical_not_take_where_reshape_broadcast_to_broadcast_to_reshap_ea80fd4c09035e54__115_kernel,"",@"SHT_CUDA_INFO"
	.sectionflags	@""
	.align	4


	//----- nvinfo : EIATTR_CUDA_API_VERSION
	.align		4
        /*0000*/ 	.byte	0x04, 0x37
        /*0002*/ 	.short	(.L_2461 - .L_2460)
.L_2460:
        /*0004*/ 	.word	0x0000007e


	//----- nvinfo : EIATTR_SW2861232_WAR
	.align		4
.L_2461:
        /*0008*/ 	.byte	0x01, 0x35
	.zero		2


	//----- nvinfo : EIATTR_PARAM_CBANK
	.align		4
        /*000c*/ 	.byte	0x04, 0x0a
        /*000e*/ 	.short	(.L_2463 - .L_2462)
	.align		4
.L_2462:
        /*0010*/ 	.word	index@(.nv.constant0.tvmgen_default_fused_take_equal_logical_not_take_where_reshape_broadcast_to_broadcast_to_reshap_ea80fd4c09035e54__115_kernel)
        /*0014*/ 	.short	0x0160
        /*0016*/ 	.short	0x0020


	//----- nvinfo : EIATTR_CBANK_PARAM_SIZE
	.align		4
.L_2463:
        /*0018*/ 	.byte	0x03, 0x19
        /*001a*/ 	.short	0x0020


	//----- nvinfo : EIATTR_KPARAM_INFO
	.align		4
        /*001c*/ 	.byte	0x04, 0x17
        /*001e*/ 	.short	(.L_2465 - .L_2464)
.L_2464:
        /*0020*/ 	.word	0x00000000
        /*0024*/ 	.short	0x0003
        /*0026*/ 	.short	0x0018
        /*0028*/ 	.byte	0x00, 0xf0, 0x21, 0x00


	//----- nvinfo : EIATTR_KPARAM_INFO
	.align		4
.L_2465:
        /*002c*/ 	.byte	0x04, 0x17
        /*002e*/ 	.short	(.L_2467 - .L_2466)
.L_2466:
        /*0030*/ 	.word	0x00000000
        /*0034*/ 	.short	0x0002
        /*0036*/ 	.short	0x0010
        /*0038*/ 	.byte	0x00, 0xf0, 0x21, 0x00


	//----- nvinfo : EIATTR_KPARAM_INFO
	.align		4
.L_2467:
        /*003c*/ 	.byte	0x04, 0x17
        /*003e*/ 	.short	(.L_2469 - .L_2468)
.L_2468:
        /*0040*/ 	.word	0x00000000
        /*0044*/ 	.short	0x0001
        /*0046*/ 	.short	0x0008
        /*0048*/ 	.byte	0x00, 0xf0, 0x21, 0x00


	//----- nvinfo : EIATTR_KPARAM_INFO
	.align		4
.L_2469:
        /*004c*/ 	.byte	0x04, 0x17
        /*004e*/ 	.short	(.L_2471 - .L_2470)
.L_2470:
        /*0050*/ 	.word	0x00000000
        /*0054*/ 	.short	0x0000
        /*0056*/ 	.short	0x0000
        /*0058*/ 	.byte	0x00, 0xf0, 0x21, 0x00


	//----- nvinfo : EIATTR_MAXREG_COUNT
	.align		4
.L_2471:
        /*005c*/ 	.byte	0x03, 0x1b
        /*005e*/ 	.short	0x00ff


	//----- nvinfo : EIATTR_EXIT_INSTR_OFFSETS
	.align		4
        /*0060*/ 	.byte	0x04, 0x1c
        /*0062*/ 	.short	(.L_2473 - .L_2472)


	//   ....[0]....
.L_2472:
        /*0064*/ 	.word	0x00000100
.L_2473:


//--------------------- .nv.info.tvmgen_default_fused_take_equal_logical_not_take_where_reshape_broadcast_to_broadcast_to_reshap_ea80fd4c09035e54__24_kernel --------------------------
	.section	.nv.info.tvmgen_default_fused_take_equal_logical_not_take_where_reshape_broadcast_to_broadcast_to_reshap_ea80fd4c09035e54__24_kernel,"",@"SHT_CUDA_INFO"
	.sectionflags	@""
	.align	4


	//----- nvinfo : EIATTR_CUDA_API_VERSION
	.align		4
        /*0000*/ 	.byte	0x04, 0x37
        /*0002*/ 	.short	(.L_2475 - .L_2474)
.L_2474:
        /*0004*/ 	.word	0x0000007e


	//----- nvinfo : EIATTR_SW2861232_WAR
	.align		4
.L_2475:
        /*0008*/ 	.byte	0x01, 0x35
	.zero		2


	//----- nvinfo : EIATTR_PARAM_CBANK
	.align		4
        /*000c*/ 	.byte	0x04, 0x0a
        /*000e*/ 	.short	(.L_2477 - .L_2476)
	.align		4
.L_2476:
        /*0010*/ 	.word	index@(.nv.constant0.tvmgen_default_fused_take_equal_logical_not_take_where_reshape_broadcast_to_broadcast_to_reshap_ea80fd4c09035e54__24_kernel)
        /*0014*/ 	.short	0x0160
        /*0016*/ 	.short	0x0020


	//----- nvinfo : EIATTR_CBANK_PARAM_SIZE
	.align		4
.L_2477:
        /*0018*/ 	.byte	0x03, 0x19
        /*001a*/ 	.short	0x0020


	//----- nvinfo : EIATTR_KPARAM_INFO
	.align		4
        /*001c*/ 	.byte	0x04, 0x17
        /*001e*/ 	.short	(.L_2479 - .L_2478)
.L_2478:
        /*0020*/ 	.word	0x00000000
        /*0024*/ 	.short	0x0003
        /*0026*/ 	.short	0x0018
        /*0028*/ 	.byte	0x00, 0xf0, 0x21, 0x00


	//----- nvinfo : EIATTR_KPARAM_INFO
	.align		4
.L_2479:
        /*002c*/ 	.byte	0x04, 0x17
        /*002e*/ 	.short	(.L_2481 - .L_2480)
.L_2480:
        /*0030*/ 	.word	0x00000000
        /*0034*/ 	.short	0x0002
        /*0036*/ 	.short	0x0010
        /*0038*/ 	.byte	0x00, 0xf0, 0x21, 0x00


	//----- nvinfo : EIATTR_KPARAM_INFO
	.align		4
.L_2481:
        /*003c*/ 	.byte	0x04, 0x17
        /*003e*/ 	.short	(.L_2483 - .L_2482)
.L_2482:
        /*0040*/ 	.word	0x00000000
        /*0044*/ 	.short	0x0001
        /*0046*/ 	.short	0x0008
        /*0048*/ 	.byte	0x00, 0xf0, 0x21, 0x00


	//----- nvinfo : EIATTR_KPARAM_INFO
	.align		4
.L_2483:
        /*004c*/ 	.byte	0x04, 0x17
        /*004e*/ 	.short	(.L_2485 - .L_2484)
.L_2484:
        /*0050*/ 	.word	0x00000000
        /*0054*/ 	.short	0x0000
        /*0056*/ 	.short	0x0000
        /*0058*/ 	.byte	0x00, 0xf0, 0x21, 0x00


	//----- nvinfo : EIATTR_MAXREG_COUNT
	.align		4
.L_2485:
        /*005c*/ 	.byte	0x03, 0x1b
        /*005e*/ 	.short	0x00ff


	//----- nvinfo : EIATTR_EXIT_INSTR_OFFSETS
	.align		4
        /*0060*/ 	.byte	0x04, 0x1c
        /*0062*/ 	.short	(.L_2487 - .L_2486)


	//   ....[0]....
.L_2486:
        /*0064*/ 	.word	0x00000100
.L_2487:


//--------------------- .nv.info.tvmgen_default_fused_take_equal_logical_not_take_where_reshape_broadcast_to_broadcast_to_reshap_ea80fd4c09035e54__22_kernel --------------------------
	.section	.nv.info.tvmgen_default_fused_take_equal_logical_not_take_where_reshape_broadcast_to_broadcast_to_reshap_ea80fd4c09035e54__22_kernel,"",@"SHT_CUDA_INFO"
	.sectionflags	@""
	.align	4


	//----- nvinfo : EIATTR_CUDA_API_VERSION
	.align		4
        /*0000*/ 	.byte	0x04, 0x37
        /*0002*/ 	.short	(.L_2489 - .L_2488)
.L_2488:
        /*0004*/ 	.word	0x0000007e


	//----- nvinfo : EIATTR_SW2861232_WAR
	.align		4
.L_2489:
        /*0008*/ 	.byte	0x01, 0x35
	.zero		2


	//----- nvinfo : EIATTR_PARAM_CBANK
	.align		4
        /*000c*/ 	.byte	0x04, 0x0a
        /*000e*/ 	.short	(.L_2491 - .L_2490)
	.align		4
.L_2490:
        /*0010*/ 	.word	index@(.nv.constant0.tvmgen_default_fused_take_equal_logical_not_take_where_reshape_broadcast_to_broadcast_to_reshap_ea80fd4c09035e54__22_kernel)
        /*0014*/ 	.short	0x0160
        /*0016*/ 	.short	0x0020


	//----- nvinfo : EIATTR_CBANK_PARAM_SIZE
	.align		4
.L_2491:
        /*0018*/ 	.byte	0x03, 0x19
        /*001a*/ 	.short	0x0020


	//----- nvinfo : EIATTR_KPARAM_INFO
	.align		4
        /*001c*/ 	.byte	0x04, 0x17
        /*001e*/ 	.short	(.L_2493 - .L_2492)
.L_2492:
        /*0020*/ 	.word	0x00000000
        /*0024*/ 	.short	0x0003
        /*0026*/ 	.short	0x0018
        /*0028*/ 	.byte	0x00, 0xf0, 0x21, 0x00


	//----- nvinfo : EIATTR_KPARAM_INFO
	.align		4
.L_2493:
        /*002c*/ 	.byte	0x04, 0x17
        /*002e*/ 	.short	(.L_2495 - .L_2494)
.L_2494:
        /*0030*/ 	.word	0x00000000
        /*0034*/ 	.short	0x0002
        /*0036*/ 	.short	0x0010
        /*0038*/ 	.byte	0x00, 0xf0, 0x21, 0x00


	//----- nvinfo : EIATTR_KPARAM_INFO
	.align		4
.L_2495:
        /*003c*/ 	.byte	0x04, 0x17
        /*003e*/ 	.short	(.L_2497 - .L_2496)
.L_2496:
        /*0040*/ 	.word	0x00000000
        /*0044*/ 	.short	0x0001
        /*0046*/ 	.short	0x0008
        /*0048*/ 	.byte	0x00, 0xf0, 0x21, 0x00


	//----- nvinfo : EIATTR_KPARAM_INFO
	.align		4
.L_2497:
        /*004c*/ 	.byte	0x04, 0x17
        /*004e*/ 	.short	(.L_2499 - .L_2498)
.L_2498:
        /*0050*/ 	.word	0x00000000
        /*0054*/ 	.short	0x0000
        /*0056*/ 	.short	0x0000
        /*0058*/ 	.byte	0x00, 0xf0, 0x21, 0x00


	//----- nvinfo : EIATTR_MAXREG_COUNT
	.align		4
.L_2499:
        /*005c*/ 	.byte	0x03, 0x1b
        /*005e*/ 	.short	0x00ff


	//----- nvinfo : EIATTR_EXIT_INSTR_OFFSETS
	.align		4
        /*0060*/ 	.byte	0x04, 0x1c
        /*0062*/ 	.short	(.L_2501 - .L_2500)


	//   ....[0]....
.L_2500:
        /*0064*/ 	.word	0x00000100
.L_2501:


//--------------------- .nv.info.tvmgen_default_fused_take_equal_logical_not_take_where_reshape_broadcast_to_broadcast_to_reshap_ea80fd4c09035e54__73_kernel --------------------------
	.section	.nv.info.tvmgen_default_fused_take_equal_logical_not_take_where_reshape_broadcast_to_broadcast_to_reshap_ea80fd4c09035e54__73_kernel,"",@"SHT_CUDA_INFO"
	.sectionflags	@""
	.align	4


	//----- nvinfo : EIATTR_CUDA_API_VERSION
	.align		4
        /*0000*/ 	.byte	0x04, 0x37
        /*0002*/ 	.short	(.L_2503 - .L_2502)
.L_2502:
        /*0004*/ 	.word	0x0000007e


	//----- nvinfo : EIATTR_SW2861232_WAR
	.align		4
.L_2503:
        /*0008*/ 	.byte	0x01, 0x35
	.zero		2


	//----- nvinfo : EIATTR_PARAM_CBANK
	.align		4
        /*000c*/ 	.byte	0x04, 0x0a
        /*000e*/ 	.short	(.L_2505 - .L_2504)
	.align		4
.L_2504:
        /*0010*/ 	.word	index@(.nv.constant0.tvmgen_default_fused_take_equal_logical_not_take_where_reshape_broadcast_to_broadcast_to_reshap_ea80fd4c09035e54__73_kernel)
        /*0014*/ 	.short	0x0160
        /*0016*/ 	.short	0x0020


	//----- nvinfo : EIATTR_CBANK_PARAM_SIZE
	.align		4
.L_2505:
        /*0018*/ 	.byte	0x03, 0x19
        /*001a*/ 	.short	0x0020


	//----- nvinfo : EIATTR_KPARAM_INFO
	.align		4
        /*001c*/ 	.byte	0x04, 0x17
        /*001e*/ 	.short	(.L_2507 - .L_2506)
.L_2506:
        /*0020*/ 	.word	0x00000000
        /*0024*/ 	.short	0x0003
        /*0026*/ 	.short	0x0018
        /*0028*/ 	.byte	0x00, 0xf0, 0x21, 0x00


	//----- nvinfo : EIATTR_KPARAM_INFO
	.align		4
.L_2507:
        /*002c*/ 	.byte	0x04, 0x17
        /*002e*/ 	.short	(.L_2509 - .L_2508)
.L_2508:
        /*0030*/ 	.word	0x00000000
        /*0034*/ 	.short	0x0002
        /*0036*/ 	.short	0x0010
        /*0038*/ 	.byte	0x00, 0xf0, 0x21, 0x00


	//----- nvinfo : EIATTR_KPARAM_INFO
	.align		4
.L_2509:
        /*003c*/ 	.byte	0x04, 0x17
        /*003e*/ 	.short	(.L_2511 - .L_2510)
.L_2510:
        /*0040*/ 	.word	0x00000000
        /*0044*/ 	.short	0x0001
        /*0046*/ 	.short	0x0008
        /*0048*/ 	.byte	0x00, 0xf0, 0x21, 0x00


	//----- nvinfo : EIATTR_KPARAM_INFO
	.align		4
.L_2511:
        /*004c*/ 	.byte	0x04, 0x17
        /*004e*/ 	.short	(.L_2513 - .L_2512)
.L_2512:
        /*0050*/ 	.word	0x00000000
        /*0054*/ 	.short	0x0000
        /*0056*/ 	.short	0x0000
        /*0058*/ 	.byte	0x00, 0xf0, 0x21, 0x00


	//----- nvinfo : EIATTR_MAXREG_COUNT
	.align		4
.L_2513:
        /*005c*/ 	.byte	0x03, 0x1b
        /*005e*/ 	.short	0x00ff


	//----- nvinfo : EIATTR_EXIT_INSTR_OFFSETS
	.align		4
        /*0060*/ 	.byte	0x04, 0x1c
        /*0062*/ 	.short	(.L_2515 - .L_2514)


	//   ....[0]....
.L_2514:
        /*0064*/ 	.word	0x00000100
.L_2515:


//--------------------- .nv.info.tvmgen_default_fused_take_equal_logical_not_take_where_reshape_broadcast_to_broadcast_to_reshap_ea80fd4c09035e54__39_kernel --------------------------
	.section	.nv.info.tvmgen_default_fused_take_equal_logical_not_take_where_reshape_broadcast_to_broadcast_to_reshap_ea80fd4c09035e54__39_kernel,"",@"SHT_CUDA_INFO"
	.sectionflags	@""
	.align	4


	//----- nvinfo : EIATTR_CUDA_API_VERSION
	.align		4
        /*0000*/ 	.byte	0x04, 0x37
        /*0002*/ 	.short	(.L_2517 - .L_2516)
.L_2516:
        /*0004*/ 	.word	0x0000007e


	//----- nvinfo : EIATTR_SW2861232_WAR
	.align		4
.L_2517:
        /*0008*/ 	.byte	0x01, 0x35
	.zero		2


	//----- nvinfo : EIATTR_PARAM_CBANK
	.align		4
        /*000c*/ 	.byte	0x04, 0x0a
        /*000e*/ 	.short	(.L_2519 - .L_2518)
	.align		4
.L_2518:
        /*0010*/ 	.word	index@(.nv.constant0.tvmgen_default_fused_take_equal_logical_not_take_where_reshape_broadcast_to_broadcast_to_reshap_ea80fd4c09035e54__39_kernel)
        /*0014*/ 	.short	0x0160
        /*0016*/ 	.short	0x0020


	//----- nvinfo : EIATTR_CBANK_PARAM_SIZE
	.align		4
.L_2519:
        /*0018*/ 	.byte	0x03, 0x19
        /*001a*/ 	.short	0x0020


	//----- nvinfo : EIATTR_KPARAM_INFO
	.align		4
        /*001c*/ 	.byte	0x04, 0x17
        /*001e*/ 	.short	(.L_2521 - .L_2520)
.L_2520:
        /*0020*/ 	.word	0x00000000
        /*0024*/ 	.short	0x0003
        /*0026*/ 	.short	0x0018
        /*0028*/ 	.byte	0x00, 0xf0, 0x21, 0x00


	//----- nvinfo : EIATTR_KPARAM_INFO
	.align		4
.L_2521:
        /*002c*/ 	.byte	0x04, 0x17
        /*002e*/ 	.short	(.L_2523 - .L_2522)
.L_2522:
        /*0030*/ 	.word	0x00000000
        /*0034*/ 	.short	0x0002
        /*0036*/ 	.short	0x0010
        /*0038*/ 	.byte	0x00, 0xf0, 0x21, 0x00


	//----- nvinfo : EIATTR_KPARAM_INFO
	.align		4
.L_2523:
        /*003c*/ 	.byte	0x04, 0x17
        /*003e*/ 	.short	(.L_2525 - .L_2524)
.L_2524:
        /*0040*/ 	.word	0x00000000
        /*0044*/ 	.short	0x0001
        /*0046*/ 	.short	0x0008
        /*0048*/ 	.byte	0x00, 0xf0, 0x21, 0x00


	//----- nvinfo : EIATTR_KPARAM_INFO
	.align		4
.L_2525:
        /*004c*/ 	.byte	0x04, 0x17
        /*004e*/ 	.short	(.L_2527 - .L_2526)
.L_2526:
        /*0050*/ 	.word	0x00000000
        /*0054*/ 	.short	0x0000
        /*0056*/ 	.short	0x0000
        /*0058*/ 	.byte	0x00, 0xf0, 0x21, 0x00


	//----- nvinfo : EIATTR_MAXREG_COUNT
	.align		4
.L_2527:
        /*005c*/ 	.byte	0x03, 0x1b
        /*005e*/ 	.short	0x00ff


	//----- nvinfo : EIATTR_EXIT_INSTR_OFFSETS
	.align		4
        /*0060*/ 	.byte	0x04, 0x1c
        /*0062*/ 	.short	(.L_2529 - .L_2528)


	//   ....[0]....
.L_2528:
        /*0064*/ 	.word	0x00000100
.L_2529:


//--------------------- .nv.info.tvmgen_default_fused_take_equal_logical_not_take_where_reshape_broadcast_to_broadcast_to_reshap_ea80fd4c09035e54__120_kernel --------------------------
	.section	.nv.info.tvmgen_default_fused_take_equal_logical_not_take_where_reshape_broadcast_to_broadcast_to_reshap_ea80fd4c09035e54__120_kernel,"",@"SHT_CUDA_INFO"
	.sectionflags	@""
	.align	4


	//----- nvinfo : EIATTR_CUDA_API_VERSION
	.align		4
        /*0000*/ 	.byte	0x04, 0x37
        /*0002*/ 	.short	(.L_2531 - .L_2530)
.L_2530:
        /*0004*/ 	.word	0x0000007e


	//----- nvinfo : EIATTR_SW2861232_WAR
	.align		4
.L_2531:
        /*0008*/ 	.byte	0x01, 0x35
	.zero		2


	//----- nvinfo : EIATTR_PARAM_CBANK
	.align		4
        /*000c*/ 	.byte	0x04, 0x0a
        /*000e*/ 	.short	(.L_2533 - .L_2532)
	.align		4
.L_2532:
        /*0010*/ 	.word	index@(.nv.constant0.tvmgen_default_fused_take_equal_logical_not_take_where_reshape_broadcast_to_broadcast_to_reshap_ea80fd4c09035e54__120_kernel)
        /*0014*/ 	.short	0x0160
        /*0016*/ 	.short	0x0020


	//----- nvinfo : EIATTR_CBANK_PARAM_SIZE
	.align		4
.L_2533:
        /*0018*/ 	.byte	0x03, 0x19
        /*001a*/ 	.short	0x0020


	//----- nvinfo : EIATTR_KPARAM_INFO
	.align		4
        /*001c*/ 	.byte	0x04, 0x17
        /*001e*/ 	.short	(.L_2535 - .L_2534)
.L_2534:
        /*0020*/ 	.word	0x00000000
        /*0024*/ 	.short	0x0003
        /*0026*/ 	.short	0x0018
        /*0028*/ 	.byte	0x00, 0xf0, 0x21, 0x00


	//----- nvinfo : EIATTR_KPARAM_INFO
	.align		4
.L_2535:
        /*002c*/ 	.byte	0x04, 0x17
        /*002e*/ 	.short	(.L_2537 - .L_2536)
.L_2536:
        /*0030*/ 	.word	0x00000000
        /*0034*/ 	.short	0x0002
        /*0036*/ 	.short	0x0010
        /*0038*/ 	.byte	0x00, 0xf0, 0x21, 0x00


	//----- nvinfo : EIATTR_KPARAM_INFO
	.align		4
.L_2537:
        /*003c*/ 	.byte	0x04, 0x17
        /*003e*/ 	.short	(.L_2539 - .L_2538)
.L_2538:
        /*0040*/ 	.word	0x00000000
        /*0044*/ 	.short	0x0001
        /*0046*/ 	.short	0x0008
        /*0048*/ 	.byte	0x00, 0xf0, 0x21, 0x00


	//----- nvinfo : EIATTR_KPARAM_INFO
	.align		4
.L_2539:
        /*004c*/ 	.byte	0x04, 0x17
        /*004e*/ 	.short	(.L_2541 - .L_2540)
.L_2540:
        /*0050*/ 	.word	0x00000000
        /*0054*/ 	.short	0x0000
        /*0056*/ 	.short	0x0000
        /*0058*/ 	.byte	0x00, 0xf0, 0x21, 0x00


	//----- nvinfo : EIATTR_MAXREG_COUNT
	.align		4
.L_2541:
        /*005c*/ 	.byte	0x03, 0x1b
        /*005e*/ 	.short	0x00ff


	//----- nvinfo : EIATTR_EXIT_INSTR_OFFSETS
	.align		4
        /*0060*/ 	.byte	0x04, 0x1c
        /*0062*/ 	.short	(.L_2543 - .L_2542)


	//   ....[0]....
.L_2542:
        /*0064*/ 	.word	0x00000100
.L_2543:


//--------------------- .nv.info.tvmgen_default_fused_take_equal_logical_not_take_where_reshape_broadcast_to_broadcast_to_reshap_ea80fd4c09035e54__18_kernel --------------------------
	.section	.nv.info.tvmgen_default_fused_take_equal_logical_not_take_where_reshape_broadcast_to_broadcast_to_reshap_ea80fd4c09035e54__18_kernel,"",@"SHT_CUDA_INFO"
	.sectionflags	@""
	.align	4


	//----- nvinfo : EIATTR_CUDA_API_VERSION
	.align		4
        /*0000*/ 	.byte	0x04, 0x37
        /*0002*/ 	.short	(.L_2545 - .L_2544)
.L_2544:
        /*0004*/ 	.word	0x0000007e


	//----- nvinfo : EIATTR_SW2861232_WAR
	.align		4
.L_2545:
        /*0008*/ 	.byte	0x01, 0x35
	.zero		2


	//----- nvinfo : EIATTR_PARAM_CBANK
	.align		4
        /*000c*/ 	.byte	0x04, 0x0a
        /*000e*/ 	.short	(.L_2547 - .L_2546)
	.align		4
.L_2546:
        /*0010*/ 	.word	index@(.nv.constant0.tvmgen_default_fused_take_equal_logical_not_take_where_reshape_broadcast_to_broadcast_to_reshap_ea80fd4c09035e54__18_kernel)
        /*0014*/ 	.short	0x0160
        /*0016*/ 	.short	0x0020


	//----- nvinfo : EIATTR_CBANK_PARAM_SIZE
	.align		4
.L_2547:
        /*0018*/ 	.byte	0x03, 0x19
        /*001a*/ 	.short	0x0020


	//----- nvinfo : EIATTR_KPARAM_INFO
	.align		4
        /*001c*/ 	.byte	0x04, 0x17
        /*001e*/ 	.short	(.L_2549 - .L_2548)
.L_2548:
        /*0020*/ 	.word	0x00000000
        /*0024*/ 	.short	0x0003
        /*0026*/ 	.short	0x0018
        /*0028*/ 	.byte	0x00, 0xf0, 0x21, 0x00


	//----- nvinfo : EIATTR_KPARAM_INFO
	.align		4
.L_2549:
        /*002c*/ 	.byte	0x04, 0x17
        /*002e*/ 	.short	(.L_2551 - .L_2550)
.L_2550:
        /*0030*/ 	.word	0x00000000
        /*0034*/ 	.short	0x0002
        /*0036*/ 	.short	0x0010
        /*0038*/ 	.byte	0x00, 0xf0, 0x21, 0x00


	//----- nvinfo : EIATTR_KPARAM_INFO
	.align		4
.L_2551:
        /*003c*/ 	.byte	0x04, 0x17
        /*003e*/ 	.short	(.L_2553 - .L_2552)
.L_2552:
        /*0040*/ 	.word	0x00000000
        /*0044*/ 	.short	0x0001
        /*0046*/ 	.short	0x0008
        /*0048*/ 	.byte	0x00, 0xf0, 0x21, 0x00


	//----- nvinfo : EIATTR_KPARAM_INFO
	.align		4
.L_2553:
        /*004c*/ 	.byte	0x04, 0x17
        /*004e*/ 	.short	(.L_2555 - .L_2554)
.L_2554:
        /*0050*/ 	.word	0x00000000
        /*0054*/ 	.short	0x0000
        /*0056*/ 	.short	0x0000
        /*0058*/ 	.byte	0x00, 0xf0, 0x21, 0x00


	//----- nvinfo : EIATTR_MAXREG_COUNT
	.align		4
.L_2555:
        /*005c*/ 	.byte	0x03, 0x1b
        /*005e*/ 	.short	0x00ff


	//----- nvinfo : EIATTR_EXIT_INSTR_OFFSETS
	.align		4
        /*0060*/ 	.byte	0x04, 0x1c
        /*0062*/ 	.short	(.L_2557 - .L_2556)


	//   ....[0]....
.L_2556:
        /*0064*/ 	.word	0x00000100
.L_2557:


//--------------------- .nv.info.tvmgen_default_fused_take_equal_logical_not_take_where_reshape_broadcast_to_broadcast_to_reshap_ea80fd4c09035e54__69_kernel --------------------------
	.section	.nv.info.tvmgen_default_fused_take_equal_logical_not_take_where_reshape_broadcast_to_broadcast_to_reshap_ea80fd4c09035e54__69_kernel,"",@"SHT_CUDA_INFO"
	.sectionflags	@""
	.align	4


	//----- nvinfo : EIATTR_CUDA_API_VERSION
	.align		4
        /*0000*/ 	.byte	0x04, 0x37
        /*0002*/ 	.short	(.L_2559 - .L_2558)
.L_2558:
        /*0004*/ 	.word	0x0000007e


	//----- nvinfo : EIATTR_SW2861232_WAR
	.align		4
.L_2559:
        /*0008*/ 	.byte	0x01, 0x35
	.zero		2


	//----- nvinfo : EIATTR_PARAM_CBANK
	.align		4
        /*000c*/ 	.byte	0x04, 0x0a
        /*000e*/ 	.short	(.L_2561 - .L_2560)
	.align		4
.L_2560:
        /*0010*/ 	.word	index@(.nv.constant0.tvmgen_default_fused_take_equal_logical_not_take_where_reshape_broadcast_to_broadcast_to_reshap_ea80fd4c09035e54__69_kernel)
        /*0014*/ 	.short	0x0160
        /*0016*/ 	.short	0x0020


	//----- nvinfo : EIATTR_CBANK_PARAM_SIZE
	.align		4
.L_2561:
        /*0018*/ 	.byte	0x03, 0x19
        /*001a*/ 	.short	0x0020


	//----- nvinfo : EIATTR_KPARAM_INFO
	.align		4
        /*001c*/ 	.byte	0x04, 0x17
        /*001e*/ 	.short	(.L_2563 - .L_2562)
.L_2562:
        /*0020*/ 	.word	0x00000000
        /*0024*/ 	.short	0x0003
        /*0026*/ 	.short	0x0018
        /*0028*/ 	.byte	0x00, 0xf0, 0x21, 0x00


	//----- nvinfo : EIATTR_KPARAM_INFO
	.align		4
.L_2563:
        /*002c*/ 	.byte	0x04, 0x17
        /*002e*/ 	.short	(.L_2565 - .L_2564)
.L_2564:
        /*0030*/ 	.word	0x00000000
        /*0034*/ 	.short	0x0002
        /*0036*/ 	.short	0x0010
        /*0038*/ 	.byte	0x00, 0xf0, 0x21, 0x00


	//----- nvinfo : EIATTR_KPARAM_INFO
	.align		4
.L_2565:
        /*003c*/ 	.byte	0x04, 0x17
        /*003e*/ 	.short	(.L_2567 - .L_2566)
.L_2566:
        /*0040*/ 	.word	0x00000000
        /*0044*/ 	.short	0x0001
        /*0046*/ 	.short	0x0008
        /*0048*/ 	.byte	0x00, 0xf0, 0x21, 0x00


	//----- nvinfo : EIATTR_KPARAM_INFO
	.align		4
.L_2567:
        /*004c*/ 	.byte	0x04, 0x17
        /*004e*/ 	.short	(.L_2569 - .L_2568)
.L_2568:
        /*0050*/ 	.word	0x00000000
        /*0054*/ 	.short	0x0000
        /*0056*/ 	.short	0x0000
        /*0058*/ 	.byte	0x00, 0xf0, 0x21, 0x00


	//----- nvinfo : EIATTR_MAXREG_COUNT
	.align		4
.L_2569:
        /*005c*/ 	.byte	0x03, 0x1b
        /*005e*/ 	.short	0x00ff


	//----- nvinfo : EIATTR_EXIT_INSTR_OFFSETS
	.align		4
        /*0060*/ 	.byte	0x04, 0x1c
        /*0062*/ 	.short	(.L_2571 - .L_2570)


	//   ....[0]....
.L_2570:
        /*0064*/ 	.word	0x00000100
.L_2571:


//--------------------- .nv.callgraph             --------------------------
	.section	.nv.callgraph,"",@"SHT_CUDA_CALLGRAPH"
	.align	4
	.sectionentsize	8
	.align		4
        /*0000*/ 	.word	0x00000000
	.align		4
        /*0004*/ 	.word	0xffffffff
	.align		4
        /*0008*/ 	.word	0x00000000
	.align		4
        /*000c*/ 	.word	0xfffffffe
	.align		4
        /*0010*/ 	.word	0x00000000
	.align		4
        /*0014*/ 	.word	0xfffffffd
	.align		4
        /*0018*/ 	.word	0x00000000
	.align		4
        /*001c*/ 	.word	0xfffffffc


//--------------------- .nv.rel.action            --------------------------
	.section	.nv.rel.action,"",@"SHT_CUDA_RELOCINFO"
	.align	8
	.sectionentsize	8
        /*0000*/ 	.byte	0x73, 0x00, 0x00, 0x00, 0x00, 0x00, 0x00, 0x00, 0x00, 0x00, 0x00, 0x11, 0x25, 0x00, 0x05, 0x36


//--------------------- .nv.constant0.tvmgen_default_fused_take_equal_logical_not_take_where_reshape_broadcast_to_broadcast_to_reshap_ea80fd4c09035e54__35_kernel --------------------------
	.section	.nv.constant0.tvmgen_default_fused_take_equal_logical_not_take_where_reshape_broadcast_to_broadcast_to_reshap_ea80fd4c09035e54__35_kernel,"a",@progbits
	.sectionflags	@""
	.align	4
.nv.constant0.tvmgen_default_fused_take_equal_logical_not_take_where_reshape_broadcast_to_broadcast_to_reshap_ea80fd4c09035e54__35_kernel:
	.zero		384


//--------------------- .nv.constant0.tvmgen_default_fused_take_equal_logical_not_take_where_reshape_broadcast_to_broadcast_to_reshap_ea80fd4c09035e54__45_kernel --------------------------
	.section	.nv.constant0.tvmgen_default_fused_take_equal_logical_not_take_where_reshape_broadcast_to_broadcast_to_reshap_ea80fd4c09035e54__45_kernel,"a",@progbits
	.sectionflags	@""
	.align	4
.nv.constant0.tvmgen_default_fused_take_equal_logical_not_take_where_reshape_broadcast_to_broadcast_to_reshap_ea80fd4c09035e54__45_kernel:
	.zero		384


//--------------------- .nv.constant0.tvmgen_default_fused_take_equal_logical_not_take_where_reshape_broadcast_to_broadcast_to_reshap_ea80fd4c09035e54__40_kernel --------------------------
	.section	.nv.constant0.tvmgen_default_fused_take_equal_logical_not_take_where_reshape_broadcast_to_broadcast_to_reshap_ea80fd4c09035e54__40_kernel,"a",@progbits
	.sectionflags	@""
	.align	4
.nv.constant0.tvmgen_default_fused_take_equal_logical_not_take_where_reshape_broadcast_to_broadcast_to_reshap_ea80fd4c09035e54__40_kernel:
	.zero		384


//--------------------- .nv.constant0.tvmgen_default_fused_take_equal_logical_not_take_where_reshape_broadcast_to_broadcast_to_reshap_ea80fd4c09035e54__30_kernel --------------------------
	.section	.nv.constant0.tvmgen_default_fused_take_equal_logical_not_take_where_reshape_broadcast_to_broadcast_to_reshap_ea80fd4c09035e54__30_kernel,"a",@progbits
	.sectionflags	@""
	.align	4
.nv.constant0.tvmgen_default_fused_take_equal_logical_not_take_where_reshape_broadcast_to_broadcast_to_reshap_ea80fd4c09035e54__30_kernel:
	.zero		384


//--------------------- .nv.constant0.tvmgen_default_fused_take_equal_logical_not_take_where_reshape_broadcast_to_broadcast_to_reshap_ea80fd4c09035e54__21_kernel --------------------------
	.section	.nv.constant0.tvmgen_default_fused_take_equal_logical_not_take_where_reshape_broadcast_to_broadcast_to_reshap_ea80fd4c09035e54__21_kernel,"a",@progbits
	.sectionflags	@""
	.align	4
.nv.constant0.tvmgen_default_fused_take_equal_logical_not_take_where_reshape_broadcast_to_broadcast_to_reshap_ea80fd4c09035e54__21_kernel:
	.zero		384


//--------------------- .nv.constant0.tvmgen_default_fused_take_equal_logical_not_take_where_reshape_broadcast_to_broadcast_to_reshap_ea80fd4c09035e54__98_kernel --------------------------
	.section	.nv.constant0.tvmgen_default_fused_take_equal_logical_not_take_where_reshape_broadcast_to_broadcast_to_reshap_ea80fd4c09035e54__98_kernel,"a",@progbits
	.sectionflags	@""
	.align	4
.nv.constant0.tvmgen_default_fused_take_equal_logical_not_take_where_reshape_broadcast_to_broadcast_to_reshap_ea80fd4c09035e54__98_kernel:
	.zero		384


//--------------------- .nv.constant0.tvmgen_default_fused_take_equal_logical_not_take_where_reshape_broadcast_to_broadcast_to_reshap_ea80fd4c09035e54__100_kernel --------------------------
	.section	.nv.constant0.tvmgen_default_fused_take_equal_logical_not_take_where_reshape_broadcast_to_broadcast_to_reshap_ea80fd4c09035e54__100_kernel,"a",@progbits
	.sectionflags	@""
	.align	4
.nv.constant0.tvmgen_default_fused_take_equal_logical_not_take_where_reshape_broadcast_to_broadcast_to_reshap_ea80fd4c09035e54__100_kernel:
	.zero		384


//--------------------- .nv.constant0.tvmgen_default_fused_take_equal_logical_not_take_where_reshape_broadcast_to_broadcast_to_reshap_ea80fd4c09035e54__118_kernel --------------------------
	.section	.nv.constant0.tvmgen_default_fused_take_equal_logical_not_take_where_reshape_broadcast_to_broadcast_to_reshap_ea80fd4c09035e54__118_kernel,"a",@progbits
	.sectionflags	@""
	.align	4
.nv.constant0.tvmgen_default_fused_take_equal_logical_not_take_where_reshape_broadcast_to_broadcast_to_reshap_ea80fd4c09035e54__118_kernel:
	.zero		384


//--------------------- .nv.constant0.tvmgen_default_fused_take_equal_logical_not_take_where_reshape_broadcast_to_broadcast_to_reshap_ea80fd4c09035e54__1_kernel --------------------------
	.section	.nv.constant0.tvmgen_default_fused_take_equal_logical_not_take_where_reshape_broadcast_to_broadcast_to_reshap_ea80fd4c09035e54__1_kernel,"a",@progbits
	.sectionflags	@""
	.align	4
.nv.constant0.tvmgen_default_fused_take_equal_logical_not_take_where_reshape_broadcast_to_broadcast_to_reshap_ea80fd4c09035e54__1_kernel:
	.zero		384


//--------------------- .nv.constant0.tvmgen_default_fused_take_equal_logical_not_take_where_reshape_broadcast_to_broadcast_to_reshap_ea80fd4c09035e54__62_kernel --------------------------
	.section	.nv.constant0.tvmgen_default_fused_take_equal_logical_not_take_where_reshape_broadcast_to_broadcast_to_reshap_ea80fd4c09035e54__62_kernel,"a",@progbits
	.sectionflags	@""
	.align	4
.nv.constant0.tvmgen_default_fused_take_equal_logical_not_take_where_reshape_broadcast_to_broadcast_to_reshap_ea80fd4c09035e54__62_kernel:
	.zero		384


//--------------------- .nv.constant0.tvmgen_default_fused_take_equal_logical_not_take_where_reshape_broadcast_to_broadcast_to_reshap_ea80fd4c09035e54__31_kernel --------------------------
	.section	.nv.constant0.tvmgen_default_fused_take_equal_logical_not_take_where_reshape_broadcast_to_broadcast_to_reshap_ea80fd4c09035e54__31_kernel,"a",@progbits
	.sectionflags	@""
	.align	4
.nv.constant0.tvmgen_default_fused_take_equal_logical_not_take_where_reshape_broadcast_to_broadcast_to_reshap_ea80fd4c09035e54__31_kernel:
	.zero		384


//--------------------- .nv.constant0.tvmgen_default_fused_take_equal_logical_not_take_where_reshape_broadcast_to_broadcast_to_reshap_ea80fd4c09035e54__71_kernel --------------------------
	.section	.nv.constant0.tvmgen_default_fused_take_equal_logical_not_take_where_reshape_broadcast_to_broadcast_to_reshap_ea80fd4c09035e54__71_kernel,"a",@progbits
	.sectionflags	@""
	.align	4
.nv.constant0.tvmgen_default_fused_take_equal_logical_not_take_where_reshape_broadcast_to_broadcast_to_reshap_ea80fd4c09035e54__71_kernel:
	.zero		384


//--------------------- .nv.constant0.tvmgen_default_fused_take_equal_logical_not_take_where_reshape_broadcast_to_broadcast_to_reshap_ea80fd4c09035e54__12_kernel --------------------------
	.section	.nv.constant0.tvmgen_default_fused_take_equal_logical_not_take_where_reshape_broadcast_to_broadcast_to_reshap_ea80fd4c09035e54__12_kernel,"a",@progbits
	.sectionflags	@""
	.align	4
.nv.constant0.tvmgen_default_fused_take_equal_logical_not_take_where_reshape_broadcast_to_broadcast_to_reshap_ea80fd4c09035e54__12_kernel:
	.zero		384


//--------------------- .nv.constant0.tvmgen_default_fused_take_equal_logical_not_take_where_reshape_broadcast_to_broadcast_to_reshap_ea80fd4c09035e54__68_kernel --------------------------
	.section	.nv.constant0.tvmgen_default_fused_take_equal_logical_not_take_where_reshape_broadcast_to_broadcast_to_reshap_ea80fd4c09035e54__68_kernel,"a",@progbits
	.sectionflags	@""
	.align	4
.nv.constant0.tvmgen_default_fused_take_equal_logical_not_take_where_reshape_broadcast_to_broadcast_to_reshap_ea80fd4c09035e54__68_kernel:
	.zero		384


//--------------------- .nv.constant0.tvmgen_default_fused_take_equal_logical_not_take_where_reshape_broadcast_to_broadcast_to_reshap_ea80fd4c09035e54__26_kernel --------------------------
	.section	.nv.constant0.tvmgen_default_fused_take_equal_logical_not_take_where_reshape_broadcast_to_broadcast_to_reshap_ea80fd4c09035e54__26_kernel,"a",@progbits
	.sectionflags	@""
	.align	4
.nv.constant0.tvmgen_default_fused_take_equal_logical_not_take_where_reshape_broadcast_to_broadcast_to_reshap_ea80fd4c09035e54__26_kernel:
	.zero		384


//--------------------- .nv.constant0.tvmgen_default_fused_take_equal_logical_not_take_where_reshape_broadcast_to_broadcast_to_reshap_ea80fd4c09035e54__56_kernel --------------------------
	.section	.nv.constant0.tvmgen_default_fused_take_equal_logical_not_take_where_reshape_broadcast_to_broadcast_to_reshap_ea80fd4c09035e54__56_kernel,"a",@progbits
	.sectionflags	@""
	.align	4
.nv.constant0.tvmgen_default_fused_take_equal_logical_not_take_where_reshape_broadcast_to_broadcast_to_reshap_ea80fd4c09035e54__56_kernel:
	.zero		384


//--------------------- .nv.constant0.tvmgen_default_fused_take_equal_logical_not_take_where_reshape_broadcast_to_broadcast_to_reshap_ea80fd4c09035e54__49_kernel --------------------------
	.section	.nv.constant0.tvmgen_default_fused_take_equal_logical_not_take_where_reshape_broadcast_to_broadcast_to_reshap_ea80fd4c09035e54__49_kernel,"a",@progbits
	.sectionflags	@""
	.align	4
.nv.constant0.tvmgen_default_fused_take_equal_logical_not_take_where_reshape_broadcast_to_broadcast_to_reshap_ea80fd4c09035e54__49_kernel:
	.zero		384


//--------------------- .nv.constant0.tvmgen_default_fused_take_equal_logical_not_take_where_reshape_broadcast_to_broadcast_to_reshap_ea80fd4c09035e54__2_kernel --------------------------
	.section	.nv.constant0.tvmgen_default_fused_take_equal_logical_not_take_where_reshape_broadcast_to_broadcast_to_reshap_ea80fd4c09035e54__2_kernel,"a",@progbits
	.sectionflags	@""
	.align	4
.nv.constant0.tvmgen_default_fused_take_equal_logical_not_take_where_reshape_broadcast_to_broadcast_to_reshap_ea80fd4c09035e54__2_kernel:
	.zero		384


//--------------------- .nv.constant0.tvmgen_default_fused_take_equal_logical_not_take_where_reshape_broadcast_to_broadcast_to_reshap_ea80fd4c09035e54__78_kernel --------------------------
	.section	.nv.constant0.tvmgen_default_fused_take_equal_logical_not_take_where_reshape_broadcast_to_broadcast_to_reshap_ea80fd4c09035e54__78_kernel,"a",@progbits
	.sectionflags	@""
	.align	4
.nv.constant0.tvmgen_default_fused_take_equal_logical_not_take_where_reshape_broadcast_to_broadcast_to_reshap_ea80fd4c09035e54__78_kernel:
	.zero		384


//--------------------- .nv.constant0.tvmgen_default_fused_take_equal_logical_not_take_where_reshape_broadcast_to_broadcast_to_reshap_ea80fd4c09035e54__79_kernel --------------------------
	.section	.nv.constant0.tvmgen_default_fused_take_equal_logical_not_take_where_reshape_broadcast_to_broadcast_to_reshap_ea80fd4c09035e54__79_kernel,"a",@progbits
	.sectionflags	@""
	.align	4
.nv.constant0.tvmgen_default_fused_take_equal_logical_not_take_where_reshape_broadcast_to_broadcast_to_reshap_ea80fd4c09035e54__79_kernel:
	.zero		384


//--------------------- .nv.constant0.tvmgen_default_fused_take_equal_logical_not_take_where_reshape_broadcast_to_broadcast_to_reshap_ea80fd4c09035e54__3_kernel --------------------------
	.section	.nv.constant0.tvmgen_default_fused_take_equal_logical_not_take_where_reshape_broadcast_to_broadcast_to_reshap_ea80fd4c09035e54__3_kernel,"a",@progbits
	.sectionflags	@""
	.align	4
.nv.constant0.tvmgen_default_fused_take_equal_logical_not_take_where_reshape_broadcast_to_broadcast_to_reshap_ea80fd4c09035e54__3_kernel:
	.zero		384


//--------------------- .nv.constant0.tvmgen_default_fused_take_equal_logical_not_take_where_reshape_broadcast_to_broadcast_to_reshap_ea80fd4c09035e54__51_kernel --------------------------
	.section	.nv.constant0.tvmgen_default_fused_take_equal_logical_not_take_where_reshape_broadcast_to_broadcast_to_reshap_ea80fd4c09035e54__51_kernel,"a",@progbits
	.sectionflags	@""
	.align	4
.nv.constant0.tvmgen_default_fused_take_equal_logical_not_take_where_reshape_broadcast_to_broadcast_to_reshap_ea80fd4c09035e54__51_kernel:
	.zero		384


//--------------------- .nv.constant0.tvmgen_default_fused_take_equal_logical_not_take_where_reshape_broadcast_to_broadcast_to_reshap_ea80fd4c09035e54__117_kernel --------------------------
	.section	.nv.constant0.tvmgen_default_fused_take_equal_logical_not_take_where_reshape_broadcast_to_broadcast_to_reshap_ea80fd4c09035e54__117_kernel,"a",@progbits
	.sectionflags	@""
	.align	4
.nv.constant0.tvmgen_default_fused_take_equal_logical_not_take_where_reshape_broadcast_to_broadcast_to_reshap_ea80fd4c09035e54__117_kernel:
	.zero		384


//--------------------- .nv.constant0.tvmgen_default_fused_take_equal_logical_not_take_where_reshape_broadcast_to_broadcast_to_reshap_ea80fd4c09035e54__42_kernel --------------------------
	.section	.nv.constant0.tvmgen_default_fused_take_equal_logical_not_take_where_reshape_broadcast_to_broadcast_to_reshap_ea80fd4c09035e54__42_kernel,"a",@progbits
	.sectionflags	@""
	.align	4
.nv.constant0.tvmgen_default_fused_take_equal_logical_not_take_where_reshape_broadcast_to_broadcast_to_reshap_ea80fd4c09035e54__42_kernel:
	.zero		384


//--------------------- .nv.constant0.tvmgen_default_fused_take_equal_logical_not_take_where_reshape_broadcast_to_broadcast_to_reshap_ea80fd4c09035e54__80_kernel --------------------------
	.section	.nv.constant0.tvmgen_default_fused_take_equal_logical_not_take_where_reshape_broadcast_to_broadcast_to_reshap_ea80fd4c09035e54__80_kernel,"a",@progbits
	.sectionflags	@""
	.align	4
.nv.constant0.tvmgen_default_fused_take_equal_logical_not_take_where_reshape_broadcast_to_broadcast_to_reshap_ea80fd4c09035e54__80_kernel:
	.zero		384


//--------------------- .nv.constant0.tvmgen_default_fused_take_equal_logical_not_take_where_reshape_broadcast_to_broadcast_to_reshap_ea80fd4c09035e54__46_kernel --------------------------
	.section	.nv.constant0.tvmgen_default_fused_take_equal_logical_not_take_where_reshape_broadcast_to_broadcast_to_reshap_ea80fd4c09035e54__46_kernel,"a",@progbits
	.sectionflags	@""
	.align	4
.nv.constant0.tvmgen_default_fused_take_equal_logical_not_take_where_reshape_broadcast_to_broadcast_to_reshap_ea80fd4c09035e54__46_kernel:
	.zero		384


//--------------------- .nv.constant0.tvmgen_default_fused_take_equal_logical_not_take_where_reshape_broadcast_to_broadcast_to_reshap_ea80fd4c09035e54__102_kernel --------------------------
	.section	.nv.constant0.tvmgen_default_fused_take_equal_logical_not_take_where_reshape_broadcast_to_broadcast_to_reshap_ea80fd4c09035e54__102_kernel,"a",@progbits
	.sectionflags	@""
	.align	4
.nv.constant0.tvmgen_default_fused_take_equal_logical_not_take_where_reshape_broadcast_to_broadcast_to_reshap_ea80fd4c09035e54__102_kernel:
	.zero		384


//--------------------- .nv.constant0.tvmgen_default_fused_take_equal_logical_not_take_where_reshape_broadcast_to_broadcast_to_reshap_ea80fd4c09035e54__94_kernel --------------------------
	.section	.nv.constant0.tvmgen_default_fused_take_equal_logical_not_take_where_reshape_broadcast_to_broadcast_to_reshap_ea80fd4c09035e54__94_kernel,"a",@progbits
	.sectionflags	@""
	.align	4
.nv.constant0.tvmgen_default_fused_take_equal_logical_not_take_where_reshape_broadcast_to_broadcast_to_reshap_ea80fd4c09035e54__94_kernel:
	.zero		384


//--------------------- .nv.constant0.tvmgen_default_fused_scatter_nd_kernel_1 --------------------------
	.section	.nv.constant0.tvmgen_default_fused_scatter_nd_kernel_1,"a",@progbits
	.sectionflags	@""
	.align	4
.nv.constant0.tvmgen_default_fused_scatter_nd_kernel_1:
	.zero		376


//--------------------- .nv.constant0.tvmgen_default_fused_take_equal_logical_not_take_where_reshape_broadcast_to_broadcast_to_reshap_ea80fd4c09035e54__5_kernel --------------------------
	.section	.nv.constant0.tvmgen_default_fused_take_equal_logical_not_take_where_reshape_broadcast_to_broadcast_to_reshap_ea80fd4c09035e54__5_kernel,"a",@progbits
	.sectionflags	@""
	.align	4
.nv.constant0.tvmgen_default_fused_take_equal_logical_not_take_where_reshape_broadcast_to_broadcast_to_reshap_ea80fd4c09035e54__5_kernel:
	.zero		384


//--------------------- .nv.constant0.tvmgen_default_fused_take_equal_logical_not_take_where_reshape_broadcast_to_broadcast_to_reshap_ea80fd4c09035e54__107_kernel --------------------------
	.section	.nv.constant0.tvmgen_default_fused_take_equal_logical_not_take_where_reshape_broadcast_to_broadcast_to_reshap_ea80fd4c09035e54__107_kernel,"a",@progbits
	.sectionflags	@""
	.align	4
.nv.constant0.tvmgen_default_fused_take_equal_logical_not_take_where_reshape_broadcast_to_broadcast_to_reshap_ea80fd4c09035e54__107_kernel:
	.zero		384


//--------------------- .nv.constant0.tvmgen_default_fused_take_equal_logical_not_take_where_reshape_broadcast_to_broadcast_to_reshap_ea80fd4c09035e54__105_kernel --------------------------
	.section	.nv.constant0.tvmgen_default_fused_take_equal_logical_not_take_where_reshape_broadcast_to_broadcast_to_reshap_ea80fd4c09035e54__105_kernel,"a",@progbits
	.sectionflags	@""
	.align	4
.nv.constant0.tvmgen_default_fused_take_equal_logical_not_take_where_reshape_broadcast_to_broadcast_to_reshap_ea80fd4c09035e54__105_kernel:
	.zero		384


//--------------------- .nv.constant0.tvmgen_default_fused_take_equal_logical_not_take_where_reshape_broadcast_to_broadcast_to_reshap_ea80fd4c09035e54__64_kernel --------------------------
	.section	.nv.constant0.tvmgen_default_fused_take_equal_logical_not_take_where_reshape_broadcast_to_broadcast_to_reshap_ea80fd4c09035e54__64_kernel,"a",@progbits
	.sectionflags	@""
	.align	4
.nv.constant0.tvmgen_default_fused_take_equal_logical_not_take_where_reshape_broadcast_to_broadcast_to_reshap_ea80fd4c09035e54__64_kernel:
	.zero		384


//--------------------- .nv.constant0.tvmgen_default_fused_take_equal_logical_not_take_where_reshape_broadcast_to_broadcast_to_reshap_ea80fd4c09035e54__50_kernel --------------------------
	.section	.nv.constant0.tvmgen_default_fused_take_equal_logical_not_take_where_reshape_broadcast_to_broadcast_to_reshap_ea80fd4c09035e54__50_kernel,"a",@progbits
	.sectionflags	@""
	.align	4
.nv.constant0.tvmgen_default_fused_take_equal_logical_not_take_where_reshape_broadcast_to_broadcast_to_reshap_ea80fd4c09035e54__50_kernel:
	.zero		384


//--------------------- .nv.constant0.tvmgen_default_fused_take_equal_logical_not_take_where_reshape_broadcast_to_broadcast_to_reshap_ea80fd4c09035e54__92_kernel --------------------------
	.section	.nv.constant0.tvmgen_default_fused_take_equal_logical_not_take_where_reshape_broadcast_to_broadcast_to_reshap_ea80fd4c09035e54__92_kernel,"a",@progbits
	.sectionflags	@""
	.align	4
.nv.constant0.tvmgen_default_fused_take_equal_logical_not_take_where_reshape_broadcast_to_broadcast_to_reshap_ea80fd4c09035e54__92_kernel:
	.zero		384


//--------------------- .nv.constant0.tvmgen_default_fused_take_equal_logical_not_take_where_reshape_broadcast_to_broadcast_to_reshap_ea80fd4c09035e54__93_kernel --------------------------
	.section	.nv.constant0.tvmgen_default_fused_take_equal_logical_not_take_where_reshape_broadcast_to_broadcast_to_reshap_ea80fd4c09035e54__93_kernel,"a",@progbits
	.sectionflags	@""
	.align	4
.nv.constant0.tvmgen_default_fused_take_equal_logical_not_take_where_reshape_broadcast_to_broadcast_to_reshap_ea80fd4c09035e54__93_kernel:
	.zero		384


//--------------------- .nv.constant0.tvmgen_default_fused_take_equal_logical_not_take_where_reshape_broadcast_to_broadcast_to_reshap_ea80fd4c09035e54__37_kernel --------------------------
	.section	.nv.constant0.tvmgen_default_fused_take_equal_logical_not_take_where_reshape_broadcast_to_broadcast_to_reshap_ea80fd4c09035e54__37_kernel,"a",@progbits
	.sectionflags	@""
	.align	4
.nv.constant0.tvmgen_default_fused_take_equal_logical_not_take_where_reshape_broadcast_to_broadcast_to_reshap_ea80fd4c09035e54__37_kernel:
	.zero		384


//--------------------- .nv.constant0.tvmgen_default_fused_take_equal_logical_not_take_where_reshape_broadcast_to_broadcast_to_reshap_ea80fd4c09035e54__14_kernel --------------------------
	.section	.nv.constant0.tvmgen_default_fused_take_equal_logical_not_take_where_reshape_broadcast_to_broadcast_to_reshap_ea80fd4c09035e54__14_kernel,"a",@progbits
	.sectionflags	@""
	.align	4
.nv.constant0.tvmgen_default_fused_take_equal_logical_not_take_where_reshape_broadcast_to_broadcast_to_reshap_ea80fd4c09035e54__14_kernel:
	.zero		384


//--------------------- .nv.constant0.tvmgen_default_fused_take_equal_logical_not_take_where_reshape_broadcast_to_broadcast_to_reshap_ea80fd4c09035e54__74_kernel --------------------------
	.section	.nv.constant0.tvmgen_default_fused_take_equal_logical_not_take_where_reshape_broadcast_to_broadcast_to_reshap_ea80fd4c09035e54__74_kernel,"a",@progbits
	.sectionflags	@""
	.align	4
.nv.constant0.tvmgen_default_fused_take_equal_logical_not_take_where_reshape_broadcast_to_broadcast_to_reshap_ea80fd4c09035e54__74_kernel:
	.zero		384


//--------------------- .nv.constant0.tvmgen_default_fused_take_equal_logical_not_take_where_reshape_broadcast_to_broadcast_to_reshap_ea80fd4c09035e54__7_kernel --------------------------
	.section	.nv.constant0.tvmgen_default_fused_take_equal_logical_not_take_where_reshape_broadcast_to_broadcast_to_reshap_ea80fd4c09035e54__7_kernel,"a",@progbits
	.sectionflags	@""
	.align	4
.nv.constant0.tvmgen_default_fused_take_equal_logical_not_take_where_reshape_broadcast_to_broadcast_to_reshap_ea80fd4c09035e54__7_kernel:
	.zero		384


//--------------------- .nv.constant0.tvmgen_default_fused_take_equal_logical_not_take_where_reshape_broadcast_to_broadcast_to_reshap_ea80fd4c09035e54__66_kernel --------------------------
	.section	.nv.constant0.tvmgen_default_fused_take_equal_logical_not_take_where_reshape_broadcast_to_broadcast_to_reshap_ea80fd4c09035e54__66_kernel,"a",@progbits
	.sectionflags	@""
	.align	4
.nv.constant0.tvmgen_default_fused_take_equal_logical_not_take_where_reshape_broadcast_to_broadcast_to_reshap_ea80fd4c09035e54__66_kernel:
	.zero		384


//--------------------- .nv.constant0.tvmgen_default_fused_take_equal_logical_not_take_where_reshape_broadcast_to_broadcast_to_reshap_ea80fd4c09035e54__17_kernel --------------------------
	.section	.nv.constant0.tvmgen_default_fused_take_equal_logical_not_take_where_reshape_broadcast_to_broadcast_to_reshap_ea80fd4c09035e54__17_kernel,"a",@progbits
	.sectionflags	@""
	.align	4
.nv.constant0.tvmgen_default_fused_take_equal_logical_not_take_where_reshape_broadcast_to_broadcast_to_reshap_ea80fd4c09035e54__17_kernel:
	.zero		384


//--------------------- .nv.constant0.tvmgen_default_fused_take_equal_logical_not_take_where_reshape_broadcast_to_broadcast_to_reshap_ea80fd4c09035e54__10_kernel --------------------------
	.section	.nv.constant0.tvmgen_default_fused_take_equal_logical_not_take_where_reshape_broadcast_to_broadcast_to_reshap_ea80fd4c09035e54__10_kernel,"a",@progbits
	.sectionflags	@""
	.align	4
.nv.constant0.tvmgen_default_fused_take_equal_logical_not_take_where_reshape_broadcast_to_broadcast_to_reshap_ea80fd4c09035e54__10_kernel:
	.zero		384


//--------------------- .nv.constant0.tvmgen_default_fused_take_equal_logical_not_take_where_reshape_broadcast_to_broadcast_to_reshap_ea80fd4c09035e54__4_kernel --------------------------
	.section	.nv.constant0.tvmgen_default_fused_take_equal_logical_not_take_where_reshape_broadcast_to_broadcast_to_reshap_ea80fd4c09035e54__4_kernel,"a",@progbits
	.sectionflags	@""
	.align	4
.nv.constant0.tvmgen_default_fused_take_equal_logical_not_take_where_reshape_broadcast_to_broadcast_to_reshap_ea80fd4c09035e54__4_kernel:
	.zero		384


//--------------------- .nv.constant0.tvmgen_default_fused_take_equal_logical_not_take_where_reshape_broadcast_to_broadcast_to_reshap_ea80fd4c09035e54__77_kernel --------------------------
	.section	.nv.constant0.tvmgen_default_fused_take_equal_logical_not_take_where_reshape_broadcast_to_broadcast_to_reshap_ea80fd4c09035e54__77_kernel,"a",@progbits
	.sectionflags	@""
	.align	4
.nv.constant0.tvmgen_default_fused_take_equal_logical_not_take_where_reshape_broadcast_to_broadcast_to_reshap_ea80fd4c09035e54__77_kernel:
	.zero		384


//--------------------- .nv.constant0.tvmgen_default_fused_take_equal_logical_not_take_where_reshape_broadcast_to_broadcast_to_reshap_ea80fd4c09035e54__65_kernel --------------------------
	.section	.nv.constant0.tvmgen_default_fused_take_equal_logical_not_take_where_reshape_broadcast_to_broadcast_to_reshap_ea80fd4c09035e54__65_kernel,"a",@progbits
	.sectionflags	@""
	.align	4
.nv.constant0.tvmgen_default_fused_take_equal_logical_not_take_where_reshape_broadcast_to_broadcast_to_reshap_ea80fd4c09035e54__65_kernel:
	.zero		384


//--------------------- .nv.constant0.tvmgen_default_fused_take_equal_logical_not_take_where_reshape_broadcast_to_broadcast_to_reshap_ea80fd4c09035e54__106_kernel --------------------------
	.section	.nv.constant0.tvmgen_default_fused_take_equal_logical_not_take_where_reshape_broadcast_to_broadcast_to_reshap_ea80fd4c09035e54__106_kernel,"a",@progbits
	.sectionflags	@""
	.align	4
.nv.constant0.tvmgen_default_fused_take_equal_logical_not_take_where_reshape_broadcast_to_broadcast_to_reshap_ea80fd4c09035e54__106_kernel:
	.zero		384


//--------------------- .nv.constant0.tvmgen_default_fused_take_equal_logical_not_take_where_reshape_broadcast_to_broadcast_to_reshap_ea80fd4c09035e54__52_kernel --------------------------
	.section	.nv.constant0.tvmgen_default_fused_take_equal_logical_not_take_where_reshape_broadcast_to_broadcast_to_reshap_ea80fd4c09035e54__52_kernel,"a",@progbits
	.sectionflags	@""
	.align	4
.nv.constant0.tvmgen_default_fused_take_equal_logical_not_take_where_reshape_broadcast_to_broadcast_to_reshap_ea80fd4c09035e54__52_kernel:
	.zero		384


//--------------------- .nv.constant0.tvmgen_default_fused_take_equal_logical_not_take_where_reshape_broadcast_to_broadcast_to_reshap_ea80fd4c09035e54__27_kernel --------------------------
	.section	.nv.constant0.tvmgen_default_fused_take_equal_logical_not_take_where_reshape_broadcast_to_broadcast_to_reshap_ea80fd4c09035e54__27_kernel,"a",@progbits
	.sectionflags	@""
	.align	4
.nv.constant0.tvmgen_default_fused_take_equal_logical_not_take_where_reshape_broadcast_to_broadcast_to_reshap_ea80fd4c09035e54__27_kernel:
	.zero		384


//--------------------- .nv.constant0.tvmgen_default_fused_take_equal_logical_not_take_where_reshape_broadcast_to_broadcast_to_reshap_ea80fd4c09035e54__84_kernel --------------------------
	.section	.nv.constant0.tvmgen_default_fused_take_equal_logical_not_take_where_reshape_broadcast_to_broadcast_to_reshap_ea80fd4c09035e54__84_kernel,"a",@progbits
	.sectionflags	@""
	.align	4
.nv.constant0.tvmgen_default_fused_take_equal_logical_not_take_where_reshape_broadcast_to_broadcast_to_reshap_ea80fd4c09035e54__84_kernel:
	.zero		384


//--------------------- .nv.constant0.tvmgen_default_fused_take_equal_logical_not_take_where_reshape_broadcast_to_broadcast_to_reshap_ea80fd4c09035e54__13_kernel --------------------------
	.section	.nv.constant0.tvmgen_default_fused_take_equal_logical_not_take_where_reshape_broadcast_to_broadcast_to_reshap_ea80fd4c09035e54__13_kernel,"a",@progbits
	.sectionflags	@""
	.align	4
.nv.constant0.tvmgen_default_fused_take_equal_logical_not_take_where_reshape_broadcast_to_broadcast_to_reshap_ea80fd4c09035e54__13_kernel:
	.zero		384


//--------------------- .nv.constant0.tvmgen_default_fused_take_equal_logical_not_take_where_reshape_broadcast_to_broadcast_to_reshap_ea80fd4c09035e54__59_kernel --------------------------
	.section	.nv.constant0.tvmgen_default_fused_take_equal_logical_not_take_where_reshape_broadcast_to_broadcast_to_reshap_ea80fd4c09035e54__59_kernel,"a",@progbits
	.sectionflags	@""
	.align	4
.nv.constant0.tvmgen_default_fused_take_equal_logical_not_take_where_reshape_broadcast_to_broadcast_to_reshap_ea80fd4c09035e54__59_kernel:
	.zero		384


//--------------------- .nv.constant0.tvmgen_default_fused_take_equal_logical_not_take_where_reshape_broadcast_to_broadcast_to_reshap_ea80fd4c09035e54__11_kernel --------------------------
	.section	.nv.constant0.tvmgen_default_fused_take_equal_logical_not_take_where_reshape_broadcast_to_broadcast_to_reshap_ea80fd4c09035e54__11_kernel,"a",@progbits
	.sectionflags	@""
	.align	4
.nv.constant0.tvmgen_default_fused_take_equal_logical_not_take_where_reshape_broadcast_to_broadcast_to_reshap_ea80fd4c09035e54__11_kernel:
	.zero		384


//--------------------- .nv.constant0.tvmgen_default_fused_take_equal_logical_not_take_where_reshape_broadcast_to_broadcast_to_reshap_ea80fd4c09035e54__82_kernel --------------------------
	.section	.nv.constant0.tvmgen_default_fused_take_equal_logical_not_take_where_reshape_broadcast_to_broadcast_to_reshap_ea80fd4c09035e54__82_kernel,"a",@progbits
	.sectionflags	@""
	.align	4
.nv.constant0.tvmgen_default_fused_take_equal_logical_not_take_where_reshape_broadcast_to_broadcast_to_reshap_ea80fd4c09035e54__82_kernel:
	.zero		384


//--------------------- .nv.constant0.tvmgen_default_fused_take_equal_logical_not_take_where_reshape_broadcast_to_broadcast_to_reshap_ea80fd4c09035e54__6_kernel --------------------------
	.section	.nv.constant0.tvmgen_default_fused_take_equal_logical_not_take_where_reshape_broadcast_to_broadcast_to_reshap_ea80fd4c09035e54__6_kernel,"a",@progbits
	.sectionflags	@""
	.align	4
.nv.constant0.tvmgen_default_fused_take_equal_logical_not_take_where_reshape_broadcast_to_broadcast_to_reshap_ea80fd4c09035e54__6_kernel:
	.zero		384


//--------------------- .nv.constant0.tvmgen_default_fused_take_equal_logical_not_take_where_reshape_broadcast_to_broadcast_to_reshap_ea80fd4c09035e54__15_kernel --------------------------
	.section	.nv.constant0.tvmgen_default_fused_take_equal_logical_not_take_where_reshape_broadcast_to_broadcast_to_reshap_ea80fd4c09035e54__15_kernel,"a",@progbits
	.sectionflags	@""
	.align	4
.nv.constant0.tvmgen_default_fused_take_equal_logical_not_take_where_reshape_broadcast_to_broadcast_to_reshap_ea80fd4c09035e54__15_kernel:
	.zero		384


//--------------------- .nv.constant0.tvmgen_default_fused_take_equal_logical_not_take_where_reshape_broadcast_to_broadcast_to_reshap_ea80fd4c09035e54__58_kernel --------------------------
	.section	.nv.constant0.tvmgen_default_fused_take_equal_logical_not_take_where_reshape_broadcast_to_broadcast_to_reshap_ea80fd4c09035e54__58_kernel,"a",@progbits
	.sectionflags	@""
	.align	4
.nv.constant0.tvmgen_default_fused_take_equal_logical_not_take_where_reshape_broadcast_to_broadcast_to_reshap_ea80fd4c09035e54__58_kernel:
	.zero		384


//--------------------- .nv.constant0.tvmgen_default_fused_take_equal_logical_not_take_where_reshape_broadcast_to_broadcast_to_reshap_ea80fd4c09035e54__43_kernel --------------------------
	.section	.nv.constant0.tvmgen_default_fused_take_equal_logical_not_take_where_reshape_broadcast_to_broadcast_to_reshap_ea80fd4c09035e54__43_kernel,"a",@progbits
	.sectionflags	@""
	.align	4
.nv.constant0.tvmgen_default_fused_take_equal_logical_not_take_where_reshape_broadcast_to_broadcast_to_reshap_ea80fd4c09035e54__43_kernel:
	.zero		384


//--------------------- .nv.constant0.tvmgen_default_fused_take_equal_logical_not_take_where_reshape_broadcast_to_broadcast_to_reshap_ea80fd4c09035e54__111_kernel --------------------------
	.section	.nv.constant0.tvmgen_default_fused_take_equal_logical_not_take_where_reshape_broadcast_to_broadcast_to_reshap_ea80fd4c09035e54__111_kernel,"a",@progbits
	.sectionflags	@""
	.align	4
.nv.constant0.tvmgen_default_fused_take_equal_logical_not_take_where_reshape_broadcast_to_broadcast_to_reshap_ea80fd4c09035e54__111_kernel:
	.zero		384


//--------------------- .nv.constant0.tvmgen_default_fused_take_equal_logical_not_take_where_reshape_broadcast_to_broadcast_to_reshap_ea80fd4c09035e54__36_kernel --------------------------
	.section	.nv.constant0.tvmgen_default_fused_take_equal_logical_not_take_where_reshape_broadcast_to_broadcast_to_reshap_ea80fd4c09035e54__36_kernel,"a",@progbits
	.sectionflags	@""
	.align	4
.nv.constant0.tvmgen_default_fused_take_equal_logical_not_take_where_reshape_broadcast_to_broadcast_to_reshap_ea80fd4c09035e54__36_kernel:
	.zero		384


//--------------------- .nv.constant0.tvmgen_default_fused_take_equal_logical_not_take_where_reshape_broadcast_to_broadcast_to_reshap_ea80fd4c09035e54__91_kernel --------------------------
	.section	.nv.constant0.tvmgen_default_fused_take_equal_logical_not_take_where_reshape_broadcast_to_broadcast_to_reshap_ea80fd4c09035e54__91_kernel,"a",@progbits
	.sectionflags	@""
	.align	4
.nv.constant0.tvmgen_default_fused_take_equal_logical_not_take_where_reshape_broadcast_to_broadcast_to_reshap_ea80fd4c09035e54__91_kernel:
	.zero		384


//--------------------- .nv.constant0.tvmgen_default_fused_take_equal_logical_not_take_where_reshape_broadcast_to_broadcast_to_reshap_ea80fd4c09035e54__61_kernel --------------------------
	.section	.nv.constant0.tvmgen_default_fused_take_equal_logical_not_take_where_reshape_broadcast_to_broadcast_to_reshap_ea80fd4c09035e54__61_kernel,"a",@progbits
	.sectionflags	@""
	.align	4
.nv.constant0.tvmgen_default_fused_take_equal_logical_not_take_where_reshape_broadcast_to_broadcast_to_reshap_ea80fd4c09035e54__61_kernel:
	.zero		384


//--------------------- .nv.constant0.tvmgen_default_fused_take_equal_logical_not_take_where_reshape_broadcast_to_broadcast_to_reshap_ea80fd4c09035e54__86_kernel --------------------------
	.section	.nv.constant0.tvmgen_default_fused_take_equal_logical_not_take_where_reshape_broadcast_to_broadcast_to_reshap_ea80fd4c09035e54__86_kernel,"a",@progbits
	.sectionflags	@""
	.align	4
.nv.constant0.tvmgen_default_fused_take_equal_logical_not_take_where_reshape_broadcast_to_broadcast_to_reshap_ea80fd4c09035e54__86_kernel:
	.zero		384


//--------------------- .nv.constant0.tvmgen_default_fused_take_equal_logical_not_take_where_reshape_broadcast_to_broadcast_to_reshap_ea80fd4c09035e54__83_kernel --------------------------
	.section	.nv.constant0.tvmgen_default_fused_take_equal_logical_not_take_where_reshape_broadcast_to_broadcast_to_reshap_ea80fd4c09035e54__83_kernel,"a",@progbits
	.sectionflags	@""
	.align	4
.nv.constant0.tvmgen_default_fused_take_equal_logical_not_take_where_reshape_broadcast_to_broadcast_to_reshap_ea80fd4c09035e54__83_kernel:
	.zero		384


//--------------------- .nv.constant0.tvmgen_default_fused_take_equal_logical_not_take_where_reshape_broadcast_to_broadcast_to_reshap_ea80fd4c09035e54__53_kernel --------------------------
	.section	.nv.constant0.tvmgen_default_fused_take_equal_logical_not_take_where_reshape_broadcast_to_broadcast_to_reshap_ea80fd4c09035e54__53_kernel,"a",@progbits
	.sectionflags	@""
	.align	4
.nv.constant0.tvmgen_default_fused_take_equal_logical_not_take_where_reshape_broadcast_to_broadcast_to_reshap_ea80fd4c09035e54__53_kernel:
	.zero		384


//--------------------- .nv.constant0.tvmgen_default_fused_take_equal_logical_not_take_where_reshape_broadcast_to_broadcast_to_reshap_ea80fd4c09035e54__88_kernel --------------------------
	.section	.nv.constant0.tvmgen_default_fused_take_equal_logical_not_take_where_reshape_broadcast_to_broadcast_to_reshap_ea80fd4c09035e54__88_kernel,"a",@progbits
	.sectionflags	@""
	.align	4
.nv.constant0.tvmgen_default_fused_take_equal_logical_not_take_where_reshape_broadcast_to_broadcast_to_reshap_ea80fd4c09035e54__88_kernel:
	.zero		384


//--------------------- .nv.constant0.tvmgen_default_fused_take_equal_logical_not_take_where_reshape_broadcast_to_broadcast_to_reshap_ea80fd4c09035e54__20_kernel --------------------------
	.section	.nv.constant0.tvmgen_default_fused_take_equal_logical_not_take_where_reshape_broadcast_to_broadcast_to_reshap_ea80fd4c09035e54__20_kernel,"a",@progbits
	.sectionflags	@""
	.align	4
.nv.constant0.tvmgen_default_fused_take_equal_logical_not_take_where_reshape_broadcast_to_broadcast_to_reshap_ea80fd4c09035e54__20_kernel:
	.zero		384


//--------------------- .nv.constant0.tvmgen_default_fused_equal_logical_not_where_kernel --------------------------
	.section	.nv.constant0.tvmgen_default_fused_equal_logical_not_where_kernel,"a",@progbits
	.sectionflags	@""
	.align	4
.nv.constant0.tvmgen_default_fused_equal_logical_not_where_kernel:
	.zero		368


//--------------------- .nv.constant0.tvmgen_default_fused_take_equal_logical_not_take_where_reshape_broadcast_to_broadcast_to_reshap_ea80fd4c09035e54__81_kernel --------------------------
	.section	.nv.constant0.tvmgen_default_fused_take_equal_logical_not_take_where_reshape_broadcast_to_broadcast_to_reshap_ea80fd4c09035e54__81_kernel,"a",@progbits
	.sectionflags	@""
	.align	4
.nv.constant0.tvmgen_default_fused_take_equal_logical_not_take_where_reshape_broadcast_to_broadcast_to_reshap_ea80fd4c09035e54__81_kernel:
	.zero		384


//--------------------- .nv.constant0.tvmgen_default_fused_take_equal_logical_not_take_where_reshape_broadcast_to_broadcast_to_reshap_ea80fd4c09035e54__123_kernel --------------------------
	.section	.nv.constant0.tvmgen_default_fused_take_equal_logical_not_take_where_reshape_broadcast_to_broadcast_to_reshap_ea80fd4c09035e54__123_kernel,"a",@progbits
	.sectionflags	@""
	.align	4
.nv.constant0.tvmgen_default_fused_take_equal_logical_not_take_where_reshape_broadcast_to_broadcast_to_reshap_ea80fd4c09035e54__123_kernel:
	.zero		384


//--------------------- .nv.constant0.tvmgen_default_fused_take_equal_logical_not_take_where_reshape_broadcast_to_broadcast_to_reshap_ea80fd4c09035e54__47_kernel --------------------------
	.section	.nv.constant0.tvmgen_default_fused_take_equal_logical_not_take_where_reshape_broadcast_to_broadcast_to_reshap_ea80fd4c09035e54__47_kernel,"a",@progbits
	.sectionflags	@""
	.align	4
.nv.constant0.tvmgen_default_fused_take_equal_logical_not_take_where_reshape_broadcast_to_broadcast_to_reshap_ea80fd4c09035e54__47_kernel:
	.zero		384


//--------------------- .nv.constant0.tvmgen_default_fused_take_equal_logical_not_take_where_reshape_broadcast_to_broadcast_to_reshap_ea80fd4c09035e54__23_kernel --------------------------
	.section	.nv.constant0.tvmgen_default_fused_take_equal_logical_not_take_where_reshape_broadcast_to_broadcast_to_reshap_ea80fd4c09035e54__23_kernel,"a",@progbits
	.sectionflags	@""
	.align	4
.nv.constant0.tvmgen_default_fused_take_equal_logical_not_take_where_reshape_broadcast_to_broadcast_to_reshap_ea80fd4c09035e54__23_kernel:
	.zero		384


//--------------------- .nv.constant0.tvmgen_default_fused_scatter_nd_kernel --------------------------
	.section	.nv.constant0.tvmgen_default_fused_scatter_nd_kernel,"a",@progbits
	.sectionflags	@""
	.align	4
.nv.constant0.tvmgen_default_fused_scatter_nd_kernel:
	.zero		368


//--------------------- .nv.constant0.tvmgen_default_fused_take_equal_logical_not_take_where_reshape_broadcast_to_broadcast_to_reshap_ea80fd4c09035e54__109_kernel --------------------------
	.section	.nv.constant0.tvmgen_default_fused_take_equal_logical_not_take_where_reshape_broadcast_to_broadcast_to_reshap_ea80fd4c09035e54__109_kernel,"a",@progbits
	.sectionflags	@""
	.align	4
.nv.constant0.tvmgen_default_fused_take_equal_logical_not_take_where_reshape_broadcast_to_broadcast_to_reshap_ea80fd4c09035e54__109_kernel:
	.zero		384


//--------------------- .nv.constant0.tvmgen_default_fused_take_equal_logical_not_take_where_reshape_broadcast_to_broadcast_to_reshap_ea80fd4c09035e54__kernel --------------------------
	.section	.nv.constant0.tvmgen_default_fused_take_equal_logical_not_take_where_reshape_broadcast_to_broadcast_to_reshap_ea80fd4c09035e54__kernel,"a",@progbits
	.sectionflags	@""
	.align	4
.nv.constant0.tvmgen_default_fused_take_equal_logical_not_take_where_reshape_broadcast_to_broadcast_to_reshap_ea80fd4c09035e54__kernel:
	.zero		384


//--------------------- .nv.constant0.tvmgen_default_fused_take_equal_logical_not_take_where_reshape_broadcast_to_broadcast_to_reshap_ea80fd4c09035e54__25_kernel --------------------------
	.section	.nv.constant0.tvmgen_default_fused_take_equal_logical_not_take_where_reshape_broadcast_to_broadcast_to_reshap_ea80fd4c09035e54__25_kernel,"a",@progbits
	.sectionflags	@""
	.align	4
.nv.constant0.tvmgen_default_fused_take_equal_logical_not_take_where_reshape_broadcast_to_broadcast_to_reshap_ea80fd4c09035e54__25_kernel:
	.zero		384


//--------------------- .nv.constant0.tvmgen_default_fused_take_equal_logical_not_take_where_reshape_broadcast_to_broadcast_to_reshap_ea80fd4c09035e54__16_kernel --------------------------
	.section	.nv.constant0.tvmgen_default_fused_take_equal_logical_not_take_where_reshape_broadcast_to_broadcast_to_reshap_ea80fd4c09035e54__16_kernel,"a",@progbits
	.sectionflags	@""
	.align	4
.nv.constant0.tvmgen_default_fused_take_equal_logical_not_take_where_reshape_broadcast_to_broadcast_to_reshap_ea80fd4c09035e54__16_kernel:
	.zero		384


//--------------------- .nv.constant0.tvmgen_default_fused_take_equal_logical_not_take_where_reshape_broadcast_to_broadcast_to_reshap_ea80fd4c09035e54__89_kernel --------------------------
	.section	.nv.constant0.tvmgen_default_fused_take_equal_logical_not_take_where_reshape_broadcast_to_broadcast_to_reshap_ea80fd4c09035e54__89_kernel,"a",@progbits
	.sectionflags	@""
	.align	4
.nv.constant0.tvmgen_default_fused_take_equal_logical_not_take_where_reshape_broadcast_to_broadcast_to_reshap_ea80fd4c09035e54__89_kernel:
	.zero		384


//--------------------- .nv.constant0.tvmgen_default_fused_take_equal_logical_not_take_where_reshape_broadcast_to_broadcast_to_reshap_ea80fd4c09035e54__97_kernel --------------------------
	.section	.nv.constant0.tvmgen_default_fused_take_equal_logical_not_take_where_reshape_broadcast_to_broadcast_to_reshap_ea80fd4c09035e54__97_kernel,"a",@progbits
	.sectionflags	@""
	.align	4
.nv.constant0.tvmgen_default_fused_take_equal_logical_not_take_where_reshape_broadcast_to_broadcast_to_reshap_ea80fd4c09035e54__97_kernel:
	.zero		384


//--------------------- .nv.constant0.tvmgen_default_fused_take_equal_logical_not_take_where_reshape_broadcast_to_broadcast_to_reshap_ea80fd4c09035e54__125_kernel --------------------------
	.section	.nv.constant0.tvmgen_default_fused_take_equal_logical_not_take_where_reshape_broadcast_to_broadcast_to_reshap_ea80fd4c09035e54__125_kernel,"a",@progbits
	.sectionflags	@""
	.align	4
.nv.constant0.tvmgen_default_fused_take_equal_logical_not_take_where_reshape_broadcast_to_broadcast_to_reshap_ea80fd4c09035e54__125_kernel:
	.zero		384


//--------------------- .nv.constant0.tvmgen_default_fused_take_equal_logical_not_take_where_reshape_broadcast_to_broadcast_to_reshap_ea80fd4c09035e54__114_kernel --------------------------
	.section	.nv.constant0.tvmgen_default_fused_take_equal_logical_not_take_where_reshape_broadcast_to_broadcast_to_reshap_ea80fd4c09035e54__114_kernel,"a",@progbits
	.sectionflags	@""
	.align	4
.nv.constant0.tvmgen_default_fused_take_equal_logical_not_take_where_reshape_broadcast_to_broadcast_to_reshap_ea80fd4c09035e54__114_kernel:
	.zero		384


//--------------------- .nv.constant0.tvmgen_default_fused_take_equal_logical_not_take_where_reshape_broadcast_to_broadcast_to_reshap_ea80fd4c09035e54__55_kernel --------------------------
	.section	.nv.constant0.tvmgen_default_fused_take_equal_logical_not_take_where_reshape_broadcast_to_broadcast_to_reshap_ea80fd4c09035e54__55_kernel,"a",@progbits
	.sectionflags	@""
	.align	4
.nv.constant0.tvmgen_default_fused_take_equal_logical_not_take_where_reshape_broadcast_to_broadcast_to_reshap_ea80fd4c09035e54__55_kernel:
	.zero		384


//--------------------- .nv.constant0.tvmgen_default_fused_take_equal_logical_not_take_where_reshape_broadcast_to_broadcast_to_reshap_ea80fd4c09035e54__9_kernel --------------------------
	.section	.nv.constant0.tvmgen_default_fused_take_equal_logical_not_take_where_reshape_broadcast_to_broadcast_to_reshap_ea80fd4c09035e54__9_kernel,"a",@progbits
	.sectionflags	@""
	.align	4
.nv.constant0.tvmgen_default_fused_take_equal_logical_not_take_where_reshape_broadcast_to_broadcast_to_reshap_ea80fd4c09035e54__9_kernel:
	.zero		384


//--------------------- .nv.constant0.tvmgen_default_fused_take_equal_logical_not_take_where_reshape_broadcast_to_broadcast_to_reshap_ea80fd4c09035e54__108_kernel --------------------------
	.section	.nv.constant0.tvmgen_default_fused_take_equal_logical_not_take_where_reshape_broadcast_to_broadcast_to_reshap_ea80fd4c09035e54__108_kernel,"a",@progbits
	.sectionflags	@""
	.align	4
.nv.constant0.tvmgen_default_fused_take_equal_logical_not_take_where_reshape_broadcast_to_broadcast_to_reshap_ea80fd4c09035e54__108_kernel:
	.zero		384


//--------------------- .nv.constant0.tvmgen_default_fused_take_equal_logical_not_take_where_reshape_broadcast_to_broadcast_to_reshap_ea80fd4c09035e54__119_kernel --------------------------
	.section	.nv.constant0.tvmgen_default_fused_take_equal_logical_not_take_where_reshape_broadcast_to_broadcast_to_reshap_ea80fd4c09035e54__119_kernel,"a",@progbits
	.sectionflags	@""
	.align	4
.nv.constant0.tvmgen_default_fused_take_equal_logical_not_take_where_reshape_broadcast_to_broadcast_to_reshap_ea80fd4c09035e54__119_kernel:
	.zero		384


//--------------------- .nv.constant0.tvmgen_default_fused_take_equal_logical_not_take_where_reshape_broadcast_to_broadcast_to_reshap_ea80fd4c09035e54__63_kernel --------------------------
	.section	.nv.constant0.tvmgen_default_fused_take_equal_logical_not_take_where_reshape_broadcast_to_broadcast_to_reshap_ea80fd4c09035e54__63_kernel,"a",@progbits
	.sectionflags	@""
	.align	4
.nv.constant0.tvmgen_default_fused_take_equal_logical_not_take_where_reshape_broadcast_to_broadcast_to_reshap_ea80fd4c09035e54__63_kernel:
	.zero		384


//--------------------- .nv.constant0.tvmgen_default_fused_take_equal_logical_not_take_where_reshape_broadcast_to_broadcast_to_reshap_ea80fd4c09035e54__85_kernel --------------------------
	.section	.nv.constant0.tvmgen_default_fused_take_equal_logical_not_take_where_reshape_broadcast_to_broadcast_to_reshap_ea80fd4c09035e54__85_kernel,"a",@progbits
	.sectionflags	@""
	.align	4
.nv.constant0.tvmgen_default_fused_take_equal_logical_not_take_where_reshape_broadcast_to_broadcast_to_reshap_ea80fd4c09035e54__85_kernel:
	.zero		384


//--------------------- .nv.constant0.tvmgen_default_fused_take_equal_logical_not_take_where_reshape_broadcast_to_broadcast_to_reshap_ea80fd4c09035e54__34_kernel --------------------------
	.section	.nv.constant0.tvmgen_default_fused_take_equal_logical_not_take_where_reshape_broadcast_to_broadcast_to_reshap_ea80fd4c09035e54__34_kernel,"a",@progbits
	.sectionflags	@""
	.align	4
.nv.constant0.tvmgen_default_fused_take_equal_logical_not_take_where_reshape_broadcast_to_broadcast_to_reshap_ea80fd4c09035e54__34_kernel:
	.zero		384


//--------------------- .nv.constant0.tvmgen_default_fused_take_equal_logical_not_take_where_reshape_broadcast_to_broadcast_to_reshap_ea80fd4c09035e54__113_kernel --------------------------
	.section	.nv.constant0.tvmgen_default_fused_take_equal_logical_not_take_where_reshape_broadcast_to_broadcast_to_reshap_ea80fd4c09035e54__113_kernel,"a",@progbits
	.sectionflags	@""
	.align	4
.nv.constant0.tvmgen_default_fused_take_equal_logical_not_take_where_reshape_broadcast_to_broadcast_to_reshap_ea80fd4c09035e54__113_kernel:
	.zero		384


//--------------------- .nv.constant0.tvmgen_default_fused_take_equal_logical_not_take_where_reshape_broadcast_to_broadcast_to_reshap_ea80fd4c09035e54__38_kernel --------------------------
	.section	.nv.constant0.tvmgen_default_fused_take_equal_logical_not_take_where_reshape_broadcast_to_broadcast_to_reshap_ea80fd4c09035e54__38_kernel,"a",@progbits
	.sectionflags	@""
	.align	4
.nv.constant0.tvmgen_default_fused_take_equal_logical_not_take_where_reshape_broadcast_to_broadcast_to_reshap_ea80fd4c09035e54__38_kernel:
	.zero		384


//--------------------- .nv.constant0.tvmgen_default_fused_take_equal_logical_not_take_where_reshape_broadcast_to_broadcast_to_reshap_ea80fd4c09035e54__19_kernel --------------------------
	.section	.nv.constant0.tvmgen_default_fused_take_equal_logical_not_take_where_reshape_broadcast_to_broadcast_to_reshap_ea80fd4c09035e54__19_kernel,"a",@progbits
	.sectionflags	@""
	.align	4
.nv.constant0.tvmgen_default_fused_take_equal_logical_not_take_where_reshape_broadcast_to_broadcast_to_reshap_ea80fd4c09035e54__19_kernel:
	.zero		384


//--------------------- .nv.constant0.tvmgen_default_fused_take_equal_logical_not_take_where_reshape_broadcast_to_broadcast_to_reshap_ea80fd4c09035e54__28_kernel --------------------------
	.section	.nv.constant0.tvmgen_default_fused_take_equal_logical_not_take_where_reshape_broadcast_to_broadcast_to_reshap_ea80fd4c09035e54__28_kernel,"a",@progbits
	.sectionflags	@""
	.align	4
.nv.constant0.tvmgen_default_fused_take_equal_logical_not_take_where_reshape_broadcast_to_broadcast_to_reshap_ea80fd4c09035e54__28_kernel:
	.zero		384


//--------------------- .nv.constant0.tvmgen_default_fused_take_equal_logical_not_take_where_reshape_broadcast_to_broadcast_to_reshap_ea80fd4c09035e54__124_kernel --------------------------
	.section	.nv.constant0.tvmgen_default_fused_take_equal_logical_not_take_where_reshape_broadcast_to_broadcast_to_reshap_ea80fd4c09035e54__124_kernel,"a",@progbits
	.sectionflags	@""
	.align	4
.nv.constant0.tvmgen_default_fused_take_equal_logical_not_take_where_reshape_broadcast_to_broadcast_to_reshap_ea80fd4c09035e54__124_kernel:
	.zero		384


//--------------------- .nv.constant0.tvmgen_default_fused_take_equal_logical_not_take_where_reshape_broadcast_to_broadcast_to_reshap_ea80fd4c09035e54__112_kernel --------------------------
	.section	.nv.constant0.tvmgen_default_fused_take_equal_logical_not_take_where_reshape_broadcast_to_broadcast_to_reshap_ea80fd4c09035e54__112_kernel,"a",@progbits
	.sectionflags	@""
	.align	4
.nv.constant0.tvmgen_default_fused_take_equal_logical_not_take_where_reshape_broadcast_to_broadcast_to_reshap_ea80fd4c09035e54__112_kernel:
	.zero		384


//--------------------- .nv.constant0.tvmgen_default_fused_take_equal_logical_not_take_where_reshape_broadcast_to_broadcast_to_reshap_ea80fd4c09035e54__121_kernel --------------------------
	.section	.nv.constant0.tvmgen_default_fused_take_equal_logical_not_take_where_reshape_broadcast_to_broadcast_to_reshap_ea80fd4c09035e54__121_kernel,"a",@progbits
	.sectionflags	@""
	.align	4
.nv.constant0.tvmgen_default_fused_take_equal_logical_not_take_where_reshape_broadcast_to_broadcast_to_reshap_ea80fd4c09035e54__121_kernel:
	.zero		384


//--------------------- .nv.constant0.tvmgen_default_fused_take_equal_logical_not_take_where_reshape_broadcast_to_broadcast_to_reshap_ea80fd4c09035e54__95_kernel --------------------------
	.section	.nv.constant0.tvmgen_default_fused_take_equal_logical_not_take_where_reshape_broadcast_to_broadcast_to_reshap_ea80fd4c09035e54__95_kernel,"a",@progbits
	.sectionflags	@""
	.align	4
.nv.constant0.tvmgen_default_fused_take_equal_logical_not_take_where_reshape_broadcast_to_broadcast_to_reshap_ea80fd4c09035e54__95_kernel:
	.zero		384


//--------------------- .nv.constant0.tvmgen_default_fused_take_equal_logical_not_take_where_reshape_broadcast_to_broadcast_to_reshap_ea80fd4c09035e54__99_kernel --------------------------
	.section	.nv.constant0.tvmgen_default_fused_take_equal_logical_not_take_where_reshape_broadcast_to_broadcast_to_reshap_ea80fd4c09035e54__99_kernel,"a",@progbits
	.sectionflags	@""
	.align	4
.nv.constant0.tvmgen_default_fused_take_equal_logical_not_take_where_reshape_broadcast_to_broadcast_to_reshap_ea80fd4c09035e54__99_kernel:
	.zero		384


//--------------------- .nv.constant0.tvmgen_default_fused_take_equal_logical_not_take_where_reshape_broadcast_to_broadcast_to_reshap_ea80fd4c09035e54__54_kernel --------------------------
	.section	.nv.constant0.tvmgen_default_fused_take_equal_logical_not_take_where_reshape_broadcast_to_broadcast_to_reshap_ea80fd4c09035e54__54_kernel,"a",@progbits
	.sectionflags	@""
	.align	4
.nv.constant0.tvmgen_default_fused_take_equal_logical_not_take_where_reshape_broadcast_to_broadcast_to_reshap_ea80fd4c09035e54__54_kernel:
	.zero		384


//--------------------- .nv.constant0.tvmgen_default_fused_take_equal_logical_not_take_where_reshape_broadcast_to_broadcast_to_reshap_ea80fd4c09035e54__96_kernel --------------------------
	.section	.nv.constant0.tvmgen_default_fused_take_equal_logical_not_take_where_reshape_broadcast_to_broadcast_to_reshap_ea80fd4c09035e54__96_kernel,"a",@progbits
	.sectionflags	@""
	.align	4
.nv.constant0.tvmgen_default_fused_take_equal_logical_not_take_where_reshape_broadcast_to_broadcast_to_reshap_ea80fd4c09035e54__96_kernel:
	.zero		384


//--------------------- .nv.constant0.tvmgen_default_fused_take_equal_logical_not_take_where_reshape_broadcast_to_broadcast_to_reshap_ea80fd4c09035e54__70_kernel --------------------------
	.section	.nv.constant0.tvmgen_default_fused_take_equal_logical_not_take_where_reshape_broadcast_to_broadcast_to_reshap_ea80fd4c09035e54__70_kernel,"a",@progbits
	.sectionflags	@""
	.align	4
.nv.constant0.tvmgen_default_fused_take_equal_logical_not_take_where_reshape_broadcast_to_broadcast_to_reshap_ea80fd4c09035e54__70_kernel:
	.zero		384


//--------------------- .nv.constant0.tvmgen_default_fused_take_equal_logical_not_take_where_reshape_broadcast_to_broadcast_to_reshap_ea80fd4c09035e54__76_kernel --------------------------
	.section	.nv.constant0.tvmgen_default_fused_take_equal_logical_not_take_where_reshape_broadcast_to_broadcast_to_reshap_ea80fd4c09035e54__76_kernel,"a",@progbits
	.sectionflags	@""
	.align	4
.nv.constant0.tvmgen_default_fused_take_equal_logical_not_take_where_reshape_broadcast_to_broadcast_to_reshap_ea80fd4c09035e54__76_kernel:
	.zero		384


//--------------------- .nv.constant0.tvmgen_default_fused_take_equal_logical_not_take_where_reshape_broadcast_to_broadcast_to_reshap_ea80fd4c09035e54__116_kernel --------------------------
	.section	.nv.constant0.tvmgen_default_fused_take_equal_logical_not_take_where_reshape_broadcast_to_broadcast_to_reshap_ea80fd4c09035e54__116_kernel,"a",@progbits
	.sectionflags	@""
	.align	4
.nv.constant0.tvmgen_default_fused_take_equal_logical_not_take_where_reshape_broadcast_to_broadcast_to_reshap_ea80fd4c09035e54__116_kernel:
	.zero		384


//--------------------- .nv.constant0.tvmgen_default_fused_take_equal_logical_not_take_where_reshape_broadcast_to_broadcast_to_reshap_ea80fd4c09035e54__44_kernel --------------------------
	.section	.nv.constant0.tvmgen_default_fused_take_equal_logical_not_take_where_reshape_broadcast_to_broadcast_to_reshap_ea80fd4c09035e54__44_kernel,"a",@progbits
	.sectionflags	@""
	.align	4
.nv.constant0.tvmgen_default_fused_take_equal_logical_not_take_where_reshape_broadcast_to_broadcast_to_reshap_ea80fd4c09035e54__44_kernel:
	.zero		384


//--------------------- .nv.constant0.tvmgen_default_fused_take_equal_logical_not_take_where_reshape_broadcast_to_broadcast_to_reshap_ea80fd4c09035e54__90_kernel --------------------------
	.section	.nv.constant0.tvmgen_default_fused_take_equal_logical_not_take_where_reshape_broadcast_to_broadcast_to_reshap_ea80fd4c09035e54__90_kernel,"a",@progbits
	.sectionflags	@""
	.align	4
.nv.constant0.tvmgen_default_fused_take_equal_logical_not_take_where_reshape_broadcast_to_broadcast_to_reshap_ea80fd4c09035e54__90_kernel:
	.zero		384


//--------------------- .nv.constant0.tvmgen_default_fused_take_equal_logical_not_take_where_reshape_broadcast_to_broadcast_to_reshap_ea80fd4c09035e54__33_kernel --------------------------
	.section	.nv.constant0.tvmgen_default_fused_take_equal_logical_not_take_where_reshape_broadcast_to_broadcast_to_reshap_ea80fd4c09035e54__33_kernel,"a",@progbits
	.sectionflags	@""
	.align	4
.nv.constant0.tvmgen_default_fused_take_equal_logical_not_take_where_reshape_broadcast_to_broadcast_to_reshap_ea80fd4c09035e54__33_kernel:
	.zero		384


//--------------------- .nv.constant0.tvmgen_default_fused_take_equal_logical_not_take_where_reshape_broadcast_to_broadcast_to_reshap_ea80fd4c09035e54__110_kernel --------------------------
	.section	.nv.constant0.tvmgen_default_fused_take_equal_logical_not_take_where_reshape_broadcast_to_broadcast_to_reshap_ea80fd4c09035e54__110_kernel,"a",@progbits
	.sectionflags	@""
	.align	4
.nv.constant0.tvmgen_default_fused_take_equal_logical_not_take_where_reshape_broadcast_to_broadcast_to_reshap_ea80fd4c09035e54__110_kernel:
	.zero		384


//--------------------- .nv.constant0.tvmgen_default_fused_take_equal_logical_not_take_where_reshape_broadcast_to_broadcast_to_reshap_ea80fd4c09035e54__67_kernel --------------------------
	.section	.nv.constant0.tvmgen_default_fused_take_equal_logical_not_take_where_reshape_broadcast_to_broadcast_to_reshap_ea80fd4c09035e54__67_kernel,"a",@progbits
	.sectionflags	@""
	.align	4
.nv.constant0.tvmgen_default_fused_take_equal_logical_not_take_where_reshape_broadcast_to_broadcast_to_reshap_ea80fd4c09035e54__67_kernel:
	.zero		384


//--------------------- .nv.constant0.tvmgen_default_fused_take_equal_logical_not_take_where_reshape_broadcast_to_broadcast_to_reshap_ea80fd4c09035e54__60_kernel --------------------------
	.section	.nv.constant0.tvmgen_default_fused_take_equal_logical_not_take_where_reshape_broadcast_to_broadcast_to_reshap_ea80fd4c09035e54__60_kernel,"a",@progbits
	.sectionflags	@""
	.align	4
.nv.constant0.tvmgen_default_fused_take_equal_logical_not_take_where_reshape_broadcast_to_broadcast_to_reshap_ea80fd4c09035e54__60_kernel:
	.zero		384


//--------------------- .nv.constant0.tvmgen_default_fused_take_equal_logical_not_take_where_reshape_broadcast_to_broadcast_to_reshap_ea80fd4c09035e54__32_kernel --------------------------
	.section	.nv.constant0.tvmgen_default_fused_take_equal_logical_not_take_where_reshape_broadcast_to_broadcast_to_reshap_ea80fd4c09035e54__32_kernel,"a",@progbits
	.sectionflags	@""
	.align	4
.nv.constant0.tvmgen_default_fused_take_equal_logical_not_take_where_reshape_broadcast_to_broadcast_to_reshap_ea80fd4c09035e54__32_kernel:
	.zero		384


//--------------------- .nv.constant0.tvmgen_default_fused_take_equal_logical_not_take_where_reshape_broadcast_to_broadcast_to_reshap_ea80fd4c09035e54__8_kernel --------------------------
	.section	.nv.constant0.tvmgen_default_fused_take_equal_logical_not_take_where_reshape_broadcast_to_broadcast_to_reshap_ea80fd4c09035e54__8_kernel,"a",@progbits
	.sectionflags	@""
	.align	4
.nv.constant0.tvmgen_default_fused_take_equal_logical_not_take_where_reshape_broadcast_to_broadcast_to_reshap_ea80fd4c09035e54__8_kernel:
	.zero		384


//--------------------- .nv.constant0.tvmgen_default_fused_take_equal_logical_not_take_where_reshape_broadcast_to_broadcast_to_reshap_ea80fd4c09035e54__87_kernel --------------------------
	.section	.nv.constant0.tvmgen_default_fused_take_equal_logical_not_take_where_reshape_broadcast_to_broadcast_to_reshap_ea80fd4c09035e54__87_kernel,"a",@progbits
	.sectionflags	@""
	.align	4
.nv.constant0.tvmgen_default_fused_take_equal_logical_not_take_where_reshape_broadcast_to_broadcast_to_reshap_ea80fd4c09035e54__87_kernel:
	.zero		384


//--------------------- .nv.constant0.tvmgen_default_fused_take_equal_logical_not_take_where_reshape_broadcast_to_broadcast_to_reshap_ea80fd4c09035e54__29_kernel --------------------------
	.section	.nv.constant0.tvmgen_default_fused_take_equal_logical_not_take_where_reshape_broadcast_to_broadcast_to_reshap_ea80fd4c09035e54__29_kernel,"a",@progbits
	.sectionflags	@""
	.align	4
.nv.constant0.tvmgen_default_fused_take_equal_logical_not_take_where_reshape_broadcast_to_broadcast_to_reshap_ea80fd4c09035e54__29_kernel:
	.zero		384


//--------------------- .nv.constant0.tvmgen_default_fused_take_equal_logical_not_take_where_reshape_broadcast_to_broadcast_to_reshap_ea80fd4c09035e54__48_kernel --------------------------
	.section	.nv.constant0.tvmgen_default_fused_take_equal_logical_not_take_where_reshape_broadcast_to_broadcast_to_reshap_ea80fd4c09035e54__48_kernel,"a",@progbits
	.sectionflags	@""
	.align	4
.nv.constant0.tvmgen_default_fused_take_equal_logical_not_take_where_reshape_broadcast_to_broadcast_to_reshap_ea80fd4c09035e54__48_kernel:
	.zero		384


//--------------------- .nv.constant0.tvmgen_default_fused_take_equal_logical_not_take_where_reshape_broadcast_to_broadcast_to_reshap_ea80fd4c09035e54__122_kernel --------------------------
	.section	.nv.constant0.tvmgen_default_fused_take_equal_logical_not_take_where_reshape_broadcast_to_broadcast_to_reshap_ea80fd4c09035e54__122_kernel,"a",@progbits
	.sectionflags	@""
	.align	4
.nv.constant0.tvmgen_default_fused_take_equal_logical_not_take_where_reshape_broadcast_to_broadcast_to_reshap_ea80fd4c09035e54__122_kernel:
	.zero		384


//--------------------- .nv.constant0.tvmgen_default_fused_take_equal_logical_not_take_where_reshape_broadcast_to_broadcast_to_reshap_ea80fd4c09035e54__104_kernel --------------------------
	.section	.nv.constant0.tvmgen_default_fused_take_equal_logical_not_take_where_reshape_broadcast_to_broadcast_to_reshap_ea80fd4c09035e54__104_kernel,"a",@progbits
	.sectionflags	@""
	.align	4
.nv.constant0.tvmgen_default_fused_take_equal_logical_not_take_where_reshape_broadcast_to_broadcast_to_reshap_ea80fd4c09035e54__104_kernel:
	.zero		384


//--------------------- .nv.constant0.tvmgen_default_fused_take_equal_logical_not_take_where_reshape_broadcast_to_broadcast_to_reshap_ea80fd4c09035e54__41_kernel --------------------------
	.section	.nv.constant0.tvmgen_default_fused_take_equal_logical_not_take_where_reshape_broadcast_to_broadcast_to_reshap_ea80fd4c09035e54__41_kernel,"a",@progbits
	.sectionflags	@""
	.align	4
.nv.constant0.tvmgen_default_fused_take_equal_logical_not_take_where_reshape_broadcast_to_broadcast_to_reshap_ea80fd4c09035e54__41_kernel:
	.zero		384


//--------------------- .nv.constant0.tvmgen_default_fused_take_equal_logical_not_take_where_reshape_broadcast_to_broadcast_to_reshap_ea80fd4c09035e54__103_kernel --------------------------
	.section	.nv.constant0.tvmgen_default_fused_take_equal_logical_not_take_where_reshape_broadcast_to_broadcast_to_reshap_ea80fd4c09035e54__103_kernel,"a",@progbits
	.sectionflags	@""
	.align	4
.nv.constant0.tvmgen_default_fused_take_equal_logical_not_take_where_reshape_broadcast_to_broadcast_to_reshap_ea80fd4c09035e54__103_kernel:
	.zero		384


//--------------------- .nv.constant0.tvmgen_default_fused_take_equal_logical_not_take_where_reshape_broadcast_to_broadcast_to_reshap_ea80fd4c09035e54__75_kernel --------------------------
	.section	.nv.constant0.tvmgen_default_fused_take_equal_logical_not_take_where_reshape_broadcast_to_broadcast_to_reshap_ea80fd4c09035e54__75_kernel,"a",@progbits
	.sectionflags	@""
	.align	4
.nv.constant0.tvmgen_default_fused_take_equal_logical_not_take_where_reshape_broadcast_to_broadcast_to_reshap_ea80fd4c09035e54__75_kernel:
	.zero		384


//--------------------- .nv.constant0.tvmgen_default_fused_take_equal_logical_not_take_where_reshape_broadcast_to_broadcast_to_reshap_ea80fd4c09035e54__101_kernel --------------------------
	.section	.nv.constant0.tvmgen_default_fused_take_equal_logical_not_take_where_reshape_broadcast_to_broadcast_to_reshap_ea80fd4c09035e54__101_kernel,"a",@progbits
	.sectionflags	@""
	.align	4
.nv.constant0.tvmgen_default_fused_take_equal_logical_not_take_where_reshape_broadcast_to_broadcast_to_reshap_ea80fd4c09035e54__101_kernel:
	.zero		384


//--------------------- .nv.constant0.tvmgen_default_fused_take_equal_logical_not_take_where_reshape_broadcast_to_broadcast_to_reshap_ea80fd4c09035e54__72_kernel --------------------------
	.section	.nv.constant0.tvmgen_default_fused_take_equal_logical_not_take_where_reshape_broadcast_to_broadcast_to_reshap_ea80fd4c09035e54__72_kernel,"a",@progbits
	.sectionflags	@""
	.align	4
.nv.constant0.tvmgen_default_fused_take_equal_logical_not_take_where_reshape_broadcast_to_broadcast_to_reshap_ea80fd4c09035e54__72_kernel:
	.zero		384


//--------------------- .nv.constant0.tvmgen_default_fused_take_equal_logical_not_take_where_reshape_broadcast_to_broadcast_to_reshap_ea80fd4c09035e54__57_kernel --------------------------
	.section	.nv.constant0.tvmgen_default_fused_take_equal_logical_not_take_where_reshape_broadcast_to_broadcast_to_reshap_ea80fd4c09035e54__57_kernel,"a",@progbits
	.sectionflags	@""
	.align	4
.nv.constant0.tvmgen_default_fused_take_equal_logical_not_take_where_reshape_broadcast_to_broadcast_to_reshap_ea80fd4c09035e54__57_kernel:
	.zero		384


//--------------------- .nv.constant0.tvmgen_default_fused_take_equal_logical_not_take_where_reshape_broadcast_to_broadcast_to_reshap_ea80fd4c09035e54__115_kernel --------------------------
	.section	.nv.constant0.tvmgen_default_fused_take_equal_logical_not_take_where_reshape_broadcast_to_broadcast_to_reshap_ea80fd4c09035e54__115_kernel,"a",@progbits
	.sectionflags	@""
	.align	4
.nv.constant0.tvmgen_default_fused_take_equal_logical_not_take_where_reshape_broadcast_to_broadcast_to_reshap_ea80fd4c09035e54__115_kernel:
	.zero		384


//--------------------- .nv.constant0.tvmgen_default_fused_take_equal_logical_not_take_where_reshape_broadcast_to_broadcast_to_reshap_ea80fd4c09035e54__24_kernel --------------------------
	.section	.nv.constant0.tvmgen_default_fused_take_equal_logical_not_take_where_reshape_broadcast_to_broadcast_to_reshap_ea80fd4c09035e54__24_kernel,"a",@progbits
	.sectionflags	@""
	.align	4
.nv.constant0.tvmgen_default_fused_take_equal_logical_not_take_where_reshape_broadcast_to_broadcast_to_reshap_ea80fd4c09035e54__24_kernel:
	.zero		384


//--------------------- .nv.constant0.tvmgen_default_fused_take_equal_logical_not_take_where_reshape_broadcast_to_broadcast_to_reshap_ea80fd4c09035e54__22_kernel --------------------------
	.section	.nv.constant0.tvmgen_default_fused_take_equal_logical_not_take_where_reshape_broadcast_to_broadcast_to_reshap_ea80fd4c09035e54__22_kernel,"a",@progbits
	.sectionflags	@""
	.align	4
.nv.constant0.tvmgen_default_fused_take_equal_logical_not_take_where_reshape_broadcast_to_broadcast_to_reshap_ea80fd4c09035e54__22_kernel:
	.zero		384


//--------------------- .nv.constant0.tvmgen_default_fused_take_equal_logical_not_take_where_reshape_broadcast_to_broadcast_to_reshap_ea80fd4c09035e54__73_kernel --------------------------
	.section	.nv.constant0.tvmgen_default_fused_take_equal_logical_not_take_where_reshape_broadcast_to_broadcast_to_reshap_ea80fd4c09035e54__73_kernel,"a",@progbits
	.sectionflags	@""
	.align	4
.nv.constant0.tvmgen_default_fused_take_equal_logical_not_take_where_reshape_broadcast_to_broadcast_to_reshap_ea80fd4c09035e54__73_kernel:
	.zero		384


//--------------------- .nv.constant0.tvmgen_default_fused_take_equal_logical_not_take_where_reshape_broadcast_to_broadcast_to_reshap_ea80fd4c09035e54__39_kernel --------------------------
	.section	.nv.constant0.tvmgen_default_fused_take_equal_logical_not_take_where_reshape_broadcast_to_broadcast_to_reshap_ea80fd4c09035e54__39_kernel,"a",@progbits
	.sectionflags	@""
	.align	4
.nv.constant0.tvmgen_default_fused_take_equal_logical_not_take_where_reshape_broadcast_to_broadcast_to_reshap_ea80fd4c09035e54__39_kernel:
	.zero		384


//--------------------- .nv.constant0.tvmgen_default_fused_take_equal_logical_not_take_where_reshape_broadcast_to_broadcast_to_reshap_ea80fd4c09035e54__120_kernel --------------------------
	.section	.nv.constant0.tvmgen_default_fused_take_equal_logical_not_take_where_reshape_broadcast_to_broadcast_to_reshap_ea80fd4c09035e54__120_kernel,"a",@progbits
	.sectionflags	@""
	.align	4
.nv.constant0.tvmgen_default_fused_take_equal_logical_not_take_where_reshape_broadcast_to_broadcast_to_reshap_ea80fd4c09035e54__120_kernel:
	.zero		384


//--------------------- .nv.constant0.tvmgen_default_fused_take_equal_logical_not_take_where_reshape_broadcast_to_broadcast_to_reshap_ea80fd4c09035e54__18_kernel --------------------------
	.section	.nv.constant0.tvmgen_default_fused_take_equal_logical_not_take_where_reshape_broadcast_to_broadcast_to_reshap_ea80fd4c09035e54__18_kernel,"a",@progbits
	.sectionflags	@""
	.align	4
.nv.constant0.tvmgen_default_fused_take_equal_logical_not_take_where_reshape_broadcast_to_broadcast_to_reshap_ea80fd4c09035e54__18_kernel:
	.zero		384


//--------------------- .nv.constant0.tvmgen_default_fused_take_equal_logical_not_take_where_reshape_broadcast_to_broadcast_to_reshap_ea80fd4c09035e54__69_kernel --------------------------
	.section	.nv.constant0.tvmgen_default_fused_take_equal_logical_not_take_where_reshape_broadcast_to_broadcast_to_reshap_ea80fd4c09035e54__69_kernel,"a",@progbits
	.sectionflags	@""
	.align	4
.nv.constant0.tvmgen_default_fused_take_equal_logical_not_take_where_reshape_broadcast_to_broadcast_to_reshap_ea80fd4c09035e54__69_kernel:
	.zero		384


//--------------------- .text.tvmgen_default_fused_take_equal_logical_not_take_where_reshape_broadcast_to_broadcast_to_reshap_ea80fd4c09035e54__35_kernel --------------------------
	.section	.text.tvmgen_default_fused_take_equal_logical_not_take_where_reshape_broadcast_to_broadcast_to_reshap_ea80fd4c09035e54__35_kernel,"ax",@progbits
	.sectioninfo	@"SHI_REGISTERS=10"
	.align	128
        .global         tvmgen_default_fused_take_equal_logical_not_take_where_reshape_broadcast_to_broadcast_to_reshap_ea80fd4c09035e54__35_kernel
        .type           tvmgen_default_fused_take_equal_logical_not_take_where_reshape_broadcast_to_broadcast_to_reshap_ea80fd4c09035e54__35_kernel,@function
        .size           tvmgen_default_fused_take_equal_logical_not_take_where_reshape_broadcast_to_broadcast_to_reshap_ea80fd4c09035e54__35_kernel,(.L_x_129 - tvmgen_default_fused_take_equal_logical_not_take_where_reshape_broadcast_to_broadcast_to_reshap_ea80fd4c09035e54__35_kernel)
        .other          tvmgen_default_fused_take_equal_logical_not_take_where_reshape_broadcast_to_broadcast_to_reshap_ea80fd4c09035e54__35_kernel,@"STO_CUDA_ENTRY STV_DEFAULT"
tvmgen_default_fused_take_equal_logical_not_take_where_reshape_broadcast_to_broadcast_to_reshap_ea80fd4c09035e54__35_kernel:
.text.tvmgen_default_fused_take_equal_logical_not_take_where_reshape_broadcast_to_broadcast_to_reshap_ea80fd4c09035e54__35_kernel:
[----:B------:R-:W-:Y:S02]  /*0000*/  IMAD.MOV.U32 R1, RZ, RZ, c[0x0][0x28] ;  /* 0x00000a00ff017624 */ /* 0x000fe400078e00ff */
[----:B------:R-:W-:Y:S01]  /*0010*/  IMAD.MOV.U32 R6, RZ, RZ, c[0x0][0x168] ;  /* 0x00005a00ff067624 */ /* 0x000fe200078e00ff */
[----:B------:R-:W-:Y:S01]  /*0020*/  ULDC.64 UR4, c[0x0][0x118] ;  /* 0x0000460000047ab9 */ /* 0x000fe20000000a00 */
[----:B------:R-:W-:-:S05]  /*0030*/  IMAD.MOV.U32 R7, RZ, RZ, c[0x0][0x16c] ;  /* 0x00005b00ff077624 */ /* 0x000fca00078e00ff */
[----:B------:R-:W2:Y:S01]  /*0040*/  LDG.E.64.CONSTANT R2, [R6.64+0x128] ;  /* 0x0001280406027981 */ /* 0x000ea2000c1e9b00 */
[----:B------:R-:W-:Y:S02]  /*0050*/  MOV R0, c[0x0][0x170] ;  /* 0x00005c0000007a02 */ /* 0x000fe40000000f00 */
[----:B--2---:R-:W-:Y:S02]  /*0060*/  ISETP.NE.U32.AND P0, PT, R2, -0x1, PT ;  /* 0xffffffff0200780c */ /* 0x004fe40003f05070 */
[----:B------:R-:W-:Y:S02]  /*0070*/  IADD3 R2, P1, R0, 0x128, RZ ;  /* 0x0000012800027810 */ /* 0x000fe40007f3e0ff */
[----:B------:R-:W-:-:S03]  /*0080*/  ISETP.NE.AND.EX P0, PT, R3, -0x1, PT, P0 ;  /* 0xffffffff0300780c */ /* 0x000fc60003f05300 */
[----:B------:R-:W-:Y:S01]  /*0090*/  IMAD.X R0, RZ, RZ, c[0x0][0x174], P1 ;  /* 0x00005d00ff007624 */ /* 0x000fe200008e06ff */
[----:B------:R-:W-:-:S04]  /*00a0*/  SEL R2, R2, c[0x0][0x178], P0 ;  /* 0x00005e0002027a07 */ /* 0x000fc80000000000 */
[----:B------:R-:W-:-:S06]  /*00b0*/  SEL R3, R0, c[0x0][0x17c], P0 ;  /* 0x00005f0000037a07 */ /* 0x000fcc0000000000 */
[----:B------:R-:W2:Y:S01]  /*00c0*/  LDG.E.64.CONSTANT R2, [R2.64] ;  /* 0x0000000402027981 */ /* 0x000ea2000c1e9b00 */
[----:B------:R-:W-:Y:S01]  /*00d0*/  IMAD.MOV.U32 R4, RZ, RZ, c[0x0][0x160] ;  /* 0x00005800ff047624 */ /* 0x000fe200078e00ff */
[----:B------:R-:W-:-:S05]  /*00e0*/  MOV R5, c[0x0][0x164] ;  /* 0x0000590000057a02 */ /* 0x000fca0000000f00 */
[----:B--2---:R-:W-:Y:S01]  /*00f0*/  STG.E.64 [R4.64], R2 ;  /* 0x0000000204007986 */ /* 0x004fe2000c101b04 */
[----:B------:R-:W-:Y:S05]  /*0100*/  EXIT ;  /* 0x000000000000794d */ /* 0x000fea0003800000 */
.L_x_0:
[----:B------:R-:W-:-:S00]  /*0110*/  BRA `(.L_x_0) ;  /* 0xfffffff000007947 */ /* 0x000fc0000383ffff */
[----:B------:R-:W-:-:S00]  /*0120*/  NOP ;  /* 0x0000000000007918 */ /* 0x000fc00000000000 */
        /* <DEDUP_REMOVED lines=13> */
.L_x_129:


//--------------------- .text.tvmgen_default_fused_take_equal_logical_not_take_where_reshape_broadcast_to_broadcast_to_reshap_ea80fd4c09035e54__45_kernel --------------------------
	.section	.text.tvmgen_default_fused_take_equal_logical_not_take_where_reshape_broadcast_to_broadcast_to_reshap_ea80fd4c09035e54__45_kernel,"ax",@progbits
	.sectioninfo	@"SHI_REGISTERS=10"
	.align	128
        .global         tvmgen_default_fused_take_equal_logical_not_take_where_reshape_broadcast_to_broadcast_to_reshap_ea80fd4c09035e54__45_kernel
        .type           tvmgen_default_fused_take_equal_logical_not_take_where_reshape_broadcast_to_broadcast_to_reshap_ea80fd4c09035e54__45_kernel,@function
        .size           tvmgen_default_fused_take_equal_logical_not_take_where_reshape_broadcast_to_broadcast_to_reshap_ea80fd4c09035e54__45_kernel,(.L_x_130 - tvmgen_default_fused_take_equal_logical_not_take_where_reshape_broadcast_to_broadcast_to_reshap_ea80fd4c09035e54__45_kernel)
        .other          tvmgen_default_fused_take_equal_logical_not_take_where_reshape_broadcast_to_broadcast_to_reshap_ea80fd4c09035e54__45_kernel,@"STO_CUDA_ENTRY STV_DEFAULT"
tvmgen_default_fused_take_equal_logical_not_take_where_reshape_broadcast_to_broadcast_to_reshap_ea80fd4c09035e54__45_kernel:
.text.tvmgen_default_fused_take_equal_logical_not_take_where_reshape_broadcast_to_broadcast_to_reshap_ea80fd4c09035e54__45_kernel:
        /* <DEDUP_REMOVED lines=17> */
.L_x_1:
        /* <DEDUP_REMOVED lines=15> */
.L_x_130:


//--------------------- .text.tvmgen_default_fused_take_equal_logical_not_take_where_reshape_broadcast_to_broadcast_to_reshap_ea80fd4c09035e54__40_kernel --------------------------
	.section	.text.tvmgen_default_fused_take_equal_logical_not_take_where_reshape_broadcast_to_broadcast_to_reshap_ea80fd4c09035e54__40_kernel,"ax",@progbits
	.sectioninfo	@"SHI_REGISTERS=10"
	.align	128
        .global         tvmgen_default_fused_take_equal_logical_not_take_where_reshape_broadcast_to_broadcast_to_reshap_ea80fd4c09035e54__40_kernel
        .type           tvmgen_default_fused_take_equal_logical_not_take_where_reshape_broadcast_to_broadcast_to_reshap_ea80fd4c09035e54__40_kernel,@function
        .size           tvmgen_default_fused_take_equal_logical_not_take_where_reshape_broadcast_to_broadcast_to_reshap_ea80fd4c09035e54__40_kernel,(.L_x_131 - tvmgen_default_fused_take_equal_logical_not_take_where_reshape_broadcast_to_broadcast_to_reshap_ea80fd4c09035e54__40_kernel)
        .other          tvmgen_default_fused_take_equal_logical_not_take_where_reshape_broadcast_to_broadcast_to_reshap_ea80fd4c09035e54__40_kernel,@"STO_CUDA_ENTRY STV_DEFAULT"
tvmgen_default_fused_take_equal_logical_not_take_where_reshape_broadcast_to_broadcast_to_reshap_ea80fd4c09035e54__40_kernel:
.text.tvmgen_default_fused_take_equal_logical_not_take_where_reshape_broadcast_to_broadcast_to_reshap_ea80fd4c09035e54__40_kernel:
        /* <DEDUP_REMOVED lines=17> */
.L_x_2:
        /* <DEDUP_REMOVED lines=15> */
.L_x_131:


//--------------------- .text.tvmgen_default_fused_take_equal_logical_not_take_where_reshape_broadcast_to_broadcast_to_reshap_ea80fd4c09035e54__30_kernel --------------------------
	.section	.text.tvmgen_default_fused_take_equal_logical_not_take_where_reshape_broadcast_to_broadcast_to_reshap_ea80fd4c09035e54__30_kernel,"ax",@progbits
	.sectioninfo	@"SHI_REGISTERS=10"
	.align	128
        .global         tvmgen_default_fused_take_equal_logical_not_take_where_reshape_broadcast_to_broadcast_to_reshap_ea80fd4c09035e54__30_kernel
        .type           tvmgen_default_fused_take_equal_logical_not_take_where_reshape_broadcast_to_broadcast_to_reshap_ea80fd4c09035e54__30_kernel,@function
        .size           tvmgen_default_fused_take_equal_logical_not_take_where_reshape_broadcast_to_broadcast_to_reshap_ea80fd4c09035e54__30_kernel,(.L_x_132 - tvmgen_default_fused_take_equal_logical_not_take_where_reshape_broadcast_to_broadcast_to_reshap_ea80fd4c09035e54__30_kernel)
        .other          tvmgen_default_fused_take_equal_logical_not_take_where_reshape_broadcast_to_broadcast_to_reshap_ea80fd4c09035e54__30_kernel,@"STO_CUDA_ENTRY STV_DEFAULT"
tvmgen_default_fused_take_equal_logical_not_take_where_reshape_broadcast_to_broadcast_to_reshap_ea80fd4c09035e54__30_kernel:
.text.tvmgen_default_fused_take_equal_logical_not_take_where_reshape_broadcast_to_broadcast_to_reshap_ea80fd4c09035e54__30_kernel:
        /* <DEDUP_REMOVED lines=17> */
.L_x_3:
        /* <DEDUP_REMOVED lines=15> */
.L_x_132:


//--------------------- .text.tvmgen_default_fused_take_equal_logical_not_take_where_reshape_broadcast_to_broadcast_to_reshap_ea80fd4c09035e54__21_kernel --------------------------
	.section	.text.tvmgen_default_fused_take_equal_logical_not_take_where_reshape_broadcast_to_broadcast_to_reshap_ea80fd4c09035e54__21_kernel,"ax",@progbits
	.sectioninfo	@"SHI_REGISTERS=10"
	.align	128
        .global         tvmgen_default_fused_take_equal_logical_not_take_where_reshape_broadcast_to_broadcast_to_reshap_ea80fd4c09035e54__21_kernel
        .type           tvmgen_default_fused_take_equal_logical_not_take_where_reshape_broadcast_to_broadcast_to_reshap_ea80fd4c09035e54__21_kernel,@function
        .size           tvmgen_default_fused_take_equal_logical_not_take_where_reshape_broadcast_to_broadcast_to_reshap_ea80fd4c09035e54__21_kernel,(.L_x_133 - tvmgen_default_fused_take_equal_logical_not_take_where_reshape_broadcast_to_broadcast_to_reshap_ea80fd4c09035e54__21_kernel)
        .other          tvmgen_default_fused_take_equal_logical_not_take_where_reshape_broadcast_to_broadcast_to_reshap_ea80fd4c09035e54__21_kernel,@"STO_CUDA_ENTRY STV_DEFAULT"
tvmgen_default_fused_take_equal_logical_not_take_where_reshape_broadcast_to_broadcast_to_reshap_ea80fd4c09035e54__21_kernel:
.text.tvmgen_default_fused_take_equal_logical_not_take_where_reshape_broadcast_to_broadcast_to_reshap_ea80fd4c09035e54__21_kernel:
        /* <DEDUP_REMOVED lines=17> */
.L_x_4:
        /* <DEDUP_REMOVED lines=15> */
.L_x_133:


//--------------------- .text.tvmgen_default_fused_take_equal_logical_not_take_where_reshape_broadcast_to_broadcast_to_reshap_ea80fd4c09035e54__98_kernel --------------------------
	.section	.text.tvmgen_default_fused_take_equal_logical_not_take_where_reshape_broadcast_to_broadcast_to_reshap_ea80fd4c09035e54__98_kernel,"ax",@progbits
	.sectioninfo	@"SHI_REGISTERS=10"
	.align	128
        .global         tvmgen_default_fused_take_equal_logical_not_take_where_reshape_broadcast_to_broadcast_to_reshap_ea80fd4c09035e54__98_kernel
        .type           tvmgen_default_fused_take_equal_logical_not_take_where_reshape_broadcast_to_broadcast_to_reshap_ea80fd4c09035e54__98_kernel,@function
        .size           tvmgen_default_fused_take_equal_logical_not_take_where_reshape_broadcast_to_broadcast_to_reshap_ea80fd4c09035e54__98_kernel,(.L_x_134 - tvmgen_default_fused_take_equal_logical_not_take_where_reshape_broadcast_to_broadcast_to_reshap_ea80fd4c09035e54__98_kernel)
        .other          tvmgen_default_fused_take_equal_logical_not_take_where_reshape_broadcast_to_broadcast_to_reshap_ea80fd4c09035e54__98_kernel,@"STO_CUDA_ENTRY STV_DEFAULT"
tvmgen_default_fused_take_equal_logical_not_take_where_reshape_broadcast_to_broadcast_to_reshap_ea80fd4c09035e54__98_kernel:
.text.tvmgen_default_fused_take_equal_logical_not_take_where_reshape_broadcast_to_broadcast_to_reshap_ea80fd4c09035e54__98_kernel:
        /* <DEDUP_REMOVED lines=17> */
.L_x_5:
        /* <DEDUP_REMOVED lines=15> */
.L_x_134:


//--------------------- .text.tvmgen_default_fused_take_equal_logical_not_take_where_reshape_broadcast_to_broadcast_to_reshap_ea80fd4c09035e54__100_kernel --------------------------
	.section	.text.tvmgen_default_fused_take_equal_logical_not_take_where_reshape_broadcast_to_broadcast_to_reshap_ea80fd4c09035e54__100_kernel,"ax",@progbits
	.sectioninfo	@"SHI_REGISTERS=10"
	.align	128
        .global         tvmgen_default_fused_take_equal_logical_not_take_where_reshape_broadcast_to_broadcast_to_reshap_ea80fd4c09035e54__100_kernel
        .type           tvmgen_default_fused_take_equal_logical_not_take_where_reshape_broadcast_to_broadcast_to_reshap_ea80fd4c09035e54__100_kernel,@function
        .size           tvmgen_default_fused_take_equal_logical_not_take_where_reshape_broadcast_to_broadcast_to_reshap_ea80fd4c09035e54__100_kernel,(.L_x_135 - tvmgen_default_fused_take_equal_logical_not_take_where_reshape_broadcast_to_broadcast_to_reshap_ea80fd4c09035e54__100_kernel)
        .other          tvmgen_default_fused_take_equal_logical_not_take_where_reshape_broadcast_to_broadcast_to_reshap_ea80fd4c09035e54__100_kernel,@"STO_CUDA_ENTRY STV_DEFAULT"
tvmgen_default_fused_take_equal_logical_not_take_where_reshape_broadcast_to_broadcast_to_reshap_ea80fd4c09035e54__100_kernel:
.text.tvmgen_default_fused_take_equal_logical_not_take_where_reshape_broadcast_to_broadcast_to_reshap_ea80fd4c09035e54__100_kernel:
        /* <DEDUP_REMOVED lines=17> */
.L_x_6:
        /* <DEDUP_REMOVED lines=15> */
.L_x_135:


//--------------------- .text.tvmgen_default_fused_take_equal_logical_not_take_where_reshape_broadcast_to_broadcast_to_reshap_ea80fd4c09035e54__118_kernel --------------------------
	.section	.text.tvmgen_default_fused_take_equal_logical_not_take_where_reshape_broadcast_to_broadcast_to_reshap_ea80fd4c09035e54__118_kernel,"ax",@progbits
	.sectioninfo	@"SHI_REGISTERS=10"
	.align	128
        .global         tvmgen_default_fused_take_equal_logical_not_take_where_reshape_broadcast_to_broadcast_to_reshap_ea80fd4c09035e54__118_kernel
        .type           tvmgen_default_fused_take_equal_logical_not_take_where_reshape_broadcast_to_broadcast_to_reshap_ea80fd4c09035e54__118_kernel,@function
        .size           tvmgen_default_fused_take_equal_logical_not_take_where_reshape_broadcast_to_broadcast_to_reshap_ea80fd4c09035e54__118_kernel,(.L_x_136 - tvmgen_default_fused_take_equal_logical_not_take_where_reshape_broadcast_to_broadcast_to_reshap_ea80fd4c09035e54__118_kernel)
        .other          tvmgen_default_fused_take_equal_logical_not_take_where_reshape_broadcast_to_broadcast_to_reshap_ea80fd4c09035e54__118_kernel,@"STO_CUDA_ENTRY STV_DEFAULT"
tvmgen_default_fused_take_equal_logical_not_take_where_reshape_broadcast_to_broadcast_to_reshap_ea80fd4c09035e54__118_kernel:
.text.tvmgen_default_fused_take_equal_logical_not_take_where_reshape_broadcast_to_broadcast_to_reshap_ea80fd4c09035e54__118_kernel:
        /* <DEDUP_REMOVED lines=17> */
.L_x_7:
        /* <DEDUP_REMOVED lines=15> */
.L_x_136:


//--------------------- .text.tvmgen_default_fused_take_equal_logical_not_take_where_reshape_broadcast_to_broadcast_to_reshap_ea80fd4c09035e54__1_kernel --------------------------
	.section	.text.tvmgen_default_fused_take_equal_logical_not_take_where_reshape_broadcast_to_broadcast_to_reshap_ea80fd4c09035e54__1_kernel,"ax",@progbits
	.sectioninfo	@"SHI_REGISTERS=10"
	.align	128
        .global         tvmgen_default_fused_take_equal_logical_not_take_where_reshape_broadcast_to_broadcast_to_reshap_ea80fd4c09035e54__1_kernel
        .type           tvmgen_default_fused_take_equal_logical_not_take_where_reshape_broadcast_to_broadcast_to_reshap_ea80fd4c09035e54__1_kernel,@function
        .size           tvmgen_default_fused_take_equal_logical_not_take_where_reshape_broadcast_to_broadcast_to_reshap_ea80fd4c09035e54__1_kernel,(.L_x_137 - tvmgen_default_fused_take_equal_logical_not_take_where_reshape_broadcast_to_broadcast_to_reshap_ea80fd4c09035e54__1_kernel)
        .other          tvmgen_default_fused_take_equal_logical_not_take_where_reshape_broadcast_to_broadcast_to_reshap_ea80fd4c09035e54__1_kernel,@"STO_CUDA_ENTRY STV_DEFAULT"
tvmgen_default_fused_take_equal_logical_not_take_where_reshape_broadcast_to_broadcast_to_reshap_ea80fd4c09035e54__1_kernel:
.text.tvmgen_default_fused_take_equal_logical_not_take_where_reshape_broadcast_to_broadcast_to_reshap_ea80fd4c09035e54__1_kernel:
        /* <DEDUP_REMOVED lines=17> */
.L_x_8:
        /* <DEDUP_REMOVED lines=15> */
.L_x_137:


//--------------------- .text.tvmgen_default_fused_take_equal_logical_not_take_where_reshape_broadcast_to_broadcast_to_reshap_ea80fd4c09035e54__62_kernel --------------------------
	.section	.text.tvmgen_default_fused_take_equal_logical_not_take_where_reshape_broadcast_to_broadcast_to_reshap_ea80fd4c09035e54__62_kernel,"ax",@progbits
	.sectioninfo	@"SHI_REGISTERS=10"
	.align	128
        .global         tvmgen_default_fused_take_equal_logical_not_take_where_reshape_broadcast_to_broadcast_to_reshap_ea80fd4c09035e54__62_kernel
        .type           tvmgen_default_fused_take_equal_logical_not_take_where_reshape_broadcast_to_broadcast_to_reshap_ea80fd4c09035e54__62_kernel,@function
        .size           tvmgen_default_fused_take_equal_logical_not_take_where_reshape_broadcast_to_broadcast_to_reshap_ea80fd4c09035e54__62_kernel,(.L_x_138 - tvmgen_default_fused_take_equal_logical_not_take_where_reshape_broadcast_to_broadcast_to_reshap_ea80fd4c09035e54__62_kernel)
        .other          tvmgen_default_fused_take_equal_logical_not_take_where_reshape_broadcast_to_broadcast_to_reshap_ea80fd4c09035e54__62_kernel,@"STO_CUDA_ENTRY STV_DEFAULT"
tvmgen_default_fused_take_equal_logical_not_take_where_reshape_broadcast_to_broadcast_to_reshap_ea80fd4c09035e54__62_kernel:
.text.tvmgen_default_fused_take_equal_logical_not_take_where_reshape_broadcast_to_broadcast_to_reshap_ea80fd4c09035e54__62_kernel:
        /* <DEDUP_REMOVED lines=17> */
.L_x_9:
        /* <DEDUP_REMOVED lines=15> */
.L_x_138:


//--------------------- .text.tvmgen_default_fused_take_equal_logical_not_take_where_reshape_broadcast_to_broadcast_to_reshap_ea80fd4c09035e54__31_kernel --------------------------
	.section	.text.tvmgen_default_fused_take_equal_logical_not_take_where_reshape_broadcast_to_broadcast_to_reshap_ea80fd4c09035e54__31_kernel,"ax",@progbits
	.sectioninfo	@"SHI_REGISTERS=10"
	.align	128
        .global         tvmgen_default_fused_take_equal_logical_not_take_where_reshape_broadcast_to_broadcast_to_reshap_ea80fd4c09035e54__31_kernel
        .type           tvmgen_default_fused_take_equal_logical_not_take_where_reshape_broadcast_to_broadcast_to_reshap_ea80fd4c09035e54__31_kernel,@function
        .size           tvmgen_default_fused_take_equal_logical_not_take_where_reshape_broadcast_to_broadcast_to_reshap_ea80fd4c09035e54__31_kernel,(.L_x_139 - tvmgen_default_fused_take_equal_logical_not_take_where_reshape_broadcast_to_broadcast_to_reshap_ea80fd4c09035e54__31_kernel)
        .other          tvmgen_default_fused_take_equal_logical_not_take_where_reshape_broadcast_to_broadcast_to_reshap_ea80fd4c09035e54__31_kernel,@"STO_CUDA_ENTRY STV_DEFAULT"
tvmgen_default_fused_take_equal_logical_not_take_where_reshape_broadcast_to_broadcast_to_reshap_ea80fd4c09035e54__31_kernel:
.text.tvmgen_default_fused_take_equal_logical_not_take_where_reshape_broadcast_to_broadcast_to_reshap_ea80fd4c09035e54__31_kernel:
        /* <DEDUP_REMOVED lines=17> */
.L_x_10:
        /* <DEDUP_REMOVED lines=15> */
.L_x_139:


//--------------------- .text.tvmgen_default_fused_take_equal_logical_not_take_where_reshape_broadcast_to_broadcast_to_reshap_ea80fd4c09035e54__71_kernel --------------------------
	.section	.text.tvmgen_default_fused_take_equal_logical_not_take_where_reshape_broadcast_to_broadcast_to_reshap_ea80fd4c09035e54__71_kernel,"ax",@progbits
	.sectioninfo	@"SHI_REGISTERS=10"
	.align	128
        .global         tvmgen_default_fused_take_equal_logical_not_take_where_reshape_broadcast_to_broadcast_to_reshap_ea80fd4c09035e54__71_kernel
        .type           tvmgen_default_fused_take_equal_logical_not_take_where_reshape_broadcast_to_broadcast_to_reshap_ea80fd4c09035e54__71_kernel,@function
        .size           tvmgen_default_fused_take_equal_logical_not_take_where_reshape_broadcast_to_broadcast_to_reshap_ea80fd4c09035e54__71_kernel,(.L_x_140 - tvmgen_default_fused_take_equal_logical_not_take_where_reshape_broadcast_to_broadcast_to_reshap_ea80fd4c09035e54__71_kernel)
        .other          tvmgen_default_fused_take_equal_logical_not_take_where_reshape_broadcast_to_broadcast_to_reshap_ea80fd4c09035e54__71_kernel,@"STO_CUDA_ENTRY STV_DEFAULT"
tvmgen_default_fused_take_equal_logical_not_take_where_reshape_broadcast_to_broadcast_to_reshap_ea80fd4c09035e54__71_kernel:
.text.tvmgen_default_fused_take_equal_logical_not_take_where_reshape_broadcast_to_broadcast_to_reshap_ea80fd4c09035e54__71_kernel:
        /* <DEDUP_REMOVED lines=17> */
.L_x_11:
        /* <DEDUP_REMOVED lines=15> */
.L_x_140:


//--------------------- .text.tvmgen_default_fused_take_equal_logical_not_take_where_reshape_broadcast_to_broadcast_to_reshap_ea80fd4c09035e54__12_kernel --------------------------
	.section	.text.tvmgen_default_fused_take_equal_logical_not_take_where_reshape_broadcast_to_broadcast_to_reshap_ea80fd4c09035e54__12_kernel,"ax",@progbits
	.sectioninfo	@"SHI_REGISTERS=10"
	.align	128
        .global         tvmgen_default_fused_take_equal_logical_not_take_where_reshape_broadcast_to_broadcast_to_reshap_ea80fd4c09035e54__12_kernel
        .type           tvmgen_default_fused_take_equal_logical_not_take_where_reshape_broadcast_to_broadcast_to_reshap_ea80fd4c09035e54__12_kernel,@function
        .size           tvmgen_default_fused_take_equal_logical_not_take_where_reshape_broadcast_to_broadcast_to_reshap_ea80fd4c09035e54__12_kernel,(.L_x_141 - tvmgen_default_fused_take_equal_logical_not_take_where_reshape_broadcast_to_broadcast_to_reshap_ea80fd4c09035e54__12_kernel)
        .other          tvmgen_default_fused_take_equal_logical_not_take_where_reshape_broadcast_to_broadcast_to_reshap_ea80fd4c09035e54__12_kernel,@"STO_CUDA_ENTRY STV_DEFAULT"
tvmgen_default_fused_take_equal_logical_not_take_where_reshape_broadcast_to_broadcast_to_reshap_ea80fd4c09035e54__12_kernel:
.text.tvmgen_default_fused_take_equal_logical_not_take_where_reshape_broadcast_to_broadcast_to_reshap_ea80fd4c09035e54__12_kernel:
        /* <DEDUP_REMOVED lines=17> */
.L_x_12:
        /* <DEDUP_REMOVED lines=15> */
.L_x_141:


//--------------------- .text.tvmgen_default_fused_take_equal_logical_not_take_where_reshape_broadcast_to_broadcast_to_reshap_ea80fd4c09035e54__68_kernel --------------------------
	.section	.text.tvmgen_default_fused_take_equal_logical_not_take_where_reshape_broadcast_to_broadcast_to_reshap_ea80fd4c09035e54__68_kernel,"ax",@progbits
	.sectioninfo	@"SHI_REGISTERS=10"
	.align	128
        .global         tvmgen_default_fused_take_equal_logical_not_take_where_reshape_broadcast_to_broadcast_to_reshap_ea80fd4c09035e54__68_kernel
        .type           tvmgen_default_fused_take_equal_logical_not_take_where_reshape_broadcast_to_broadcast_to_reshap_ea80fd4c09035e54__68_kernel,@function
        .size           tvmgen_default_fused_take_equal_logical_not_take_where_reshape_broadcast_to_broadcast_to_reshap_ea80fd4c09035e54__68_kernel,(.L_x_142 - tvmgen_default_fused_take_equal_logical_not_take_where_reshape_broadcast_to_broadcast_to_reshap_ea80fd4c09035e54__68_kernel)
        .other          tvmgen_default_fused_take_equal_logical_not_take_where_reshape_broadcast_to_broadcast_to_reshap_ea80fd4c09035e54__68_kernel,@"STO_CUDA_ENTRY STV_DEFAULT"
tvmgen_default_fused_take_equal_logical_not_take_where_reshape_broadcast_to_broadcast_to_reshap_ea80fd4c09035e54__68_kernel:
.text.tvmgen_default_fused_take_equal_logical_not_take_where_reshape_broadcast_to_broadcast_to_reshap_ea80fd4c09035e54__68_kernel:
        /* <DEDUP_REMOVED lines=17> */
.L_x_13:
        /* <DEDUP_REMOVED lines=15> */
.L_x_142:


//--------------------- .text.tvmgen_default_fused_take_equal_logical_not_take_where_reshape_broadcast_to_broadcast_to_reshap_ea80fd4c09035e54__26_kernel --------------------------
	.section	.text.tvmgen_default_fused_take_equal_logical_not_take_where_reshape_broadcast_to_broadcast_to_reshap_ea80fd4c09035e54__26_kernel,"ax",@progbits
	.sectioninfo	@"SHI_REGISTERS=10"
	.align	128
        .global         tvmgen_default_fused_take_equal_logical_not_take_where_reshape_broadcast_to_broadcast_to_reshap_ea80fd4c09035e54__26_kernel
        .type           tvmgen_default_fused_take_equal_logical_not_take_where_reshape_broadcast_to_broadcast_to_reshap_ea80fd4c09035e54__26_kernel,@function
        .size           tvmgen_default_fused_take_equal_logical_not_take_where_reshape_broadcast_to_broadcast_to_reshap_ea80fd4c09035e54__26_kernel,(.L_x_143 - tvmgen_default_fused_take_equal_logical_not_take_where_reshape_broadcast_to_broadcast_to_reshap_ea80fd4c09035e54__26_kernel)
        .other          tvmgen_default_fused_take_equal_logical_not_take_where_reshape_broadcast_to_broadcast_to_reshap_ea80fd4c09035e54__26_kernel,@"STO_CUDA_ENTRY STV_DEFAULT"
tvmgen_default_fused_take_equal_logical_not_take_where_reshape_broadcast_to_broadcast_to_reshap_ea80fd4c09035e54__26_kernel:
.text.tvmgen_default_fused_take_equal_logical_not_take_where_reshape_broadcast_to_broadcast_to_reshap_ea80fd4c09035e54__26_kernel:
        /* <DEDUP_REMOVED lines=17> */
.L_x_14:
        /* <DEDUP_REMOVED lines=15> */
.L_x_143:


//--------------------- .text.tvmgen_default_fused_take_equal_logical_not_take_where_reshape_broadcast_to_broadcast_to_reshap_ea80fd4c09035e54__56_kernel --------------------------
	.section	.text.tvmgen_default_fused_take_equal_logical_not_take_where_reshape_broadcast_to_broadcast_to_reshap_ea80fd4c09035e54__56_kernel,"ax",@progbits
	.sectioninfo	@"SHI_REGISTERS=10"
	.align	128
        .global         tvmgen_default_fused_take_equal_logical_not_take_where_reshape_broadcast_to_broadcast_to_reshap_ea80fd4c09035e54__56_kernel
        .type           tvmgen_default_fused_take_equal_logical_not_take_where_reshape_broadcast_to_broadcast_to_reshap_ea80fd4c09035e54__56_kernel,@function
        .size           tvmgen_default_fused_take_equal_logical_not_take_where_reshape_broadcast_to_broadcast_to_reshap_ea80fd4c09035e54__56_kernel,(.L_x_144 - tvmgen_default_fused_take_equal_logical_not_take_where_reshape_broadcast_to_broadcast_to_reshap_ea80fd4c09035e54__56_kernel)
        .other          tvmgen_default_fused_take_equal_logical_not_take_where_reshape_broadcast_to_broadcast_to_reshap_ea80fd4c09035e54__56_kernel,@"STO_CUDA_ENTRY STV_DEFAULT"
tvmgen_default_fused_take_equal_logical_not_take_where_reshape_broadcast_to_broadcast_to_reshap_ea80fd4c09035e54__56_kernel:
.text.tvmgen_default_fused_take_equal_logical_not_take_where_reshape_broadcast_to_broadcast_to_reshap_ea80fd4c09035e54__56_kernel:
        /* <DEDUP_REMOVED lines=17> */
.L_x_15:
        /* <DEDUP_REMOVED lines=15> */
.L_x_144:


//--------------------- .text.tvmgen_default_fused_take_equal_logical_not_take_where_reshape_broadcast_to_broadcast_to_reshap_ea80fd4c09035e54__49_kernel --------------------------
	.section	.text.tvmgen_default_fused_take_equal_logical_not_take_where_reshape_broadcast_to_broadcast_to_reshap_ea80fd4c09035e54__49_kernel,"ax",@progbits
	.sectioninfo	@"SHI_REGISTERS=10"
	.align	128
        .global         tvmgen_default_fused_take_equal_logical_not_take_where_reshape_broadcast_to_broadcast_to_reshap_ea80fd4c09035e54__49_kernel
        .type           tvmgen_default_fused_take_equal_logical_not_take_where_reshape_broadcast_to_broadcast_to_reshap_ea80fd4c09035e54__49_kernel,@function
        .size           tvmgen_default_fused_take_equal_logical_not_take_where_reshape_broadcast_to_broadcast_to_reshap_ea80fd4c09035e54__49_kernel,(.L_x_145 - tvmgen_default_fused_take_equal_logical_not_take_where_reshape_broadcast_to_broadcast_to_reshap_ea80fd4c09035e54__49_kernel)
        .other          tvmgen_default_fused_take_equal_logical_not_take_where_reshape_broadcast_to_broadcast_to_reshap_ea80fd4c09035e54__49_kernel,@"STO_CUDA_ENTRY STV_DEFAULT"
tvmgen_default_fused_take_equal_logical_not_take_where_reshape_broadcast_to_broadcast_to_reshap_ea80fd4c09035e54__49_kernel:
.text.tvmgen_default_fused_take_equal_logical_not_take_where_reshape_broadcast_to_broadcast_to_reshap_ea80fd4c09035e54__49_kernel:
        /* <DEDUP_REMOVED lines=17> */
.L_x_16:
        /* <DEDUP_REMOVED lines=15> */
.L_x_145:


//--------------------- .text.tvmgen_default_fused_take_equal_logical_not_take_where_reshape_broadcast_to_broadcast_to_reshap_ea80fd4c09035e54__2_kernel --------------------------
	.section	.text.tvmgen_default_fused_take_equal_logical_not_take_where_reshape_broadcast_to_broadcast_to_reshap_ea80fd4c09035e54__2_kernel,"ax",@progbits
	.sectioninfo	@"SHI_REGISTERS=10"
	.align	128
        .global         tvmgen_default_fused_take_equal_logical_not_take_where_reshape_broadcast_to_broadcast_to_reshap_ea80fd4c09035e54__2_kernel
        .type           tvmgen_default_fused_take_equal_logical_not_take_where_reshape_broadcast_to_broadcast_to_reshap_ea80fd4c09035e54__2_kernel,@function
        .size           tvmgen_default_fused_take_equal_logical_not_take_where_reshape_broadcast_to_broadcast_to_reshap_ea80fd4c09035e54__2_kernel,(.L_x_146 - tvmgen_default_fused_take_equal_logical_not_take_where_reshape_broadcast_to_broadcast_to_reshap_ea80fd4c09035e54__2_kernel)
        .other          tvmgen_default_fused_take_equal_logical_not_take_where_reshape_broadcast_to_broadcast_to_reshap_ea80fd4c09035e54__2_kernel,@"STO_CUDA_ENTRY STV_DEFAULT"
tvmgen_default_fused_take_equal_logical_not_take_where_reshape_broadcast_to_broadcast_to_reshap_ea80fd4c09035e54__2_kernel:
.text.tvmgen_default_fused_take_equal_logical_not_take_where_reshape_broadcast_to_broadcast_to_reshap_ea80fd4c09035e54__2_kernel:
        /* <DEDUP_REMOVED lines=17> */
.L_x_17:
        /* <DEDUP_REMOVED lines=15> */
.L_x_146:


//--------------------- .text.tvmgen_default_fused_take_equal_logical_not_take_where_reshape_broadcast_to_broadcast_to_reshap_ea80fd4c09035e54__78_kernel --------------------------
	.section	.text.tvmgen_default_fused_take_equal_logical_not_take_where_reshape_broadcast_to_broadcast_to_reshap_ea80fd4c09035e54__78_kernel,"ax",@progbits
	.sectioninfo	@"SHI_REGISTERS=10"
	.align	128
        .global         tvmgen_default_fused_take_equal_logical_not_take_where_reshape_broadcast_to_broadcast_to_reshap_ea80fd4c09035e54__78_kernel
        .type           tvmgen_default_fused_take_equal_logical_not_take_where_reshape_broadcast_to_broadcast_to_reshap_ea80fd4c09035e54__78_kernel,@function
        .size           tvmgen_default_fused_take_equal_logical_not_take_where_reshape_broadcast_to_broadcast_to_reshap_ea80fd4c09035e54__78_kernel,(.L_x_147 - tvmgen_default_fused_take_equal_logical_not_take_where_reshape_broadcast_to_broadcast_to_reshap_ea80fd4c09035e54__78_kernel)
        .other          tvmgen_default_fused_take_equal_logical_not_take_where_reshape_broadcast_to_broadcast_to_reshap_ea80fd4c09035e54__78_kernel,@"STO_CUDA_ENTRY STV_DEFAULT"
tvmgen_default_fused_take_equal_logical_not_take_where_reshape_broadcast_to_broadcast_to_reshap_ea80fd4c09035e54__78_kernel:
.text.tvmgen_default_fused_take_equal_logical_not_take_where_reshape_broadcast_to_broadcast_to_reshap_ea80fd4c09035e54__78_kernel:
        /* <DEDUP_REMOVED lines=17> */
.L_x_18:
        /* <DEDUP_REMOVED lines=15> */
.L_x_147:


//--------------------- .text.tvmgen_default_fused_take_equal_logical_not_take_where_reshape_broadcast_to_broadcast_to_reshap_ea80fd4c09035e54__79_kernel --------------------------
	.section	.text.tvmgen_default_fused_take_equal_logical_not_take_where_reshape_broadcast_to_broadcast_to_reshap_ea80fd4c09035e54__79_kernel,"ax",@progbits
	.sectioninfo	@"SHI_REGISTERS=10"
	.align	128
        .global         tvmgen_default_fused_take_equal_logical_not_take_where_reshape_broadcast_to_broadcast_to_reshap_ea80fd4c09035e54__79_kernel
        .type           tvmgen_default_fused_take_equal_logical_not_take_where_reshape_broadcast_to_broadcast_to_reshap_ea80fd4c09035e54__79_kernel,@function
        .size           tvmgen_default_fused_take_equal_logical_not_take_where_reshape_broadcast_to_broadcast_to_reshap_ea80fd4c09035e54__79_kernel,(.L_x_148 - tvmgen_default_fused_take_equal_logical_not_take_where_reshape_broadcast_to_broadcast_to_reshap_ea80fd4c09035e54__79_kernel)
        .other          tvmgen_default_fused_take_equal_logical_not_take_where_reshape_broadcast_to_broadcast_to_reshap_ea80fd4c09035e54__79_kernel,@"STO_CUDA_ENTRY STV_DEFAULT"
tvmgen_default_fused_take_equal_logical_not_take_where_reshape_broadcast_to_broadcast_to_reshap_ea80fd4c09035e54__79_kernel:
.text.tvmgen_default_fused_take_equal_logical_not_take_where_reshape_broadcast_to_broadcast_to_reshap_ea80fd4c09035e54__79_kernel:
        /* <DEDUP_REMOVED lines=17> */
.L_x_19:
        /* <DEDUP_REMOVED lines=15> */
.L_x_148:


//--------------------- .text.tvmgen_default_fused_take_equal_logical_not_take_where_reshape_broadcast_to_broadcast_to_reshap_ea80fd4c09035e54__3_kernel --------------------------
	.section	.text.tvmgen_default_fused_take_equal_logical_not_take_where_reshape_broadcast_to_broadcast_to_reshap_ea80fd4c09035e54__3_kernel,"ax",@progbits
	.sectioninfo	@"SHI_REGISTERS=10"
	.align	128
        .global         tvmgen_default_fused_take_equal_logical_not_take_where_reshape_broadcast_to_broadcast_to_reshap_ea80fd4c09035e54__3_kernel
        .type           tvmgen_default_fused_take_equal_logical_not_take_where_reshape_broadcast_to_broadcast_to_reshap_ea80fd4c09035e54__3_kernel,@function
        .size           tvmgen_default_fused_take_equal_logical_not_take_where_reshape_broadcast_to_broadcast_to_reshap_ea80fd4c09035e54__3_kernel,(.L_x_149 - tvmgen_default_fused_take_equal_logical_not_take_where_reshape_broadcast_to_broadcast_to_reshap_ea80fd4c09035e54__3_kernel)
        .other          tvmgen_default_fused_take_equal_logical_not_take_where_reshape_broadcast_to_broadcast_to_reshap_ea80fd4c09035e54__3_kernel,@"STO_CUDA_ENTRY STV_DEFAULT"
tvmgen_default_fused_take_equal_logical_not_take_where_reshape_broadcast_to_broadcast_to_reshap_ea80fd4c09035e54__3_kernel:
.text.tvmgen_default_fused_take_equal_logical_not_take_where_reshape_broadcast_to_broadcast_to_reshap_ea80fd4c09035e54__3_kernel:
        /* <DEDUP_REMOVED lines=17> */
.L_x_20:
        /* <DEDUP_REMOVED lines=15> */
.L_x_149:


//--------------------- .text.tvmgen_default_fused_take_equal_logical_not_take_where_reshape_broadcast_to_broadcast_to_reshap_ea80fd4c09035e54__51_kernel --------------------------
	.section	.text.tvmgen_default_fused_take_equal_logical_not_take_where_reshape_broadcast_to_broadcast_to_reshap_ea80fd4c09035e54__51_kernel,"ax",@progbits
	.sectioninfo	@"SHI_REGISTERS=10"
	.align	128
        .global         tvmgen_default_fused_take_equal_logical_not_take_where_reshape_broadcast_to_broadcast_to_reshap_ea80fd4c09035e54__51_kernel
        .type           tvmgen_default_fused_take_equal_logical_not_take_where_reshape_broadcast_to_broadcast_to_reshap_ea80fd4c09035e54__51_kernel,@function
        .size           tvmgen_default_fused_take_equal_logical_not_take_where_reshape_broadcast_to_broadcast_to_reshap_ea80fd4c09035e54__51_kernel,(.L_x_150 - tvmgen_default_fused_take_equal_logical_not_take_where_reshape_broadcast_to_broadcast_to_reshap_ea80fd4c09035e54__51_kernel)
        .other          tvmgen_default_fused_take_equal_logical_not_take_where_reshape_broadcast_to_broadcast_to_reshap_ea80fd4c09035e54__51_kernel,@"STO_CUDA_ENTRY STV_DEFAULT"
tvmgen_default_fused_take_equal_logical_not_take_where_reshape_broadcast_to_broadcast_to_reshap_ea80fd4c09035e54__51_kernel:
.text.tvmgen_default_fused_take_equal_logical_not_take_where_reshape_broadcast_to_broadcast_to_reshap_ea80fd4c09035e54__51_kernel:
        /* <DEDUP_REMOVED lines=17> */
.L_x_21:
        /* <DEDUP_REMOVED lines=15> */
.L_x_150:


//--------------------- .text.tvmgen_default_fused_take_equal_logical_not_take_where_reshape_broadcast_to_broadcast_to_reshap_ea80fd4c09035e54__117_kernel --------------------------
	.section	.text.tvmgen_default_fused_take_equal_logical_not_take_where_reshape_broadcast_to_broadcast_to_reshap_ea80fd4c09035e54__117_kernel,"ax",@progbits
	.sectioninfo	@"SHI_REGISTERS=10"
	.align	128
        .global         tvmgen_default_fused_take_equal_logical_not_take_where_reshape_broadcast_to_broadcast_to_reshap_ea80fd4c09035e54__117_kernel
        .type           tvmgen_default_fused_take_equal_logical_not_take_where_reshape_broadcast_to_broadcast_to_reshap_ea80fd4c09035e54__117_kernel,@function
        .size           tvmgen_default_fused_take_equal_logical_not_take_where_reshape_broadcast_to_broadcast_to_reshap_ea80fd4c09035e54__117_kernel,(.L_x_151 - tvmgen_default_fused_take_equal_logical_not_take_where_reshape_broadcast_to_broadcast_to_reshap_ea80fd4c09035e54__117_kernel)
        .other          tvmgen_default_fused_take_equal_logical_not_take_where_reshape_broadcast_to_broadcast_to_reshap_ea80fd4c09035e54__117_kernel,@"STO_CUDA_ENTRY STV_DEFAULT"
tvmgen_default_fused_take_equal_logical_not_take_where_reshape_broadcast_to_broadcast_to_reshap_ea80fd4c09035e54__117_kernel:
.text.tvmgen_default_fused_take_equal_logical_not_take_where_reshape_broadcast_to_broadcast_to_reshap_ea80fd4c09035e54__117_kernel:
        /* <DEDUP_REMOVED lines=17> */
.L_x_22:
        /* <DEDUP_REMOVED lines=15> */
.L_x_151:


//--------------------- .text.tvmgen_default_fused_take_equal_logical_not_take_where_reshape_broadcast_to_broadcast_to_reshap_ea80fd4c09035e54__42_kernel --------------------------
	.section	.text.tvmgen_default_fused_take_equal_logical_not_take_where_reshape_broadcast_to_broadcast_to_reshap_ea80fd4c09035e54__42_kernel,"ax",@progbits
	.sectioninfo	@"SHI_REGISTERS=10"
	.align	128
        .global         tvmgen_default_fused_take_equal_logical_not_take_where_reshape_broadcast_to_broadcast_to_reshap_ea80fd4c09035e54__42_kernel
        .type           tvmgen_default_fused_take_equal_logical_not_take_where_reshape_broadcast_to_broadcast_to_reshap_ea80fd4c09035e54__42_kernel,@function
        .size           tvmgen_default_fused_take_equal_logical_not_take_where_reshape_broadcast_to_broadcast_to_reshap_ea80fd4c09035e54__42_kernel,(.L_x_152 - tvmgen_default_fused_take_equal_logical_not_take_where_reshape_broadcast_to_broadcast_to_reshap_ea80fd4c09035e54__42_kernel)
        .other          tvmgen_default_fused_take_equal_logical_not_take_where_reshape_broadcast_to_broadcast_to_reshap_ea80fd4c09035e54__42_kernel,@"STO_CUDA_ENTRY STV_DEFAULT"
tvmgen_default_fused_take_equal_logical_not_take_where_reshape_broadcast_to_broadcast_to_reshap_ea80fd4c09035e54__42_kernel:
.text.tvmgen_default_fused_take_equal_logical_not_take_where_reshape_broadcast_to_broadcast_to_reshap_ea80fd4c09035e54__42_kernel:
        /* <DEDUP_REMOVED lines=17> */
.L_x_23:
        /* <DEDUP_REMOVED lines=15> */
.L_x_152:


//--------------------- .text.tvmgen_default_fused_take_equal_logical_not_take_where_reshape_broadcast_to_broadcast_to_reshap_ea80fd4c09035e54__80_kernel --------------------------
	.section	.text.tvmgen_default_fused_take_equal_logical_not_take_where_reshape_broadcast_to_broadcast_to_reshap_ea80fd4c09035e54__80_kernel,"ax",@progbits
	.sectioninfo	@"SHI_REGISTERS=10"
	.align	128
        .global         tvmgen_default_fused_take_equal_logical_not_take_where_reshape_broadcast_to_broadcast_to_reshap_ea80fd4c09035e54__80_kernel
        .type           tvmgen_default_fused_take_equal_logical_not_take_where_reshape_broadcast_to_broadcast_to_reshap_ea80fd4c09035e54__80_kernel,@function
        .size           tvmgen_default_fused_take_equal_logical_not_take_where_reshape_broadcast_to_broadcast_to_reshap_ea80fd4c09035e54__80_kernel,(.L_x_153 - tvmgen_default_fused_take_equal_logical_not_take_where_reshape_broadcast_to_broadcast_to_reshap_ea80fd4c09035e54__80_kernel)
        .other          tvmgen_default_fused_take_equal_logical_not_take_where_reshape_broadcast_to_broadcast_to_reshap_ea80fd4c09035e54__80_kernel,@"STO_CUDA_ENTRY STV_DEFAULT"
tvmgen_default_fused_take_equal_logical_not_take_where_reshape_broadcast_to_broadcast_to_reshap_ea80fd4c09035e54__80_kernel:
.text.tvmgen_default_fused_take_equal_logical_not_take_where_reshape_broadcast_to_broadcast_to_reshap_ea80fd4c09035e54__80_kernel:
        /* <DEDUP_REMOVED lines=17> */
.L_x_24:
        /* <DEDUP_REMOVED lines=15> */
.L_x_153:


//--------------------- .text.tvmgen_default_fused_take_equal_logical_not_take_where_reshape_broadcast_to_broadcast_to_reshap_ea80fd4c09035e54__46_kernel --------------------------
	.section	.text.tvmgen_default_fused_take_equal_logical_not_take_where_reshape_broadcast_to_broadcast_to_reshap_ea80fd4c09035e54__46_kernel,"ax",@progbits
	.sectioninfo	@"SHI_REGISTERS=10"
	.align	128
        .global         tvmgen_default_fused_take_equal_logical_not_take_where_reshape_broadcast_to_broadcast_to_reshap_ea80fd4c09035e54__46_kernel
        .type           tvmgen_default_fused_take_equal_logical_not_take_where_reshape_broadcast_to_broadcast_to_reshap_ea80fd4c09035e54__46_kernel,@function
        .size           tvmgen_default_fused_take_equal_logical_not_take_where_reshape_broadcast_to_broadcast_to_reshap_ea80fd4c09035e54__46_kernel,(.L_x_154 - tvmgen_default_fused_take_equal_logical_not_take_where_reshape_broadcast_to_broadcast_to_reshap_ea80fd4c09035e54__46_kernel)
        .other          tvmgen_default_fused_take_equal_logical_not_take_where_reshape_broadcast_to_broadcast_to_reshap_ea80fd4c09035e54__46_kernel,@"STO_CUDA_ENTRY STV_DEFAULT"
tvmgen_default_fused_take_equal_logical_not_take_where_reshape_broadcast_to_broadcast_to_reshap_ea80fd4c09035e54__46_kernel:
.text.tvmgen_default_fused_take_equal_logical_not_take_where_reshape_broadcast_to_broadcast_to_reshap_ea80fd4c09035e54__46_kernel:
        /* <DEDUP_REMOVED lines=17> */
.L_x_25:
        /* <DEDUP_REMOVED lines=15> */
.L_x_154:


//--------------------- .text.tvmgen_default_fused_take_equal_logical_not_take_where_reshape_broadcast_to_broadcast_to_reshap_ea80fd4c09035e54__102_kernel --------------------------
	.section	.text.tvmgen_default_fused_take_equal_logical_not_take_where_reshape_broadcast_to_broadcast_to_reshap_ea80fd4c09035e54__102_kernel,"ax",@progbits
	.sectioninfo	@"SHI_REGISTERS=10"
	.align	128
        .global         tvmgen_default_fused_take_equal_logical_not_take_where_reshape_broadcast_to_broadcast_to_reshap_ea80fd4c09035e54__102_kernel
        .type           tvmgen_default_fused_take_equal_logical_not_take_where_reshape_broadcast_to_broadcast_to_reshap_ea80fd4c09035e54__102_kernel,@function
        .size           tvmgen_default_fused_take_equal_logical_not_take_where_reshape_broadcast_to_broadcast_to_reshap_ea80fd4c09035e54__102_kernel,(.L_x_155 - tvmgen_default_fused_take_equal_logical_not_take_where_reshape_broadcast_to_broadcast_to_reshap_ea80fd4c09035e54__102_kernel)
        .other          tvmgen_default_fused_take_equal_logical_not_take_where_reshape_broadcast_to_broadcast_to_reshap_ea80fd4c09035e54__102_kernel,@"STO_CUDA_ENTRY STV_DEFAULT"
tvmgen_default_fused_take_equal_logical_not_take_where_reshape_broadcast_to_broadcast_to_reshap_ea80fd4c09035e54__102_kernel:
.text.tvmgen_default_fused_take_equal_logical_not_take_where_reshape_broadcast_to_broadcast_to_reshap_ea80fd4c09035e54__102_kernel:
        /* <DEDUP_REMOVED lines=17> */
.L_x_26:
        /* <DEDUP_REMOVED lines=15> */
.L_x_155:


//--------------------- .text.tvmgen_default_fused_take_equal_logical_not_take_where_reshape_broadcast_to_broadcast_to_reshap_ea80fd4c09035e54__94_kernel --------------------------
	.section	.text.tvmgen_default_fused_take_equal_logical_not_take_where_reshape_broadcast_to_broadcast_to_reshap_ea80fd4c09035e54__94_kernel,"ax",@progbits
	.sectioninfo	@"SHI_REGISTERS=10"
	.align	128
        .global         tvmgen_default_fused_take_equal_logical_not_take_where_reshape_broadcast_to_broadcast_to_reshap_ea80fd4c09035e54__94_kernel
        .type           tvmgen_default_fused_take_equal_logical_not_take_where_reshape_broadcast_to_broadcast_to_reshap_ea80fd4c09035e54__94_kernel,@function
        .size           tvmgen_default_fused_take_equal_logical_not_take_where_reshape_broadcast_to_broadcast_to_reshap_ea80fd4c09035e54__94_kernel,(.L_x_156 - tvmgen_default_fused_take_equal_logical_not_take_where_reshape_broadcast_to_broadcast_to_reshap_ea80fd4c09035e54__94_kernel)
        .other          tvmgen_default_fused_take_equal_logical_not_take_where_reshape_broadcast_to_broadcast_to_reshap_ea80fd4c09035e54__94_kernel,@"STO_CUDA_ENTRY STV_DEFAULT"
tvmgen_default_fused_take_equal_logical_not_take_where_reshape_broadcast_to_broadcast_to_reshap_ea80fd4c09035e54__94_kernel:
.text.tvmgen_default_fused_take_equal_logical_not_take_where_reshape_broadcast_to_broadcast_to_reshap_ea80fd4c09035e54__94_kernel:
        /* <DEDUP_REMOVED lines=17> */
.L_x_27:
        /* <DEDUP_REMOVED lines=15> */
.L_x_156:


//--------------------- .text.tvmgen_default_fused_scatter_nd_kernel_1 --------------------------
	.section	.text.tvmgen_default_fused_scatter_nd_kernel_1,"ax",@progbits
	.sectioninfo	@"SHI_REGISTERS=12"
	.align	128
        .global         tvmgen_default_fused_scatter_nd_kernel_1
        .type           tvmgen_default_fused_scatter_nd_kernel_1,@function
        .size           tvmgen_default_fused_scatter_nd_kernel_1,(.L_x_157 - tvmgen_default_fused_scatter_nd_kernel_1)
        .other          tvmgen_default_fused_scatter_nd_kernel_1,@"STO_CUDA_ENTRY STV_DEFAULT"
tvmgen_default_fused_scatter_nd_kernel_1:
.text.tvmgen_default_fused_scatter_nd_kernel_1:
[----:B------:R-:W-:Y:S02]  /*0000*/  IMAD.MOV.U32 R1, RZ, RZ, c[0x0][0x28] ;  /* 0x00000a00ff017624 */ /* 0x000fe400078e00ff */
[----:B------:R-:W-:Y:S01]  /*0010*/  IMAD.MOV.U32 R4, RZ, RZ, c[0x0][0x160] ;  /* 0x00005800ff047624 */ /* 0x000fe200078e00ff */
[----:B------:R-:W-:Y:S01]  /*0020*/  MOV R5, c[0x0][0x164] ;  /* 0x0000590000057a02 */ /* 0x000fe20000000f00 */
[----:B------:R-:W-:-:S04]  /*0030*/  ULDC.64 UR4, c[0x0][0x118] ;  /* 0x0000460000047ab9 */ /* 0x000fc80000000a00 */
[----:B------:R-:W2:Y:S04]  /*0040*/  LDG.E.64.CONSTANT R6, [R4.64] ;  /* 0x0000000404067981 */ /* 0x000ea8000c1e9b00 */
[----:B------:R-:W2:Y:S01]  /*0050*/  LDG.E.64.CONSTANT R8, [R4.64+0x8] ;  /* 0x0000080404087981 */ /* 0x000ea2000c1e9b00 */
[----:B------:R-:W-:Y:S01]  /*0060*/  IMAD.MOV.U32 R2, RZ, RZ, c[0x0][0x168] ;  /* 0x00005a00ff027624 */ /* 0x000fe200078e00ff */
[----:B------:R-:W-:-:S06]  /*0070*/  MOV R3, c[0x0][0x16c] ;  /* 0x00005b0000037a02 */ /* 0x000fcc0000000f00 */
[----:B------:R-:W3:Y:S01]  /*0080*/  LDG.E.64.CONSTANT R2, [R2.64] ;  /* 0x0000000402027981 */ /* 0x000ee2000c1e9b00 */
[----:B--2---:R-:W-:-:S04]  /*0090*/  LEA R0, P0, R6, R8, 0x7 ;  /* 0x0000000806007211 */ /* 0x004fc800078038ff */
[----:B------:R-:W-:Y:S02]  /*00a0*/  LEA.HI.X R7, R6, R9, R7, 0x7, P0 ;  /* 0x0000000906077211 */ /* 0x000fe400000f3c07 */
[----:B------:R-:W-:-:S04]  /*00b0*/  LEA R6, P0, R0, c[0x0][0x170], 0x3 ;  /* 0x00005c0000067a11 */ /* 0x000fc800078018ff */
[----:B------:R-:W-:-:S05]  /*00c0*/  LEA.HI.X R7, R0, c[0x0][0x174], R7, 0x3, P0 ;  /* 0x00005d0000077a11 */ /* 0x000fca00000f1c07 */
[----:B---3--:R-:W-:Y:S01]  /*00d0*/  STG.E.64 [R6.64], R2 ;  /* 0x0000000206007986 */ /* 0x008fe2000c101b04 */
[----:B------:R-:W-:Y:S05]  /*00e0*/  EXIT ;  /* 0x000000000000794d */ /* 0x000fea0003800000 */
.L_x_28:
        /* <DEDUP_REMOVED lines=9> */
.L_x_157:


//--------------------- .text.tvmgen_default_fused_take_equal_logical_not_take_where_reshape_broadcast_to_broadcast_to_reshap_ea80fd4c09035e54__5_kernel --------------------------
	.section	.text.tvmgen_default_fused_take_equal_logical_not_take_where_reshape_broadcast_to_broadcast_to_reshap_ea80fd4c09035e54__5_kernel,"ax",@progbits
	.sectioninfo	@"SHI_REGISTERS=10"
	.align	128
        .global         tvmgen_default_fused_take_equal_logical_not_take_where_reshape_broadcast_to_broadcast_to_reshap_ea80fd4c09035e54__5_kernel
        .type           tvmgen_default_fused_take_equal_logical_not_take_where_reshape_broadcast_to_broadcast_to_reshap_ea80fd4c09035e54__5_kernel,@function
        .size           tvmgen_default_fused_take_equal_logical_not_take_where_reshape_broadcast_to_broadcast_to_reshap_ea80fd4c09035e54__5_kernel,(.L_x_158 - tvmgen_default_fused_take_equal_logical_not_take_where_reshape_broadcast_to_broadcast_to_reshap_ea80fd4c09035e54__5_kernel)
        .other          tvmgen_default_fused_take_equal_logical_not_take_where_reshape_broadcast_to_broadcast_to_reshap_ea80fd4c09035e54__5_kernel,@"STO_CUDA_ENTRY STV_DEFAULT"
tvmgen_default_fused_take_equal_logical_not_take_where_reshape_broadcast_to_broadcast_to_reshap_ea80fd4c09035e54__5_kernel:
.text.tvmgen_default_fused_take_equal_logical_not_take_where_reshape_broadcast_to_broadcast_to_reshap_ea80fd4c09035e54__5_kernel:
        /* <DEDUP_REMOVED lines=17> */
.L_x_29:
        /* <DEDUP_REMOVED lines=15> */
.L_x_158:


//--------------------- .text.tvmgen_default_fused_take_equal_logical_not_take_where_reshape_broadcast_to_broadcast_to_reshap_ea80fd4c09035e54__107_kernel --------------------------
	.section	.text.tvmgen_default_fused_take_equal_logical_not_take_where_reshape_broadcast_to_broadcast_to_reshap_ea80fd4c09035e54__107_kernel,"ax",@progbits
	.sectioninfo	@"SHI_REGISTERS=10"
	.align	128
        .global         tvmgen_default_fused_take_equal_logical_not_take_where_reshape_broadcast_to_broadcast_to_reshap_ea80fd4c09035e54__107_kernel
        .type           tvmgen_default_fused_take_equal_logical_not_take_where_reshape_broadcast_to_broadcast_to_reshap_ea80fd4c09035e54__107_kernel,@function
        .size           tvmgen_default_fused_take_equal_logical_not_take_where_reshape_broadcast_to_broadcast_to_reshap_ea80fd4c09035e54__107_kernel,(.L_x_159 - tvmgen_default_fused_take_equal_logical_not_take_where_reshape_broadcast_to_broadcast_to_reshap_ea80fd4c09035e54__107_kernel)
        .other          tvmgen_default_fused_take_equal_logical_not_take_where_reshape_broadcast_to_broadcast_to_reshap_ea80fd4c09035e54__107_kernel,@"STO_CUDA_ENTRY STV_DEFAULT"
tvmgen_default_fused_take_equal_logical_not_take_where_reshape_broadcast_to_broadcast_to_reshap_ea80fd4c09035e54__107_kernel:
.text.tvmgen_default_fused_take_equal_logical_not_take_where_reshape_broadcast_to_broadcast_to_reshap_ea80fd4c09035e54__107_kernel:
        /* <DEDUP_REMOVED lines=17> */
.L_x_30:
        /* <DEDUP_REMOVED lines=15> */
.L_x_159:


//--------------------- .text.tvmgen_default_fused_take_equal_logical_not_take_where_reshape_broadcast_to_broadcast_to_reshap_ea80fd4c09035e54__105_kernel --------------------------
	.section	.text.tvmgen_default_fused_take_equal_logical_not_take_where_reshape_broadcast_to_broadcast_to_reshap_ea80fd4c09035e54__105_kernel,"ax",@progbits
	.sectioninfo	@"SHI_REGISTERS=10"
	.align	128
        .global         tvmgen_default_fused_take_equal_logical_not_take_where_reshape_broadcast_to_broadcast_to_reshap_ea80fd4c09035e54__105_kernel
        .type           tvmgen_default_fused_take_equal_logical_not_take_where_reshape_broadcast_to_broadcast_to_reshap_ea80fd4c09035e54__105_kernel,@function
        .size           tvmgen_default_fused_take_equal_logical_not_take_where_reshape_broadcast_to_broadcast_to_reshap_ea80fd4c09035e54__105_kernel,(.L_x_160 - tvmgen_default_fused_take_equal_logical_not_take_where_reshape_broadcast_to_broadcast_to_reshap_ea80fd4c09035e54__105_kernel)
        .other          tvmgen_default_fused_take_equal_logical_not_take_where_reshape_broadcast_to_broadcast_to_reshap_ea80fd4c09035e54__105_kernel,@"STO_CUDA_ENTRY STV_DEFAULT"
tvmgen_default_fused_take_equal_logical_not_take_where_reshape_broadcast_to_broadcast_to_reshap_ea80fd4c09035e54__105_kernel:
.text.tvmgen_default_fused_take_equal_logical_not_take_where_reshape_broadcast_to_broadcast_to_reshap_ea80fd4c09035e54__105_kernel:
        /* <DEDUP_REMOVED lines=17> */
.L_x_31:
        /* <DEDUP_REMOVED lines=15> */
.L_x_160:


//--------------------- .text.tvmgen_default_fused_take_equal_logical_not_take_where_reshape_broadcast_to_broadcast_to_reshap_ea80fd4c09035e54__64_kernel --------------------------
	.section	.text.tvmgen_default_fused_take_equal_logical_not_take_where_reshape_broadcast_to_broadcast_to_reshap_ea80fd4c09035e54__64_kernel,"ax",@progbits
	.sectioninfo	@"SHI_REGISTERS=10"
	.align	128
        .global         tvmgen_default_fused_take_equal_logical_not_take_where_reshape_broadcast_to_broadcast_to_reshap_ea80fd4c09035e54__64_kernel
        .type           tvmgen_default_fused_take_equal_logical_not_take_where_reshape_broadcast_to_broadcast_to_reshap_ea80fd4c09035e54__64_kernel,@function
        .size           tvmgen_default_fused_take_equal_logical_not_take_where_reshape_broadcast_to_broadcast_to_reshap_ea80fd4c09035e54__64_kernel,(.L_x_161 - tvmgen_default_fused_take_equal_logical_not_take_where_reshape_broadcast_to_broadcast_to_reshap_ea80fd4c09035e54__64_kernel)
        .other          tvmgen_default_fused_take_equal_logical_not_take_where_reshape_broadcast_to_broadcast_to_reshap_ea80fd4c09035e54__64_kernel,@"STO_CUDA_ENTRY STV_DEFAULT"
tvmgen_default_fused_take_equal_logical_not_take_where_reshape_broadcast_to_broadcast_to_reshap_ea80fd4c09035e54__64_kernel:
.text.tvmgen_default_fused_take_equal_logical_not_take_where_reshape_broadcast_to_broadcast_to_reshap_ea80fd4c09035e54__64_kernel:
        /* <DEDUP_REMOVED lines=17> */
.L_x_32:
        /* <DEDUP_REMOVED lines=15> */
.L_x_161:


//--------------------- .text.tvmgen_default_fused_take_equal_logical_not_take_where_reshape_broadcast_to_broadcast_to_reshap_ea80fd4c09035e54__50_kernel --------------------------
	.section	.text.tvmgen_default_fused_take_equal_logical_not_take_where_reshape_broadcast_to_broadcast_to_reshap_ea80fd4c09035e54__50_kernel,"ax",@progbits
	.sectioninfo	@"SHI_REGISTERS=10"
	.align	128
        .global         tvmgen_default_fused_take_equal_logical_not_take_where_reshape_broadcast_to_broadcast_to_reshap_ea80fd4c09035e54__50_kernel
        .type           tvmgen_default_fused_take_equal_logical_not_take_where_reshape_broadcast_to_broadcast_to_reshap_ea80fd4c09035e54__50_kernel,@function
        .size           tvmgen_default_fused_take_equal_logical_not_take_where_reshape_broadcast_to_broadcast_to_reshap_ea80fd4c09035e54__50_kernel,(.L_x_162 - tvmgen_default_fused_take_equal_logical_not_take_where_reshape_broadcast_to_broadcast_to_reshap_ea80fd4c09035e54__50_kernel)
        .other          tvmgen_default_fused_take_equal_logical_not_take_where_reshape_broadcast_to_broadcast_to_reshap_ea80fd4c09035e54__50_kernel,@"STO_CUDA_ENTRY STV_DEFAULT"
tvmgen_default_fused_take_equal_logical_not_take_where_reshape_broadcast_to_broadcast_to_reshap_ea80fd4c09035e54__50_kernel:
.text.tvmgen_default_fused_take_equal_logical_not_take_where_reshape_broadcast_to_broadcast_to_reshap_ea80fd4c09035e54__50_kernel:
        /* <DEDUP_REMOVED lines=17> */
.L_x_33:
        /* <DEDUP_REMOVED lines=15> */
.L_x_162:


//--------------------- .text.tvmgen_default_fused_take_equal_logical_not_take_where_reshape_broadcast_to_broadcast_to_reshap_ea80fd4c09035e54__92_kernel --------------------------
	.section	.text.tvmgen_default_fused_take_equal_logical_not_take_where_reshape_broadcast_to_broadcast_to_reshap_ea80fd4c09035e54__92_kernel,"ax",@progbits
	.sectioninfo	@"SHI_REGISTERS=10"
	.align	128
        .global         tvmgen_default_fused_take_equal_logical_not_take_where_reshape_broadcast_to_broadcast_to_reshap_ea80fd4c09035e54__92_kernel
        .type           tvmgen_default_fused_take_equal_logical_not_take_where_reshape_broadcast_to_broadcast_to_reshap_ea80fd4c09035e54__92_kernel,@function
        .size           tvmgen_default_fused_take_equal_logical_not_take_where_reshape_broadcast_to_broadcast_to_reshap_ea80fd4c09035e54__92_kernel,(.L_x_163 - tvmgen_default_fused_take_equal_logical_not_take_where_reshape_broadcast_to_broadcast_to_reshap_ea80fd4c09035e54__92_kernel)
        .other          tvmgen_default_fused_take_equal_logical_not_take_where_reshape_broadcast_to_broadcast_to_reshap_ea80fd4c09035e54__92_kernel,@"STO_CUDA_ENTRY STV_DEFAULT"
tvmgen_default_fused_take_equal_logical_not_take_where_reshape_broadcast_to_broadcast_to_reshap_ea80fd4c09035e54__92_kernel:
.text.tvmgen_default_fused_take_equal_logical_not_take_where_reshape_broadcast_to_broadcast_to_reshap_ea80fd4c09035e54__92_kernel:
        /* <DEDUP_REMOVED lines=17> */
.L_x_34:
        /* <DEDUP_REMOVED lines=15> */
.L_x_163:


//--------------------- .text.tvmgen_default_fused_take_equal_logical_not_take_where_reshape_broadcast_to_broadcast_to_reshap_ea80fd4c09035e54__93_kernel --------------------------
	.section	.text.tvmgen_default_fused_take_equal_logical_not_take_where_reshape_broadcast_to_broadcast_to_reshap_ea80fd4c09035e54__93_kernel,"ax",@progbits
	.sectioninfo	@"SHI_REGISTERS=10"
	.align	128
        .global         tvmgen_default_fused_take_equal_logical_not_take_where_reshape_broadcast_to_broadcast_to_reshap_ea80fd4c09035e54__93_kernel
        .type           tvmgen_default_fused_take_equal_logical_not_take_where_reshape_broadcast_to_broadcast_to_reshap_ea80fd4c09035e54__93_kernel,@function
        .size           tvmgen_default_fused_take_equal_logical_not_take_where_reshape_broadcast_to_broadcast_to_reshap_ea80fd4c09035e54__93_kernel,(.L_x_164 - tvmgen_default_fused_take_equal_logical_not_take_where_reshape_broadcast_to_broadcast_to_reshap_ea80fd4c09035e54__93_kernel)
        .other          tvmgen_default_fused_take_equal_logical_not_take_where_reshape_broadcast_to_broadcast_to_reshap_ea80fd4c09035e54__93_kernel,@"STO_CUDA_ENTRY STV_DEFAULT"
tvmgen_default_fused_take_equal_logical_not_take_where_reshape_broadcast_to_broadcast_to_reshap_ea80fd4c09035e54__93_kernel:
.text.tvmgen_default_fused_take_equal_logical_not_take_where_reshape_broadcast_to_broadcast_to_reshap_ea80fd4c09035e54__93_kernel:
        /* <DEDUP_REMOVED lines=17> */
.L_x_35:
        /* <DEDUP_REMOVED lines=15> */
.L_x_164:


//--------------------- .text.tvmgen_default_fused_take_equal_logical_not_take_where_reshape_broadcast_to_broadcast_to_reshap_ea80fd4c09035e54__37_kernel --------------------------
	.section	.text.tvmgen_default_fused_take_equal_logical_not_take_where_reshape_broadcast_to_broadcast_to_reshap_ea80fd4c09035e54__37_kernel,"ax",@progbits
	.sectioninfo	@"SHI_REGISTERS=10"
	.align	128
        .global         tvmgen_default_fused_take_equal_logical_not_take_where_reshape_broadcast_to_broadcast_to_reshap_ea80fd4c09035e54__37_kernel
        .type           tvmgen_default_fused_take_equal_logical_not_take_where_reshape_broadcast_to_broadcast_to_reshap_ea80fd4c09035e54__37_kernel,@function
        .size           tvmgen_default_fused_take_equal_logical_not_take_where_reshape_broadcast_to_broadcast_to_reshap_ea80fd4c09035e54__37_kernel,(.L_x_165 - tvmgen_default_fused_take_equal_logical_not_take_where_reshape_broadcast_to_broadcast_to_reshap_ea80fd4c09035e54__37_kernel)
        .other          tvmgen_default_fused_take_equal_logical_not_take_where_reshape_broadcast_to_broadcast_to_reshap_ea80fd4c09035e54__37_kernel,@"STO_CUDA_ENTRY STV_DEFAULT"
tvmgen_default_fused_take_equal_logical_not_take_where_reshape_broadcast_to_broadcast_to_reshap_ea80fd4c09035e54__37_kernel:
.text.tvmgen_default_fused_take_equal_logical_not_take_where_reshape_broadcast_to_broadcast_to_reshap_ea80fd4c09035e54__37_kernel:
        /* <DEDUP_REMOVED lines=17> */
.L_x_36:
        /* <DEDUP_REMOVED lines=15> */
.L_x_165:


//--------------------- .text.tvmgen_default_fused_take_equal_logical_not_take_where_reshape_broadcast_to_broadcast_to_reshap_ea80fd4c09035e54__14_kernel --------------------------
	.section	.text.tvmgen_default_fused_take_equal_logical_not_take_where_reshape_broadcast_to_broadcast_to_reshap_ea80fd4c09035e54__14_kernel,"ax",@progbits
	.sectioninfo	@"SHI_REGISTERS=10"
	.align	128
        .global         tvmgen_default_fused_take_equal_logical_not_take_where_reshape_broadcast_to_broadcast_to_reshap_ea80fd4c09035e54__14_kernel
        .type           tvmgen_default_fused_take_equal_logical_not_take_where_reshape_broadcast_to_broadcast_to_reshap_ea80fd4c09035e54__14_kernel,@function
        .size           tvmgen_default_fused_take_equal_logical_not_take_where_reshape_broadcast_to_broadcast_to_reshap_ea80fd4c09035e54__14_kernel,(.L_x_166 - tvmgen_default_fused_take_equal_logical_not_take_where_reshape_broadcast_to_broadcast_to_reshap_ea80fd4c09035e54__14_kernel)
        .other          tvmgen_default_fused_take_equal_logical_not_take_where_reshape_broadcast_to_broadcast_to_reshap_ea80fd4c09035e54__14_kernel,@"STO_CUDA_ENTRY STV_DEFAULT"
tvmgen_default_fused_take_equal_logical_not_take_where_reshape_broadcast_to_broadcast_to_reshap_ea80fd4c09035e54__14_kernel:
.text.tvmgen_default_fused_take_equal_logical_not_take_where_reshape_broadcast_to_broadcast_to_reshap_ea80fd4c09035e54__14_kernel:
        /* <DEDUP_REMOVED lines=17> */
.L_x_37:
        /* <DEDUP_REMOVED lines=15> */
.L_x_166:


//--------------------- .text.tvmgen_default_fused_take_equal_logical_not_take_where_reshape_broadcast_to_broadcast_to_reshap_ea80fd4c09035e54__74_kernel --------------------------
	.section	.text.tvmgen_default_fused_take_equal_logical_not_take_where_reshape_broadcast_to_broadcast_to_reshap_ea80fd4c09035e54__74_kernel,"ax",@progbits
	.sectioninfo	@"SHI_REGISTERS=10"
	.align	128
        .global         tvmgen_default_fused_take_equal_logical_not_take_where_reshape_broadcast_to_broadcast_to_reshap_ea80fd4c09035e54__74_kernel
        .type           tvmgen_default_fused_take_equal_logical_not_take_where_reshape_broadcast_to_broadcast_to_reshap_ea80fd4c09035e54__74_kernel,@function
        .size           tvmgen_default_fused_take_equal_logical_not_take_where_reshape_broadcast_to_broadcast_to_reshap_ea80fd4c09035e54__74_kernel,(.L_x_167 - tvmgen_default_fused_take_equal_logical_not_take_where_reshape_broadcast_to_broadcast_to_reshap_ea80fd4c09035e54__74_kernel)
        .other          tvmgen_default_fused_take_equal_logical_not_take_where_reshape_broadcast_to_broadcast_to_reshap_ea80fd4c09035e54__74_kernel,@"STO_CUDA_ENTRY STV_DEFAULT"
tvmgen_default_fused_take_equal_logical_not_take_where_reshape_broadcast_to_broadcast_to_reshap_ea80fd4c09035e54__74_kernel:
.text.tvmgen_default_fused_take_equal_logical_not_take_where_reshape_broadcast_to_broadcast_to_reshap_ea80fd4c09035e54__74_kernel:
        /* <DEDUP_REMOVED lines=17> */
.L_x_38:
        /* <DEDUP_REMOVED lines=15> */
.L_x_167:


//--------------------- .text.tvmgen_default_fused_take_equal_logical_not_take_where_reshape_broadcast_to_broadcast_to_reshap_ea80fd4c09035e54__7_kernel --------------------------
	.section	.text.tvmgen_default_fused_take_equal_logical_not_take_where_reshape_broadcast_to_broadcast_to_reshap_ea80fd4c09035e54__7_kernel,"ax",@progbits
	.sectioninfo	@"SHI_REGISTERS=10"
	.align	128
        .global         tvmgen_default_fused_take_equal_logical_not_take_where_reshape_broadcast_to_broadcast_to_reshap_ea80fd4c09035e54__7_kernel
        .type           tvmgen_default_fused_take_equal_logical_not_take_where_reshape_broadcast_to_broadcast_to_reshap_ea80fd4c09035e54__7_kernel,@function
        .size           tvmgen_default_fused_take_equal_logical_not_take_where_reshape_broadcast_to_broadcast_to_reshap_ea80fd4c09035e54__7_kernel,(.L_x_168 - tvmgen_default_fused_take_equal_logical_not_take_where_reshape_broadcast_to_broadcast_to_reshap_ea80fd4c09035e54__7_kernel)
        .other          tvmgen_default_fused_take_equal_logical_not_take_where_reshape_broadcast_to_broadcast_to_reshap_ea80fd4c09035e54__7_kernel,@"STO_CUDA_ENTRY STV_DEFAULT"
tvmgen_default_fused_take_equal_logical_not_take_where_reshape_broadcast_to_broadcast_to_reshap_ea80fd4c09035e54__7_kernel:
.text.tvmgen_default_fused_take_equal_logical_not_take_where_reshape_broadcast_to_broadcast_to_reshap_ea80fd4c09035e54__7_kernel:
        /* <DEDUP_REMOVED lines=17> */
.L_x_39:
        /* <DEDUP_REMOVED lines=15> */
.L_x_168:


//--------------------- .text.tvmgen_default_fused_take_equal_logical_not_take_where_reshape_broadcast_to_broadcast_to_reshap_ea80fd4c09035e54__66_kernel --------------------------
	.section	.text.tvmgen_default_fused_take_equal_logical_not_take_where_reshape_broadcast_to_broadcast_to_reshap_ea80fd4c09035e54__66_kernel,"ax",@progbits
	.sectioninfo	@"SHI_REGISTERS=10"
	.align	128
        .global         tvmgen_default_fused_take_equal_logical_not_take_where_reshape_broadcast_to_broadcast_to_reshap_ea80fd4c09035e54__66_kernel
        .type           tvmgen_default_fused_take_equal_logical_not_take_where_reshape_broadcast_to_broadcast_to_reshap_ea80fd4c09035e54__66_kernel,@function
        .size           tvmgen_default_fused_take_equal_logical_not_take_where_reshape_broadcast_to_broadcast_to_reshap_ea80fd4c09035e54__66_kernel,(.L_x_169 - tvmgen_default_fused_take_equal_logical_not_take_where_reshape_broadcast_to_broadcast_to_reshap_ea80fd4c09035e54__66_kernel)
        .other          tvmgen_default_fused_take_equal_logical_not_take_where_reshape_broadcast_to_broadcast_to_reshap_ea80fd4c09035e54__66_kernel,@"STO_CUDA_ENTRY STV_DEFAULT"
tvmgen_default_fused_take_equal_logical_not_take_where_reshape_broadcast_to_broadcast_to_reshap_ea80fd4c09035e54__66_kernel:
.text.tvmgen_default_fused_take_equal_logical_not_take_where_reshape_broadcast_to_broadcast_to_reshap_ea80fd4c09035e54__66_kernel:
        /* <DEDUP_REMOVED lines=17> */
.L_x_40:
        /* <DEDUP_REMOVED lines=15> */
.L_x_169:


//--------------------- .text.tvmgen_default_fused_take_equal_logical_not_take_where_reshape_broadcast_to_broadcast_to_reshap_ea80fd4c09035e54__17_kernel --------------------------
	.section	.text.tvmgen_default_fused_take_equal_logical_not_take_where_reshape_broadcast_to_broadcast_to_reshap_ea80fd4c09035e54__17_kernel,"ax",@progbits
	.sectioninfo	@"SHI_REGISTERS=10"
	.align	128
        .global         tvmgen_default_fused_take_equal_logical_not_take_where_reshape_broadcast_to_broadcast_to_reshap_ea80fd4c09035e54__17_kernel
        .type           tvmgen_default_fused_take_equal_logical_not_take_where_reshape_broadcast_to_broadcast_to_reshap_ea80fd4c09035e54__17_kernel,@function
        .size           tvmgen_default_fused_take_equal_logical_not_take_where_reshape_broadcast_to_broadcast_to_reshap_ea80fd4c09035e54__17_kernel,(.L_x_170 - tvmgen_default_fused_take_equal_logical_not_take_where_reshape_broadcast_to_broadcast_to_reshap_ea80fd4c09035e54__17_kernel)
        .other          tvmgen_default_fused_take_equal_logical_not_take_where_reshape_broadcast_to_broadcast_to_reshap_ea80fd4c09035e54__17_kernel,@"STO_CUDA_ENTRY STV_DEFAULT"
tvmgen_default_fused_take_equal_logical_not_take_where_reshape_broadcast_to_broadcast_to_reshap_ea80fd4c09035e54__17_kernel:
.text.tvmgen_default_fused_take_equal_logical_not_take_where_reshape_broadcast_to_broadcast_to_reshap_ea80fd4c09035e54__17_kernel:
        /* <DEDUP_REMOVED lines=17> */
.L_x_41:
        /* <DEDUP_REMOVED lines=15> */
.L_x_170:


//--------------------- .text.tvmgen_default_fused_take_equal_logical_not_take_where_reshape_broadcast_to_broadcast_to_reshap_ea80fd4c09035e54__10_kernel --------------------------
	.section	.text.tvmgen_default_fused_take_equal_logical_not_take_where_reshape_broadcast_to_broadcast_to_reshap_ea80fd4c09035e54__10_kernel,"ax",@progbits
	.sectioninfo	@"SHI_REGISTERS=10"
	.align	128
        .global         tvmgen_default_fused_take_equal_logical_not_take_where_reshape_broadcast_to_broadcast_to_reshap_ea80fd4c09035e54__10_kernel
        .type           tvmgen_default_fused_take_equal_logical_not_take_where_reshape_broadcast_to_broadcast_to_reshap_ea80fd4c09035e54__10_kernel,@function
        .size           tvmgen_default_fused_take_equal_logical_not_take_where_reshape_broadcast_to_broadcast_to_reshap_ea80fd4c09035e54__10_kernel,(.L_x_171 - tvmgen_default_fused_take_equal_logical_not_take_where_reshape_broadcast_to_broadcast_to_reshap_ea80fd4c09035e54__10_kernel)
        .other          tvmgen_default_fused_take_equal_logical_not_take_where_reshape_broadcast_to_broadcast_to_reshap_ea80fd4c09035e54__10_kernel,@"STO_CUDA_ENTRY STV_DEFAULT"
tvmgen_default_fused_take_equal_logical_not_take_where_reshape_broadcast_to_broadcast_to_reshap_ea80fd4c09035e54__10_kernel:
.text.tvmgen_default_fused_take_equal_logical_not_take_where_reshape_broadcast_to_broadcast_to_reshap_ea80fd4c09035e54__10_kernel:
        /* <DEDUP_REMOVED lines=17> */
.L_x_42:
        /* <DEDUP_REMOVED lines=15> */
.L_x_171:


//--------------------- .text.tvmgen_default_fused_take_equal_logical_not_take_where_reshape_broadcast_to_broadcast_to_reshap_ea80fd4c09035e54__4_kernel --------------------------
	.section	.text.tvmgen_default_fused_take_equal_logical_not_take_where_reshape_broadcast_to_broadcast_to_reshap_ea80fd4c09035e54__4_kernel,"ax",@progbits
	.sectioninfo	@"SHI_REGISTERS=10"
	.align	128
        .global         tvmgen_default_fused_take_equal_logical_not_take_where_reshape_broadcast_to_broadcast_to_reshap_ea80fd4c09035e54__4_kernel
        .type           tvmgen_default_fused_take_equal_logical_not_take_where_reshape_broadcast_to_broadcast_to_reshap_ea80fd4c09035e54__4_kernel,@function
        .size           tvmgen_default_fused_take_equal_logical_not_take_where_reshape_broadcast_to_broadcast_to_reshap_ea80fd4c09035e54__4_kernel,(.L_x_172 - tvmgen_default_fused_take_equal_logical_not_take_where_reshape_broadcast_to_broadcast_to_reshap_ea80fd4c09035e54__4_kernel)
        .other          tvmgen_default_fused_take_equal_logical_not_take_where_reshape_broadcast_to_broadcast_to_reshap_ea80fd4c09035e54__4_kernel,@"STO_CUDA_ENTRY STV_DEFAULT"
tvmgen_default_fused_take_equal_logical_not_take_where_reshape_broadcast_to_broadcast_to_reshap_ea80fd4c09035e54__4_kernel:
.text.tvmgen_default_fused_take_equal_logical_not_take_where_reshape_broadcast_to_broadcast_to_reshap_ea80fd4c09035e54__4_kernel:
        /* <DEDUP_REMOVED lines=17> */
.L_x_43:
        /* <DEDUP_REMOVED lines=15> */
.L_x_172:


//--------------------- .text.tvmgen_default_fused_take_equal_logical_not_take_where_reshape_broadcast_to_broadcast_to_reshap_ea80fd4c09035e54__77_kernel --------------------------
	.section	.text.tvmgen_default_fused_take_equal_logical_not_take_where_reshape_broadcast_to_broadcast_to_reshap_ea80fd4c09035e54__77_kernel,"ax",@progbits
	.sectioninfo	@"SHI_REGISTERS=10"
	.align	128
        .global         tvmgen_default_fused_take_equal_logical_not_take_where_reshape_broadcast_to_broadcast_to_reshap_ea80fd4c09035e54__77_kernel
        .type           tvmgen_default_fused_take_equal_logical_not_take_where_reshape_broadcast_to_broadcast_to_reshap_ea80fd4c09035e54__77_kernel,@function
        .size           tvmgen_default_fused_take_equal_logical_not_take_where_reshape_broadcast_to_broadcast_to_reshap_ea80fd4c09035e54__77_kernel,(.L_x_173 - tvmgen_default_fused_take_equal_logical_not_take_where_reshape_broadcast_to_broadcast_to_reshap_ea80fd4c09035e54__77_kernel)
        .other          tvmgen_default_fused_take_equal_logical_not_take_where_reshape_broadcast_to_broadcast_to_reshap_ea80fd4c09035e54__77_kernel,@"STO_CUDA_ENTRY STV_DEFAULT"
tvmgen_default_fused_take_equal_logical_not_take_where_reshape_broadcast_to_broadcast_to_reshap_ea80fd4c09035e54__77_kernel:
.text.tvmgen_default_fused_take_equal_logical_not_take_where_reshape_broadcast_to_broadcast_to_reshap_ea80fd4c09035e54__77_kernel:
        /* <DEDUP_REMOVED lines=17> */
.L_x_44:
        /* <DEDUP_REMOVED lines=15> */
.L_x_173:


//--------------------- .text.tvmgen_default_fused_take_equal_logical_not_take_where_reshape_broadcast_to_broadcast_to_reshap_ea80fd4c09035e54__65_kernel --------------------------
	.section	.text.tvmgen_default_fused_take_equal_logical_not_take_where_reshape_broadcast_to_broadcast_to_reshap_ea80fd4c09035e54__65_kernel,"ax",@progbits
	.sectioninfo	@"SHI_REGISTERS=10"
	.align	128
        .global         tvmgen_default_fused_take_equal_logical_not_take_where_reshape_broadcast_to_broadcast_to_reshap_ea80fd4c09035e54__65_kernel
        .type           tvmgen_default_fused_take_equal_logical_not_take_where_reshape_broadcast_to_broadcast_to_reshap_ea80fd4c09035e54__65_kernel,@function
        .size           tvmgen_default_fused_take_equal_logical_not_take_where_reshape_broadcast_to_broadcast_to_reshap_ea80fd4c09035e54__65_kernel,(.L_x_174 - tvmgen_default_fused_take_equal_logical_not_take_where_reshape_broadcast_to_broadcast_to_reshap_ea80fd4c09035e54__65_kernel)
        .other          tvmgen_default_fused_take_equal_logical_not_take_where_reshape_broadcast_to_broadcast_to_reshap_ea80fd4c09035e54__65_kernel,@"STO_CUDA_ENTRY STV_DEFAULT"
tvmgen_default_fused_take_equal_logical_not_take_where_reshape_broadcast_to_broadcast_to_reshap_ea80fd4c09035e54__65_kernel:
.text.tvmgen_default_fused_take_equal_logical_not_take_where_reshape_broadcast_to_broadcast_to_reshap_ea80fd4c09035e54__65_kernel:
        /* <DEDUP_REMOVED lines=17> */
.L_x_45:
        /* <DEDUP_REMOVED lines=15> */
.L_x_174:


//--------------------- .text.tvmgen_default_fused_take_equal_logical_not_take_where_reshape_broadcast_to_broadcast_to_reshap_ea80fd4c09035e54__106_kernel --------------------------
	.section	.text.tvmgen_default_fused_take_equal_logical_not_take_where_reshape_broadcast_to_broadcast_to_reshap_ea80fd4c09035e54__106_kernel,"ax",@progbits
	.sectioninfo	@"SHI_REGISTERS=10"
	.align	128
        .global         tvmgen_default_fused_take_equal_logical_not_take_where_reshape_broadcast_to_broadcast_to_reshap_ea80fd4c09035e54__106_kernel
        .type           tvmgen_default_fused_take_equal_logical_not_take_where_reshape_broadcast_to_broadcast_to_reshap_ea80fd4c09035e54__106_kernel,@function
        .size           tvmgen_default_fused_take_equal_logical_not_take_where_reshape_broadcast_to_broadcast_to_reshap_ea80fd4c09035e54__106_kernel,(.L_x_175 - tvmgen_default_fused_take_equal_logical_not_take_where_reshape_broadcast_to_broadcast_to_reshap_ea80fd4c09035e54__106_kernel)
        .other          tvmgen_default_fused_take_equal_logical_not_take_where_reshape_broadcast_to_broadcast_to_reshap_ea80fd4c09035e54__106_kernel,@"STO_CUDA_ENTRY STV_DEFAULT"
tvmgen_default_fused_take_equal_logical_not_take_where_reshape_broadcast_to_broadcast_to_reshap_ea80fd4c09035e54__106_kernel:
.text.tvmgen_default_fused_take_equal_logical_not_take_where_reshape_broadcast_to_broadcast_to_reshap_ea80fd4c09035e54__106_kernel:
        /* <DEDUP_REMOVED lines=17> */
.L_x_46:
        /* <DEDUP_REMOVED lines=15> */
.L_x_175:


//--------------------- .text.tvmgen_default_fused_take_equal_logical_not_take_where_reshape_broadcast_to_broadcast_to_reshap_ea80fd4c09035e54__52_kernel --------------------------
	.section	.text.tvmgen_default_fused_take_equal_logical_not_take_where_reshape_broadcast_to_broadcast_to_reshap_ea80fd4c09035e54__52_kernel,"ax",@progbits
	.sectioninfo	@"SHI_REGISTERS=10"
	.align	128
        .global         tvmgen_default_fused_take_equal_logical_not_take_where_reshape_broadcast_to_broadcast_to_reshap_ea80fd4c09035e54__52_kernel
        .type           tvmgen_default_fused_take_equal_logical_not_take_where_reshape_broadcast_to_broadcast_to_reshap_ea80fd4c09035e54__52_kernel,@function
        .size           tvmgen_default_fused_take_equal_logical_not_take_where_reshape_broadcast_to_broadcast_to_reshap_ea80fd4c09035e54__52_kernel,(.L_x_176 - tvmgen_default_fused_take_equal_logical_not_take_where_reshape_broadcast_to_broadcast_to_reshap_ea80fd4c09035e54__52_kernel)
        .other          tvmgen_default_fused_take_equal_logical_not_take_where_reshape_broadcast_to_broadcast_to_reshap_ea80fd4c09035e54__52_kernel,@"STO_CUDA_ENTRY STV_DEFAULT"
tvmgen_default_fused_take_equal_logical_not_take_where_reshape_broadcast_to_broadcast_to_reshap_ea80fd4c09035e54__52_kernel:
.text.tvmgen_default_fused_take_equal_logical_not_take_where_reshape_broadcast_to_broadcast_to_reshap_ea80fd4c09035e54__52_kernel:
        /* <DEDUP_REMOVED lines=17> */
.L_x_47:
        /* <DEDUP_REMOVED lines=15> */
.L_x_176:


//--------------------- .text.tvmgen_default_fused_take_equal_logical_not_take_where_reshape_broadcast_to_broadcast_to_reshap_ea80fd4c09035e54__27_kernel --------------------------
	.section	.text.tvmgen_default_fused_take_equal_logical_not_take_where_reshape_broadcast_to_broadcast_to_reshap_ea80fd4c09035e54__27_kernel,"ax",@progbits
	.sectioninfo	@"SHI_REGISTERS=10"
	.align	128
        .global         tvmgen_default_fused_take_equal_logical_not_take_where_reshape_broadcast_to_broadcast_to_reshap_ea80fd4c09035e54__27_kernel
        .type           tvmgen_default_fused_take_equal_logical_not_take_where_reshape_broadcast_to_broadcast_to_reshap_ea80fd4c09035e54__27_kernel,@function
        .size           tvmgen_default_fused_take_equal_logical_not_take_where_reshape_broadcast_to_broadcast_to_reshap_ea80fd4c09035e54__27_kernel,(.L_x_177 - tvmgen_default_fused_take_equal_logical_not_take_where_reshape_broadcast_to_broadcast_to_reshap_ea80fd4c09035e54__27_kernel)
        .other          tvmgen_default_fused_take_equal_logical_not_take_where_reshape_broadcast_to_broadcast_to_reshap_ea80fd4c09035e54__27_kernel,@"STO_CUDA_ENTRY STV_DEFAULT"
tvmgen_default_fused_take_equal_logical_not_take_where_reshape_broadcast_to_broadcast_to_reshap_ea80fd4c09035e54__27_kernel:
.text.tvmgen_default_fused_take_equal_logical_not_take_where_reshape_broadcast_to_broadcast_to_reshap_ea80fd4c09035e54__27_kernel:
        /* <DEDUP_REMOVED lines=17> */
.L_x_48:
        /* <DEDUP_REMOVED lines=15> */
.L_x_177:


//--------------------- .text.tvmgen_default_fused_take_equal_logical_not_take_where_reshape_broadcast_to_broadcast_to_reshap_ea80fd4c09035e54__84_kernel --------------------------
	.section	.text.tvmgen_default_fused_take_equal_logical_not_take_where_reshape_broadcast_to_broadcast_to_reshap_ea80fd4c09035e54__84_kernel,"ax",@progbits
	.sectioninfo	@"SHI_REGISTERS=10"
	.align	128
        .global         tvmgen_default_fused_take_equal_logical_not_take_where_reshape_broadcast_to_broadcast_to_reshap_ea80fd4c09035e54__84_kernel
        .type           tvmgen_default_fused_take_equal_logical_not_take_where_reshape_broadcast_to_broadcast_to_reshap_ea80fd4c09035e54__84_kernel,@function
        .size           tvmgen_default_fused_take_equal_logical_not_take_where_reshape_broadcast_to_broadcast_to_reshap_ea80fd4c09035e54__84_kernel,(.L_x_178 - tvmgen_default_fused_take_equal_logical_not_take_where_reshape_broadcast_to_broadcast_to_reshap_ea80fd4c09035e54__84_kernel)
        .other          tvmgen_default_fused_take_equal_logical_not_take_where_reshape_broadcast_to_broadcast_to_reshap_ea80fd4c09035e54__84_kernel,@"STO_CUDA_ENTRY STV_DEFAULT"
tvmgen_default_fused_take_equal_logical_not_take_where_reshape_broadcast_to_broadcast_to_reshap_ea80fd4c09035e54__84_kernel:
.text.tvmgen_default_fused_take_equal_logical_not_take_where_reshape_broadcast_to_broadcast_to_reshap_ea80fd4c09035e54__84_kernel:
        /* <DEDUP_REMOVED lines=17> */
.L_x_49:
        /* <DEDUP_REMOVED lines=15> */
.L_x_178:


//--------------------- .text.tvmgen_default_fused_take_equal_logical_not_take_where_reshape_broadcast_to_broadcast_to_reshap_ea80fd4c09035e54__13_kernel --------------------------
	.section	.text.tvmgen_default_fused_take_equal_logical_not_take_where_reshape_broadcast_to_broadcast_to_reshap_ea80fd4c09035e54__13_kernel,"ax",@progbits
	.sectioninfo	@"SHI_REGISTERS=10"
	.align	128
        .global         tvmgen_default_fused_take_equal_logical_not_take_where_reshape_broadcast_to_broadcast_to_reshap_ea80fd4c09035e54__13_kernel
        .type           tvmgen_default_fused_take_equal_logical_not_take_where_reshape_broadcast_to_broadcast_to_reshap_ea80fd4c09035e54__13_kernel,@function
        .size           tvmgen_default_fused_take_equal_logical_not_take_where_reshape_broadcast_to_broadcast_to_reshap_ea80fd4c09035e54__13_kernel,(.L_x_179 - tvmgen_default_fused_take_equal_logical_not_take_where_reshape_broadcast_to_broadcast_to_reshap_ea80fd4c09035e54__13_kernel)
        .other          tvmgen_default_fused_take_equal_logical_not_take_where_reshape_broadcast_to_broadcast_to_reshap_ea80fd4c09035e54__13_kernel,@"STO_CUDA_ENTRY STV_DEFAULT"
tvmgen_default_fused_take_equal_logical_not_take_where_reshape_broadcast_to_broadcast_to_reshap_ea80fd4c09035e54__13_kernel:
.text.tvmgen_default_fused_take_equal_logical_not_take_where_reshape_broadcast_to_broadcast_to_reshap_ea80fd4c09035e54__13_kernel:
        /* <DEDUP_REMOVED lines=17> */
.L_x_50:
        /* <DEDUP_REMOVED lines=15> */
.L_x_179:


//--------------------- .text.tvmgen_default_fused_take_equal_logical_not_take_where_reshape_broadcast_to_broadcast_to_reshap_ea80fd4c09035e54__59_kernel --------------------------
	.section	.text.tvmgen_default_fused_take_equal_logical_not_take_where_reshape_broadcast_to_broadcast_to_reshap_ea80fd4c09035e54__59_kernel,"ax",@progbits
	.sectioninfo	@"SHI_REGISTERS=10"
	.align	128
        .global         tvmgen_default_fused_take_equal_logical_not_take_where_reshape_broadcast_to_broadcast_to_reshap_ea80fd4c09035e54__59_kernel
        .type           tvmgen_default_fused_take_equal_logical_not_take_where_reshape_broadcast_to_broadcast_to_reshap_ea80fd4c09035e54__59_kernel,@function
        .size           tvmgen_default_fused_take_equal_logical_not_take_where_reshape_broadcast_to_broadcast_to_reshap_ea80fd4c09035e54__59_kernel,(.L_x_180 - tvmgen_default_fused_take_equal_logical_not_take_where_reshape_broadcast_to_broadcast_to_reshap_ea80fd4c09035e54__59_kernel)
        .other          tvmgen_default_fused_take_equal_logical_not_take_where_reshape_broadcast_to_broadcast_to_reshap_ea80fd4c09035e54__59_kernel,@"STO_CUDA_ENTRY STV_DEFAULT"
tvmgen_default_fused_take_equal_logical_not_take_where_reshape_broadcast_to_broadcast_to_reshap_ea80fd4c09035e54__59_kernel:
.text.tvmgen_default_fused_take_equal_logical_not_take_where_reshape_broadcast_to_broadcast_to_reshap_ea80fd4c09035e54__59_kernel:
        /* <DEDUP_REMOVED lines=17> */
.L_x_51:
        /* <DEDUP_REMOVED lines=15> */
.L_x_180:


//--------------------- .text.tvmgen_default_fused_take_equal_logical_not_take_where_reshape_broadcast_to_broadcast_to_reshap_ea80fd4c09035e54__11_kernel --------------------------
	.section	.text.tvmgen_default_fused_take_equal_logical_not_take_where_reshape_broadcast_to_broadcast_to_reshap_ea80fd4c09035e54__11_kernel,"ax",@progbits
	.sectioninfo	@"SHI_REGISTERS=10"
	.align	128
        .global         tvmgen_default_fused_take_equal_logical_not_take_where_reshape_broadcast_to_broadcast_to_reshap_ea80fd4c09035e54__11_kernel
        .type           tvmgen_default_fused_take_equal_logical_not_take_where_reshape_broadcast_to_broadcast_to_reshap_ea80fd4c09035e54__11_kernel,@function
        .size           tvmgen_default_fused_take_equal_logical_not_take_where_reshape_broadcast_to_broadcast_to_reshap_ea80fd4c09035e54__11_kernel,(.L_x_181 - tvmgen_default_fused_take_equal_logical_not_take_where_reshape_broadcast_to_broadcast_to_reshap_ea80fd4c09035e54__11_kernel)
        .other          tvmgen_default_fused_take_equal_logical_not_take_where_reshape_broadcast_to_broadcast_to_reshap_ea80fd4c09035e54__11_kernel,@"STO_CUDA_ENTRY STV_DEFAULT"
tvmgen_default_fused_take_equal_logical_not_take_where_reshape_broadcast_to_broadcast_to_reshap_ea80fd4c09035e54__11_kernel:
.text.tvmgen_default_fused_take_equal_logical_not_take_where_reshape_broadcast_to_broadcast_to_reshap_ea80fd4c09035e54__11_kernel:
        /* <DEDUP_REMOVED lines=17> */
.L_x_52:
        /* <DEDUP_REMOVED lines=15> */
.L_x_181:


//--------------------- .text.tvmgen_default_fused_take_equal_logical_not_take_where_reshape_broadcast_to_broadcast_to_reshap_ea80fd4c09035e54__82_kernel --------------------------
	.section	.text.tvmgen_default_fused_take_equal_logical_not_take_where_reshape_broadcast_to_broadcast_to_reshap_ea80fd4c09035e54__82_kernel,"ax",@progbits
	.sectioninfo	@"SHI_REGISTERS=10"
	.align	128
        .global         tvmgen_default_fused_take_equal_logical_not_take_where_reshape_broadcast_to_broadcast_to_reshap_ea80fd4c09035e54__82_kernel
        .type           tvmgen_default_fused_take_equal_logical_not_take_where_reshape_broadcast_to_broadcast_to_reshap_ea80fd4c09035e54__82_kernel,@function
        .size           tvmgen_default_fused_take_equal_logical_not_take_where_reshape_broadcast_to_broadcast_to_reshap_ea80fd4c09035e54__82_kernel,(.L_x_182 - tvmgen_default_fused_take_equal_logical_not_take_where_reshape_broadcast_to_broadcast_to_reshap_ea80fd4c09035e54__82_kernel)
        .other          tvmgen_default_fused_take_equal_logical_not_take_where_reshape_broadcast_to_broadcast_to_reshap_ea80fd4c09035e54__82_kernel,@"STO_CUDA_ENTRY STV_DEFAULT"
tvmgen_default_fused_take_equal_logical_not_take_where_reshape_broadcast_to_broadcast_to_reshap_ea80fd4c09035e54__82_kernel:
.text.tvmgen_default_fused_take_equal_logical_not_take_where_reshape_broadcast_to_broadcast_to_reshap_ea80fd4c09035e54__82_kernel:
        /* <DEDUP_REMOVED lines=17> */
.L_x_53:
        /* <DEDUP_REMOVED lines=15> */
.L_x_182:


//--------------------- .text.tvmgen_default_fused_take_equal_logical_not_take_where_reshape_broadcast_to_broadcast_to_reshap_ea80fd4c09035e54__6_kernel --------------------------
	.section	.text.tvmgen_default_fused_take_equal_logical_not_take_where_reshape_broadcast_to_broadcast_to_reshap_ea80fd4c09035e54__6_kernel,"ax",@progbits
	.sectioninfo	@"SHI_REGISTERS=10"
	.align	128
        .global         tvmgen_default_fused_take_equal_logical_not_take_where_reshape_broadcast_to_broadcast_to_reshap_ea80fd4c09035e54__6_kernel
        .type           tvmgen_default_fused_take_equal_logical_not_take_where_reshape_broadcast_to_broadcast_to_reshap_ea80fd4c09035e54__6_kernel,@function
        .size           tvmgen_default_fused_take_equal_logical_not_take_where_reshape_broadcast_to_broadcast_to_reshap_ea80fd4c09035e54__6_kernel,(.L_x_183 - tvmgen_default_fused_take_equal_logical_not_take_where_reshape_broadcast_to_broadcast_to_reshap_ea80fd4c09035e54__6_kernel)
        .other          tvmgen_default_fused_take_equal_logical_not_take_where_reshape_broadcast_to_broadcast_to_reshap_ea80fd4c09035e54__6_kernel,@"STO_CUDA_ENTRY STV_DEFAULT"
tvmgen_default_fused_take_equal_logical_not_take_where_reshape_broadcast_to_broadcast_to_reshap_ea80fd4c09035e54__6_kernel:
.text.tvmgen_default_fused_take_equal_logical_not_take_where_reshape_broadcast_to_broadcast_to_reshap_ea80fd4c09035e54__6_kernel:
        /* <DEDUP_REMOVED lines=17> */
.L_x_54:
        /* <DEDUP_REMOVED lines=15> */
.L_x_183:


//--------------------- .text.tvmgen_default_fused_take_equal_logical_not_take_where_reshape_broadcast_to_broadcast_to_reshap_ea80fd4c09035e54__15_kernel --------------------------
	.section	.text.tvmgen_default_fused_take_equal_logical_not_take_where_reshape_broadcast_to_broadcast_to_reshap_ea80fd4c09035e54__15_kernel,"ax",@progbits
	.sectioninfo	@"SHI_REGISTERS=10"
	.align	128
        .global         tvmgen_default_fused_take_equal_logical_not_take_where_reshape_broadcast_to_broadcast_to_reshap_ea80fd4c09035e54__15_kernel
        .type           tvmgen_default_fused_take_equal_logical_not_take_where_reshape_broadcast_to_broadcast_to_reshap_ea80fd4c09035e54__15_kernel,@function
        .size           tvmgen_default_fused_take_equal_logical_not_take_where_reshape_broadcast_to_broadcast_to_reshap_ea80fd4c09035e54__15_kernel,(.L_x_184 - tvmgen_default_fused_take_equal_logical_not_take_where_reshape_broadcast_to_broadcast_to_reshap_ea80fd4c09035e54__15_kernel)
        .other          tvmgen_default_fused_take_equal_logical_not_take_where_reshape_broadcast_to_broadcast_to_reshap_ea80fd4c09035e54__15_kernel,@"STO_CUDA_ENTRY STV_DEFAULT"
tvmgen_default_fused_take_equal_logical_not_take_where_reshape_broadcast_to_broadcast_to_reshap_ea80fd4c09035e54__15_kernel:
.text.tvmgen_default_fused_take_equal_logical_not_take_where_reshape_broadcast_to_broadcast_to_reshap_ea80fd4c09035e54__15_kernel:
        /* <DEDUP_REMOVED lines=17> */
.L_x_55:
        /* <DEDUP_REMOVED lines=15> */
.L_x_184:


//--------------------- .text.tvmgen_default_fused_take_equal_logical_not_take_where_reshape_broadcast_to_broadcast_to_reshap_ea80fd4c09035e54__58_kernel --------------------------
	.section	.text.tvmgen_default_fused_take_equal_logical_not_take_where_reshape_broadcast_to_broadcast_to_reshap_ea80fd4c09035e54__58_kernel,"ax",@progbits
	.sectioninfo	@"SHI_REGISTERS=10"
	.align	128
        .global         tvmgen_default_fused_take_equal_logical_not_take_where_reshape_broadcast_to_broadcast_to_reshap_ea80fd4c09035e54__58_kernel
        .type           tvmgen_default_fused_take_equal_logical_not_take_where_reshape_broadcast_to_broadcast_to_reshap_ea80fd4c09035e54__58_kernel,@function
        .size           tvmgen_default_fused_take_equal_logical_not_take_where_reshape_broadcast_to_broadcast_to_reshap_ea80fd4c09035e54__58_kernel,(.L_x_185 - tvmgen_default_fused_take_equal_logical_not_take_where_reshape_broadcast_to_broadcast_to_reshap_ea80fd4c09035e54__58_kernel)
        .other          tvmgen_default_fused_take_equal_logical_not_take_where_reshape_broadcast_to_broadcast_to_reshap_ea80fd4c09035e54__58_kernel,@"STO_CUDA_ENTRY STV_DEFAULT"
tvmgen_default_fused_take_equal_logical_not_take_where_reshape_broadcast_to_broadcast_to_reshap_ea80fd4c09035e54__58_kernel:
.text.tvmgen_default_fused_take_equal_logical_not_take_where_reshape_broadcast_to_broadcast_to_reshap_ea80fd4c09035e54__58_kernel:
        /* <DEDUP_REMOVED lines=17> */
.L_x_56:
        /* <DEDUP_REMOVED lines=15> */
.L_x_185:


//--------------------- .text.tvmgen_default_fused_take_equal_logical_not_take_where_reshape_broadcast_to_broadcast_to_reshap_ea80fd4c09035e54__43_kernel --------------------------
	.section	.text.tvmgen_default_fused_take_equal_logical_not_take_where_reshape_broadcast_to_broadcast_to_reshap_ea80fd4c09035e54__43_kernel,"ax",@progbits
	.sectioninfo	@"SHI_REGISTERS=10"
	.align	128
        .global         tvmgen_default_fused_take_equal_logical_not_take_where_reshape_broadcast_to_broadcast_to_reshap_ea80fd4c09035e54__43_kernel
        .type           tvmgen_default_fused_take_equal_logical_not_take_where_reshape_broadcast_to_broadcast_to_reshap_ea80fd4c09035e54__43_kernel,@function
        .size           tvmgen_default_fused_take_equal_logical_not_take_where_reshape_broadcast_to_broadcast_to_reshap_ea80fd4c09035e54__43_kernel,(.L_x_186 - tvmgen_default_fused_take_equal_logical_not_take_where_reshape_broadcast_to_broadcast_to_reshap_ea80fd4c09035e54__43_kernel)
        .other          tvmgen_default_fused_take_equal_logical_not_take_where_reshape_broadcast_to_broadcast_to_reshap_ea80fd4c09035e54__43_kernel,@"STO_CUDA_ENTRY STV_DEFAULT"
tvmgen_default_fused_take_equal_logical_not_take_where_reshape_broadcast_to_broadcast_to_reshap_ea80fd4c09035e54__43_kernel:
.text.tvmgen_default_fused_take_equal_logical_not_take_where_reshape_broadcast_to_broadcast_to_reshap_ea80fd4c09035e54__43_kernel:
        /* <DEDUP_REMOVED lines=17> */
.L_x_57:
        /* <DEDUP_REMOVED lines=15> */
.L_x_186:


//--------------------- .text.tvmgen_default_fused_take_equal_logical_not_take_where_reshape_broadcast_to_broadcast_to_reshap_ea80fd4c09035e54__111_kernel --------------------------
	.section	.text.tvmgen_default_fused_take_equal_logical_not_take_where_reshape_broadcast_to_broadcast_to_reshap_ea80fd4c09035e54__111_kernel,"ax",@progbits
	.sectioninfo	@"SHI_REGISTERS=10"
	.align	128
        .global         tvmgen_default_fused_take_equal_logical_not_take_where_reshape_broadcast_to_broadcast_to_reshap_ea80fd4c09035e54__111_kernel
        .type           tvmgen_default_fused_take_equal_logical_not_take_where_reshape_broadcast_to_broadcast_to_reshap_ea80fd4c09035e54__111_kernel,@function
        .size           tvmgen_default_fused_take_equal_logical_not_take_where_reshape_broadcast_to_broadcast_to_reshap_ea80fd4c09035e54__111_kernel,(.L_x_187 - tvmgen_default_fused_take_equal_logical_not_take_where_reshape_broadcast_to_broadcast_to_reshap_ea80fd4c09035e54__111_kernel)
        .other          tvmgen_default_fused_take_equal_logical_not_take_where_reshape_broadcast_to_broadcast_to_reshap_ea80fd4c09035e54__111_kernel,@"STO_CUDA_ENTRY STV_DEFAULT"
tvmgen_default_fused_take_equal_logical_not_take_where_reshape_broadcast_to_broadcast_to_reshap_ea80fd4c09035e54__111_kernel:
.text.tvmgen_default_fused_take_equal_logical_not_take_where_reshape_broadcast_to_broadcast_to_reshap_ea80fd4c09035e54__111_kernel:
        /* <DEDUP_REMOVED lines=17> */
.L_x_58:
        /* <DEDUP_REMOVED lines=15> */
.L_x_187:


//--------------------- .text.tvmgen_default_fused_take_equal_logical_not_take_where_reshape_broadcast_to_broadcast_to_reshap_ea80fd4c09035e54__36_kernel --------------------------
	.section	.text.tvmgen_default_fused_take_equal_logical_not_take_where_reshape_broadcast_to_broadcast_to_reshap_ea80fd4c09035e54__36_kernel,"ax",@progbits
	.sectioninfo	@"SHI_REGISTERS=10"
	.align	128
        .global         tvmgen_default_fused_take_equal_logical_not_take_where_reshape_broadcast_to_broadcast_to_reshap_ea80fd4c09035e54__36_kernel
        .type           tvmgen_default_fused_take_equal_logical_not_take_where_reshape_broadcast_to_broadcast_to_reshap_ea80fd4c09035e54__36_kernel,@function
        .size           tvmgen_default_fused_take_equal_logical_not_take_where_reshape_broadcast_to_broadcast_to_reshap_ea80fd4c09035e54__36_kernel,(.L_x_188 - tvmgen_default_fused_take_equal_logical_not_take_where_reshape_broadcast_to_broadcast_to_reshap_ea80fd4c09035e54__36_kernel)
        .other          tvmgen_default_fused_take_equal_logical_not_take_where_reshape_broadcast_to_broadcast_to_reshap_ea80fd4c09035e54__36_kernel,@"STO_CUDA_ENTRY STV_DEFAULT"
tvmgen_default_fused_take_equal_logical_not_take_where_reshape_broadcast_to_broadcast_to_reshap_ea80fd4c09035e54__36_kernel:
.text.tvmgen_default_fused_take_equal_logical_not_take_where_reshape_broadcast_to_broadcast_to_reshap_ea80fd4c09035e54__36_kernel:
        /* <DEDUP_REMOVED lines=17> */
.L_x_59:
        /* <DEDUP_REMOVED lines=15> */
.L_x_188:


//--------------------- .text.tvmgen_default_fused_take_equal_logical_not_take_where_reshape_broadcast_to_broadcast_to_reshap_ea80fd4c09035e54__91_kernel --------------------------
	.section	.text.tvmgen_default_fused_take_equal_logical_not_take_where_reshape_broadcast_to_broadcast_to_reshap_ea80fd4c09035e54__91_kernel,"ax",@progbits
	.sectioninfo	@"SHI_REGISTERS=10"
	.align	128
        .global         tvmgen_default_fused_take_equal_logical_not_take_where_reshape_broadcast_to_broadcast_to_reshap_ea80fd4c09035e54__91_kernel
        .type           tvmgen_default_fused_take_equal_logical_not_take_where_reshape_broadcast_to_broadcast_to_reshap_ea80fd4c09035e54__91_kernel,@function
        .size           tvmgen_default_fused_take_equal_logical_not_take_where_reshape_broadcast_to_broadcast_to_reshap_ea80fd4c09035e54__91_kernel,(.L_x_189 - tvmgen_default_fused_take_equal_logical_not_take_where_reshape_broadcast_to_broadcast_to_reshap_ea80fd4c09035e54__91_kernel)
        .other          tvmgen_default_fused_take_equal_logical_not_take_where_reshape_broadcast_to_broadcast_to_reshap_ea80fd4c09035e54__91_kernel,@"STO_CUDA_ENTRY STV_DEFAULT"
tvmgen_default_fused_take_equal_logical_not_take_where_reshape_broadcast_to_broadcast_to_reshap_ea80fd4c09035e54__91_kernel:
.text.tvmgen_default_fused_take_equal_logical_not_take_where_reshape_broadcast_to_broadcast_to_reshap_ea80fd4c09035e54__91_kernel:
        /* <DEDUP_REMOVED lines=17> */
.L_x_60:
        /* <DEDUP_REMOVED lines=15> */
.L_x_189:


//--------------------- .text.tvmgen_default_fused_take_equal_logical_not_take_where_reshape_broadcast_to_broadcast_to_reshap_ea80fd4c09035e54__61_kernel --------------------------
	.section	.text.tvmgen_default_fused_take_equal_logical_not_take_where_reshape_broadcast_to_broadcast_to_reshap_ea80fd4c09035e54__61_kernel,"ax",@progbits
	.sectioninfo	@"SHI_REGISTERS=10"
	.align	128
        .global         tvmgen_default_fused_take_equal_logical_not_take_where_reshape_broadcast_to_broadcast_to_reshap_ea80fd4c09035e54__61_kernel
        .type           tvmgen_default_fused_take_equal_logical_not_take_where_reshape_broadcast_to_broadcast_to_reshap_ea80fd4c09035e54__61_kernel,@function
        .size           tvmgen_default_fused_take_equal_logical_not_take_where_reshape_broadcast_to_broadcast_to_reshap_ea80fd4c09035e54__61_kernel,(.L_x_190 - tvmgen_default_fused_take_equal_logical_not_take_where_reshape_broadcast_to_broadcast_to_reshap_ea80fd4c09035e54__61_kernel)
        .other          tvmgen_default_fused_take_equal_logical_not_take_where_reshape_broadcast_to_broadcast_to_reshap_ea80fd4c09035e54__61_kernel,@"STO_CUDA_ENTRY STV_DEFAULT"
tvmgen_default_fused_take_equal_logical_not_take_where_reshape_broadcast_to_broadcast_to_reshap_ea80fd4c09035e54__61_kernel:
.text.tvmgen_default_fused_take_equal_logical_not_take_where_reshape_broadcast_to_broadcast_to_reshap_ea80fd4c09035e54__61_kernel:
        /* <DEDUP_REMOVED lines=17> */
.L_x_61:
        /* <DEDUP_REMOVED lines=15> */
.L_x_190:


//--------------------- .text.tvmgen_default_fused_take_equal_logical_not_take_where_reshape_broadcast_to_broadcast_to_reshap_ea80fd4c09035e54__86_kernel --------------------------
	.section	.text.tvmgen_default_fused_take_equal_logical_not_take_where_reshape_broadcast_to_broadcast_to_reshap_ea80fd4c09035e54__86_kernel,"ax",@progbits
	.sectioninfo	@"SHI_REGISTERS=10"
	.align	128
        .global         tvmgen_default_fused_take_equal_logical_not_take_where_reshape_broadcast_to_broadcast_to_reshap_ea80fd4c09035e54__86_kernel
        .type           tvmgen_default_fused_take_equal_logical_not_take_where_reshape_broadcast_to_broadcast_to_reshap_ea80fd4c09035e54__86_kernel,@function
        .size           tvmgen_default_fused_take_equal_logical_not_take_where_reshape_broadcast_to_broadcast_to_reshap_ea80fd4c09035e54__86_kernel,(.L_x_191 - tvmgen_default_fused_take_equal_logical_not_take_where_reshape_broadcast_to_broadcast_to_reshap_ea80fd4c09035e54__86_kernel)
        .other          tvmgen_default_fused_take_equal_logical_not_take_where_reshape_broadcast_to_broadcast_to_reshap_ea80fd4c09035e54__86_kernel,@"STO_CUDA_ENTRY STV_DEFAULT"
tvmgen_default_fused_take_equal_logical_not_take_where_reshape_broadcast_to_broadcast_to_reshap_ea80fd4c09035e54__86_kernel:
.text.tvmgen_default_fused_take_equal_logical_not_take_where_reshape_broadcast_to_broadcast_to_reshap_ea80fd4c09035e54__86_kernel:
        /* <DEDUP_REMOVED lines=17> */
.L_x_62:
        /* <DEDUP_REMOVED lines=15> */
.L_x_191:


//--------------------- .text.tvmgen_default_fused_take_equal_logical_not_take_where_reshape_broadcast_to_broadcast_to_reshap_ea80fd4c09035e54__83_kernel --------------------------
	.section	.text.tvmgen_default_fused_take_equal_logical_not_take_where_reshape_broadcast_to_broadcast_to_reshap_ea80fd4c09035e54__83_kernel,"ax",@progbits
	.sectioninfo	@"SHI_REGISTERS=10"
	.align	128
        .global         tvmgen_default_fused_take_equal_logical_not_take_where_reshape_broadcast_to_broadcast_to_reshap_ea80fd4c09035e54__83_kernel
        .type           tvmgen_default_fused_take_equal_logical_not_take_where_reshape_broadcast_to_broadcast_to_reshap_ea80fd4c09035e54__83_kernel,@function
        .size           tvmgen_default_fused_take_equal_logical_not_take_where_reshape_broadcast_to_broadcast_to_reshap_ea80fd4c09035e54__83_kernel,(.L_x_192 - tvmgen_default_fused_take_equal_logical_not_take_where_reshape_broadcast_to_broadcast_to_reshap_ea80fd4c09035e54__83_kernel)
        .other          tvmgen_default_fused_take_equal_logical_not_take_where_reshape_broadcast_to_broadcast_to_reshap_ea80fd4c09035e54__83_kernel,@"STO_CUDA_ENTRY STV_DEFAULT"
tvmgen_default_fused_take_equal_logical_not_take_where_reshape_broadcast_to_broadcast_to_reshap_ea80fd4c09035e54__83_kernel:
.text.tvmgen_default_fused_take_equal_logical_not_take_where_reshape_broadcast_to_broadcast_to_reshap_ea80fd4c09035e54__83_kernel:
        /* <DEDUP_REMOVED lines=17> */
.L_x_63:
        /* <DEDUP_REMOVED lines=15> */
.L_x_192:


//--------------------- .text.tvmgen_default_fused_take_equal_logical_not_take_where_reshape_broadcast_to_broadcast_to_reshap_ea80fd4c09035e54__53_kernel --------------------------
	.section	.text.tvmgen_default_fused_take_equal_logical_not_take_where_reshape_broadcast_to_broadcast_to_reshap_ea80fd4c09035e54__53_kernel,"ax",@progbits
	.sectioninfo	@"SHI_REGISTERS=10"
	.align	128
        .global         tvmgen_default_fused_take_equal_logical_not_take_where_reshape_broadcast_to_broadcast_to_reshap_ea80fd4c09035e54__53_kernel
        .type           tvmgen_default_fused_take_equal_logical_not_take_where_reshape_broadcast_to_broadcast_to_reshap_ea80fd4c09035e54__53_kernel,@function
        .size           tvmgen_default_fused_take_equal_logical_not_take_where_reshape_broadcast_to_broadcast_to_reshap_ea80fd4c09035e54__53_kernel,(.L_x_193 - tvmgen_default_fused_take_equal_logical_not_take_where_reshape_broadcast_to_broadcast_to_reshap_ea80fd4c09035e54__53_kernel)
        .other          tvmgen_default_fused_take_equal_logical_not_take_where_reshape_broadcast_to_broadcast_to_reshap_ea80fd4c09035e54__53_kernel,@"STO_CUDA_ENTRY STV_DEFAULT"
tvmgen_default_fused_take_equal_logical_not_take_where_reshape_broadcast_to_broadcast_to_reshap_ea80fd4c09035e54__53_kernel:
.text.tvmgen_default_fused_take_equal_logical_not_take_where_reshape_broadcast_to_broadcast_to_reshap_ea80fd4c09035e54__53_kernel:
        /* <DEDUP_REMOVED lines=17> */
.L_x_64:
        /* <DEDUP_REMOVED lines=15> */
.L_x_193:


//--------------------- .text.tvmgen_default_fused_take_equal_logical_not_take_where_reshape_broadcast_to_broadcast_to_reshap_ea80fd4c09035e54__88_kernel --------------------------
	.section	.text.tvmgen_default_fused_take_equal_logical_not_take_where_reshape_broadcast_to_broadcast_to_reshap_ea80fd4c09035e54__88_kernel,"ax",@progbits
	.sectioninfo	@"SHI_REGISTERS=10"
	.align	128
        .global         tvmgen_default_fused_take_equal_logical_not_take_where_reshape_broadcast_to_broadcast_to_reshap_ea80fd4c09035e54__88_kernel
        .type           tvmgen_default_fused_take_equal_logical_not_take_where_reshape_broadcast_to_broadcast_to_reshap_ea80fd4c09035e54__88_kernel,@function
        .size           tvmgen_default_fused_take_equal_logical_not_take_where_reshape_broadcast_to_broadcast_to_reshap_ea80fd4c09035e54__88_kernel,(.L_x_194 - tvmgen_default_fused_take_equal_logical_not_take_where_reshape_broadcast_to_broadcast_to_reshap_ea80fd4c09035e54__88_kernel)
        .other          tvmgen_default_fused_take_equal_logical_not_take_where_reshape_broadcast_to_broadcast_to_reshap_ea80fd4c09035e54__88_kernel,@"STO_CUDA_ENTRY STV_DEFAULT"
tvmgen_default_fused_take_equal_logical_not_take_where_reshape_broadcast_to_broadcast_to_reshap_ea80fd4c09035e54__88_kernel:
.text.tvmgen_default_fused_take_equal_logical_not_take_where_reshape_broadcast_to_broadcast_to_reshap_ea80fd4c09035e54__88_kernel:
        /* <DEDUP_REMOVED lines=17> */
.L_x_65:
        /* <DEDUP_REMOVED lines=15> */
.L_x_194:


//--------------------- .text.tvmgen_default_fused_take_equal_logical_not_take_where_reshape_broadcast_to_broadcast_to_reshap_ea80fd4c09035e54__20_kernel --------------------------
	.section	.text.tvmgen_default_fused_take_equal_logical_not_take_where_reshape_broadcast_to_broadcast_to_reshap_ea80fd4c09035e54__20_kernel,"ax",@progbits
	.sectioninfo	@"SHI_REGISTERS=10"
	.align	128
        .global         tvmgen_default_fused_take_equal_logical_not_take_where_reshape_broadcast_to_broadcast_to_reshap_ea80fd4c09035e54__20_kernel
        .type           tvmgen_default_fused_take_equal_logical_not_take_where_reshape_broadcast_to_broadcast_to_reshap_ea80fd4c09035e54__20_kernel,@function
        .size           tvmgen_default_fused_take_equal_logical_not_take_where_reshape_broadcast_to_broadcast_to_reshap_ea80fd4c09035e54__20_kernel,(.L_x_195 - tvmgen_default_fused_take_equal_logical_not_take_where_reshape_broadcast_to_broadcast_to_reshap_ea80fd4c09035e54__20_kernel)
        .other          tvmgen_default_fused_take_equal_logical_not_take_where_reshape_broadcast_to_broadcast_to_reshap_ea80fd4c09035e54__20_kernel,@"STO_CUDA_ENTRY STV_DEFAULT"
tvmgen_default_fused_take_equal_logical_not_take_where_reshape_broadcast_to_broadcast_to_reshap_ea80fd4c09035e54__20_kernel:
.text.tvmgen_default_fused_take_equal_logical_not_take_where_reshape_broadcast_to_broadcast_to_reshap_ea80fd4c09035e54__20_kernel:
        /* <DEDUP_REMOVED lines=17> */
.L_x_66:
        /* <DEDUP_REMOVED lines=15> */
.L_x_195:


//--------------------- .text.tvmgen_default_fused_equal_logical_not_where_kernel --------------------------
	.section	.text.tvmgen_default_fused_equal_logical_not_where_kernel,"ax",@progbits
	.sectioninfo	@"SHI_REGISTERS=10"
	.align	128
        .global         tvmgen_default_fused_equal_logical_not_where_kernel
        .type           tvmgen_default_fused_equal_logical_not_where_kernel,@function
        .size           tvmgen_default_fused_equal_logical_not_where_kernel,(.L_x_196 - tvmgen_default_fused_equal_logical_not_where_kernel)
        .other          tvmgen_default_fused_equal_logical_not_where_kernel,@"STO_CUDA_ENTRY STV_DEFAULT"
tvmgen_default_fused_equal_logical_not_where_kernel:
.text.tvmgen_default_fused_equal_logical_not_where_kernel:
[----:B------:R-:W-:Y:S02]  /*0000*/  IMAD.MOV.U32 R1, RZ, RZ, c[0x0][0x28] ;  /* 0x00000a00ff017624 */ /* 0x000fe400078e00ff */
[----:B------:R-:W0:Y:S01]  /*0010*/  S2R R4, SR_TID.X ;  /* 0x0000000000047919 */ /* 0x000e220000002100 */
[----:B------:R-:W-:Y:S01]  /*0020*/  IMAD.MOV.U32 R5, RZ, RZ, 0x8 ;  /* 0x00000008ff057424 */ /* 0x000fe200078e00ff */
[----:B------:R-:W-:-:S03]  /*0030*/  ULDC.64 UR4, c[0x0][0x118] ;  /* 0x0000460000047ab9 */ /* 0x000fc60000000a00 */
[----:B0-----:R-:W-:-:S06]  /*0040*/  IMAD.WIDE R2, R4, R5, c[0x0][0x168] ;  /* 0x00005a0004027625 */ /* 0x001fcc00078e0205 */
[----:B------:R-:W2:Y:S01]  /*0050*/  LDG.E.64.CONSTANT R2, [R2.64] ;  /* 0x0000000402027981 */ /* 0x000ea2000c1e9b00 */
[----:B------:R-:W-:Y:S01]  /*0060*/  IMAD.WIDE R4, R4, R5, c[0x0][0x160] ;  /* 0x0000580004047625 */ /* 0x000fe200078e0205 */
[----:B--2---:R-:W-:-:S04]  /*0070*/  ISETP.NE.U32.AND P0, PT, R2, -0x1, PT ;  /* 0xffffffff0200780c */ /* 0x004fc80003f05070 */
[----:B------:R-:W-:-:S04]  /*0080*/  ISETP.NE.AND.EX P0, PT, R3, -0x1, PT, P0 ;  /* 0xffffffff0300780c */ /* 0x000fc80003f05300 */
[----:B------:R-:W-:Y:S02]  /*0090*/  SEL R6, R2, RZ, P0 ;  /* 0x000000ff02067207 */ /* 0x000fe40000000000 */
[----:B------:R-:W-:-:S05]  /*00a0*/  SEL R7, R3, RZ, P0 ;  /* 0x000000ff03077207 */ /* 0x000fca0000000000 */
[----:B------:R-:W-:Y:S01]  /*00b0*/  STG.E.64 [R4.64], R6 ;  /* 0x0000000604007986 */ /* 0x000fe2000c101b04 */
[----:B------:R-:W-:Y:S05]  /*00c0*/  EXIT ;  /* 0x000000000000794d */ /* 0x000fea0003800000 */
.L_x_67:
        /* <DEDUP_REMOVED lines=11> */
.L_x_196:


//--------------------- .text.tvmgen_default_fused_take_equal_logical_not_take_where_reshape_broadcast_to_broadcast_to_reshap_ea80fd4c09035e54__81_kernel --------------------------
	.section	.text.tvmgen_default_fused_take_equal_logical_not_take_where_reshape_broadcast_to_broadcast_to_reshap_ea80fd4c09035e54__81_kernel,"ax",@progbits
	.sectioninfo	@"SHI_REGISTERS=10"
	.align	128
        .global         tvmgen_default_fused_take_equal_logical_not_take_where_reshape_broadcast_to_broadcast_to_reshap_ea80fd4c09035e54__81_kernel
        .type           tvmgen_default_fused_take_equal_logical_not_take_where_reshape_broadcast_to_broadcast_to_reshap_ea80fd4c09035e54__81_kernel,@function
        .size           tvmgen_default_fused_take_equal_logical_not_take_where_reshape_broadcast_to_broadcast_to_reshap_ea80fd4c09035e54__81_kernel,(.L_x_197 - tvmgen_default_fused_take_equal_logical_not_take_where_reshape_broadcast_to_broadcast_to_reshap_ea80fd4c09035e54__81_kernel)
        .other          tvmgen_default_fused_take_equal_logical_not_take_where_reshape_broadcast_to_broadcast_to_reshap_ea80fd4c09035e54__81_kernel,@"STO_CUDA_ENTRY STV_DEFAULT"
tvmgen_default_fused_take_equal_logical_not_take_where_reshape_broadcast_to_broadcast_to_reshap_ea80fd4c09035e54__81_kernel:
.text.tvmgen_default_fused_take_equal_logical_not_take_where_reshape_broadcast_to_broadcast_to_reshap_ea80fd4c09035e54__81_kernel:
        /* <DEDUP_REMOVED lines=17> */
.L_x_68:
        /* <DEDUP_REMOVED lines=15> */
.L_x_197:


//--------------------- .text.tvmgen_default_fused_take_equal_logical_not_take_where_reshape_broadcast_to_broadcast_to_reshap_ea80fd4c09035e54__123_kernel --------------------------
	.section	.text.tvmgen_default_fused_take_equal_logical_not_take_where_reshape_broadcast_to_broadcast_to_reshap_ea80fd4c09035e54__123_kernel,"ax",@progbits
	.sectioninfo	@"SHI_REGISTERS=10"
	.align	128
        .global         tvmgen_default_fused_take_equal_logical_not_take_where_reshape_broadcast_to_broadcast_to_reshap_ea80fd4c09035e54__123_kernel
        .type           tvmgen_default_fused_take_equal_logical_not_take_where_reshape_broadcast_to_broadcast_to_reshap_ea80fd4c09035e54__123_kernel,@function
        .size           tvmgen_default_fused_take_equal_logical_not_take_where_reshape_broadcast_to_broadcast_to_reshap_ea80fd4c09035e54__123_kernel,(.L_x_198 - tvmgen_default_fused_take_equal_logical_not_take_where_reshape_broadcast_to_broadcast_to_reshap_ea80fd4c09035e54__123_kernel)
        .other          tvmgen_default_fused_take_equal_logical_not_take_where_reshape_broadcast_to_broadcast_to_reshap_ea80fd4c09035e54__123_kernel,@"STO_CUDA_ENTRY STV_DEFAULT"
tvmgen_default_fused_take_equal_logical_not_take_where_reshape_broadcast_to_broadcast_to_reshap_ea80fd4c09035e54__123_kernel:
.text.tvmgen_default_fused_take_equal_logical_not_take_where_reshape_broadcast_to_broadcast_to_reshap_ea80fd4c09035e54__123_kernel:
        /* <DEDUP_REMOVED lines=17> */
.L_x_69:
        /* <DEDUP_REMOVED lines=15> */
.L_x_198:


//--------------------- .text.tvmgen_default_fused_take_equal_logical_not_take_where_reshape_broadcast_to_broadcast_to_reshap_ea80fd4c09035e54__47_kernel --------------------------
	.section	.text.tvmgen_default_fused_take_equal_logical_not_take_where_reshape_broadcast_to_broadcast_to_reshap_ea80fd4c09035e54__47_kernel,"ax",@progbits
	.sectioninfo	@"SHI_REGISTERS=10"
	.align	128
        .global         tvmgen_default_fused_take_equal_logical_not_take_where_reshape_broadcast_to_broadcast_to_reshap_ea80fd4c09035e54__47_kernel
        .type           tvmgen_default_fused_take_equal_logical_not_take_where_reshape_broadcast_to_broadcast_to_reshap_ea80fd4c09035e54__47_kernel,@function
        .size           tvmgen_default_fused_take_equal_logical_not_take_where_reshape_broadcast_to_broadcast_to_reshap_ea80fd4c09035e54__47_kernel,(.L_x_199 - tvmgen_default_fused_take_equal_logical_not_take_where_reshape_broadcast_to_broadcast_to_reshap_ea80fd4c09035e54__47_kernel)
        .other          tvmgen_default_fused_take_equal_logical_not_take_where_reshape_broadcast_to_broadcast_to_reshap_ea80fd4c09035e54__47_kernel,@"STO_CUDA_ENTRY STV_DEFAULT"
tvmgen_default_fused_take_equal_logical_not_take_where_reshape_broadcast_to_broadcast_to_reshap_ea80fd4c09035e54__47_kernel:
.text.tvmgen_default_fused_take_equal_logical_not_take_where_reshape_broadcast_to_broadcast_to_reshap_ea80fd4c09035e54__47_kernel:
        /* <DEDUP_REMOVED lines=17> */
.L_x_70:
        /* <DEDUP_REMOVED lines=15> */
.L_x_199:


//--------------------- .text.tvmgen_default_fused_take_equal_logical_not_take_where_reshape_broadcast_to_broadcast_to_reshap_ea80fd4c09035e54__23_kernel --------------------------
	.section	.text.tvmgen_default_fused_take_equal_logical_not_take_where_reshape_broadcast_to_broadcast_to_reshap_ea80fd4c09035e54__23_kernel,"ax",@progbits
	.sectioninfo	@"SHI_REGISTERS=10"
	.align	128
        .global         tvmgen_default_fused_take_equal_logical_not_take_where_reshape_broadcast_to_broadcast_to_reshap_ea80fd4c09035e54__23_kernel
        .type           tvmgen_default_fused_take_equal_logical_not_take_where_reshape_broadcast_to_broadcast_to_reshap_ea80fd4c09035e54__23_kernel,@function
        .size           tvmgen_default_fused_take_equal_logical_not_take_where_reshape_broadcast_to_broadcast_to_reshap_ea80fd4c09035e54__23_kernel,(.L_x_200 - tvmgen_default_fused_take_equal_logical_not_take_where_reshape_broadcast_to_broadcast_to_reshap_ea80fd4c09035e54__23_kernel)
        .other          tvmgen_default_fused_take_equal_logical_not_take_where_reshape_broadcast_to_broadcast_to_reshap_ea80fd4c09035e54__23_kernel,@"STO_CUDA_ENTRY STV_DEFAULT"
tvmgen_default_fused_take_equal_logical_not_take_where_reshape_broadcast_to_broadcast_to_reshap_ea80fd4c09035e54__23_kernel:
.text.tvmgen_default_fused_take_equal_logical_not_take_where_reshape_broadcast_to_broadcast_to_reshap_ea80fd4c09035e54__23_kernel:
        /* <DEDUP_REMOVED lines=17> */
.L_x_71:
        /* <DEDUP_REMOVED lines=15> */
.L_x_200:


//--------------------- .text.tvmgen_default_fused_scatter_nd_kernel --------------------------
	.section	.text.tvmgen_default_fused_scatter_nd_kernel,"ax",@progbits
	.sectioninfo	@"SHI_REGISTERS=8"
	.align	128
        .global         tvmgen_default_fused_scatter_nd_kernel
        .type           tvmgen_default_fused_scatter_nd_kernel,@function
        .size           tvmgen_default_fused_scatter_nd_kernel,(.L_x_201 - tvmgen_default_fused_scatter_nd_kernel)
        .other          tvmgen_default_fused_scatter_nd_kernel,@"STO_CUDA_ENTRY STV_DEFAULT"
tvmgen_default_fused_scatter_nd_kernel:
.text.tvmgen_default_fused_scatter_nd_kernel:
[----:B------:R-:W-:Y:S02]  /*0000*/  MOV R1, c[0x0][0x28] ;  /* 0x00000a0000017a02 */ /* 0x000fe40000000f00 */
[----:B------:R-:W0:Y:S01]  /*0010*/  S2R R4, SR_CTAID.X ;  /* 0x0000000000047919 */ /* 0x000e220000002500 */
[----:B------:R-:W-:Y:S01]  /*0020*/  MOV R5, 0x8 ;  /* 0x0000000800057802 */ /* 0x000fe20000000f00 */
[----:B------:R-:W-:-:S04]  /*0030*/  ULDC.64 UR4, c[0x0][0x118] ;  /* 0x0000460000047ab9 */ /* 0x000fc80000000a00 */
[----:B0-----:R-:W-:-:S06]  /*0040*/  IMAD.WIDE R2, R4, R5, c[0x0][0x160] ;  /* 0x0000580004027625 */ /* 0x001fcc00078e0205 */
[----:B------:R-:W2:Y:S01]  /*0050*/  LDG.E.64.CONSTANT R2, [R2.64] ;  /* 0x0000000402027981 */ /* 0x000ea2000c1e9b00 */
[----:B------:R-:W-:-:S05]  /*0060*/  IMAD.WIDE R4, R4, R5, c[0x0][0x168] ;  /* 0x00005a0004047625 */ /* 0x000fca00078e0205 */
[----:B--2---:R-:W-:Y:S01]  /*0070*/  STG.E.64 [R4.64], R2 ;  /* 0x0000000204007986 */ /* 0x004fe2000c101b04 */
[----:B------:R-:W-:Y:S05]  /*0080*/  EXIT ;  /* 0x000000000000794d */ /* 0x000fea0003800000 */
.L_x_72:
        /* <DEDUP_REMOVED lines=15> */
.L_x_201:


//--------------------- .text.tvmgen_default_fused_take_equal_logical_not_take_where_reshape_broadcast_to_broadcast_to_reshap_ea80fd4c09035e54__109_kernel --------------------------
	.section	.text.tvmgen_default_fused_take_equal_logical_not_take_where_reshape_broadcast_to_broadcast_to_reshap_ea80fd4c09035e54__109_kernel,"ax",@progbits
	.sectioninfo	@"SHI_REGISTERS=10"
	.align	128
        .global         tvmgen_default_fused_take_equal_logical_not_take_where_reshape_broadcast_to_broadcast_to_reshap_ea80fd4c09035e54__109_kernel
        .type           tvmgen_default_fused_take_equal_logical_not_take_where_reshape_broadcast_to_broadcast_to_reshap_ea80fd4c09035e54__109_kernel,@function
        .size           tvmgen_default_fused_take_equal_logical_not_take_where_reshape_broadcast_to_broadcast_to_reshap_ea80fd4c09035e54__109_kernel,(.L_x_202 - tvmgen_default_fused_take_equal_logical_not_take_where_reshape_broadcast_to_broadcast_to_reshap_ea80fd4c09035e54__109_kernel)
        .other          tvmgen_default_fused_take_equal_logical_not_take_where_reshape_broadcast_to_broadcast_to_reshap_ea80fd4c09035e54__109_kernel,@"STO_CUDA_ENTRY STV_DEFAULT"
tvmgen_default_fused_take_equal_logical_not_take_where_reshape_broadcast_to_broadcast_to_reshap_ea80fd4c09035e54__109_kernel:
.text.tvmgen_default_fused_take_equal_logical_not_take_where_reshape_broadcast_to_broadcast_to_reshap_ea80fd4c09035e54__109_kernel:
        /* <DEDUP_REMOVED lines=17> */
.L_x_73:
        /* <DEDUP_REMOVED lines=15> */
.L_x_202:


//--------------------- .text.tvmgen_default_fused_take_equal_logical_not_take_where_reshape_broadcast_to_broadcast_to_reshap_ea80fd4c09035e54__kernel --------------------------
	.section	.text.tvmgen_default_fused_take_equal_logical_not_take_where_reshape_broadcast_to_broadcast_to_reshap_ea80fd4c09035e54__kernel,"ax",@progbits
	.sectioninfo	@"SHI_REGISTERS=10"
	.align	128
        .global         tvmgen_default_fused_take_equal_logical_not_take_where_reshape_broadcast_to_broadcast_to_reshap_ea80fd4c09035e54__kernel
        .type           tvmgen_default_fused_take_equal_logical_not_take_where_reshape_broadcast_to_broadcast_to_reshap_ea80fd4c09035e54__kernel,@function
        .size           tvmgen_default_fused_take_equal_logical_not_take_where_reshape_broadcast_to_broadcast_to_reshap_ea80fd4c09035e54__kernel,(.L_x_203 - tvmgen_default_fused_take_equal_logical_not_take_where_reshape_broadcast_to_broadcast_to_reshap_ea80fd4c09035e54__kernel)
        .other          tvmgen_default_fused_take_equal_logical_not_take_where_reshape_broadcast_to_broadcast_to_reshap_ea80fd4c09035e54__kernel,@"STO_CUDA_ENTRY STV_DEFAULT"
tvmgen_default_fused_take_equal_logical_not_take_where_reshape_broadcast_to_broadcast_to_reshap_ea80fd4c09035e54__kernel:
.text.tvmgen_default_fused_take_equal_logical_not_take_where_reshape_broadcast_to_broadcast_to_reshap_ea80fd4c09035e54__kernel:
        /* <DEDUP_REMOVED lines=17> */
.L_x_74:
        /* <DEDUP_REMOVED lines=15> */
.L_x_203:


//--------------------- .text.tvmgen_default_fused_take_equal_logical_not_take_where_reshape_broadcast_to_broadcast_to_reshap_ea80fd4c09035e54__25_kernel --------------------------
	.section	.text.tvmgen_default_fused_take_equal_logical_not_take_where_reshape_broadcast_to_broadcast_to_reshap_ea80fd4c09035e54__25_kernel,"ax",@progbits
	.sectioninfo	@"SHI_REGISTERS=10"
	.align	128
        .global         tvmgen_default_fused_take_equal_logical_not_take_where_reshape_broadcast_to_broadcast_to_reshap_ea80fd4c09035e54__25_kernel
        .type           tvmgen_default_fused_take_equal_logical_not_take_where_reshape_broadcast_to_broadcast_to_reshap_ea80fd4c09035e54__25_kernel,@function
        .size           tvmgen_default_fused_take_equal_logical_not_take_where_reshape_broadcast_to_broadcast_to_reshap_ea80fd4c09035e54__25_kernel,(.L_x_204 - tvmgen_default_fused_take_equal_logical_not_take_where_reshape_broadcast_to_broadcast_to_reshap_ea80fd4c09035e54__25_kernel)
        .other          tvmgen_default_fused_take_equal_logical_not_take_where_reshape_broadcast_to_broadcast_to_reshap_ea80fd4c09035e54__25_kernel,@"STO_CUDA_ENTRY STV_DEFAULT"
tvmgen_default_fused_take_equal_logical_not_take_where_reshape_broadcast_to_broadcast_to_reshap_ea80fd4c09035e54__25_kernel:
.text.tvmgen_default_fused_take_equal_logical_not_take_where_reshape_broadcast_to_broadcast_to_reshap_ea80fd4c09035e54__25_kernel:
        /* <DEDUP_REMOVED lines=17> */
.L_x_75:
        /* <DEDUP_REMOVED lines=15> */
.L_x_204:


//--------------------- .text.tvmgen_default_fused_take_equal_logical_not_take_where_reshape_broadcast_to_broadcast_to_reshap_ea80fd4c09035e54__16_kernel --------------------------
	.section	.text.tvmgen_default_fused_take_equal_logical_not_take_where_reshape_broadcast_to_broadcast_to_reshap_ea80fd4c09035e54__16_kernel,"ax",@progbits
	.sectioninfo	@"SHI_REGISTERS=10"
	.align	128
        .global         tvmgen_default_fused_take_equal_logical_not_take_where_reshape_broadcast_to_broadcast_to_reshap_ea80fd4c09035e54__16_kernel
        .type           tvmgen_default_fused_take_equal_logical_not_take_where_reshape_broadcast_to_broadcast_to_reshap_ea80fd4c09035e54__16_kernel,@function
        .size           tvmgen_default_fused_take_equal_logical_not_take_where_reshape_broadcast_to_broadcast_to_reshap_ea80fd4c09035e54__16_kernel,(.L_x_205 - tvmgen_default_fused_take_equal_logical_not_take_where_reshape_broadcast_to_broadcast_to_reshap_ea80fd4c09035e54__16_kernel)
        .other          tvmgen_default_fused_take_equal_logical_not_take_where_reshape_broadcast_to_broadcast_to_reshap_ea80fd4c09035e54__16_kernel,@"STO_CUDA_ENTRY STV_DEFAULT"
tvmgen_default_fused_take_equal_logical_not_take_where_reshape_broadcast_to_broadcast_to_reshap_ea80fd4c09035e54__16_kernel:
.text.tvmgen_default_fused_take_equal_logical_not_take_where_reshape_broadcast_to_broadcast_to_reshap_ea80fd4c09035e54__16_kernel:
        /* <DEDUP_REMOVED lines=17> */
.L_x_76:
        /* <DEDUP_REMOVED lines=15> */
.L_x_205:


//--------------------- .text.tvmgen_default_fused_take_equal_logical_not_take_where_reshape_broadcast_to_broadcast_to_reshap_ea80fd4c09035e54__89_kernel --------------------------
	.section	.text.tvmgen_default_fused_take_equal_logical_not_take_where_reshape_broadcast_to_broadcast_to_reshap_ea80fd4c09035e54__89_kernel,"ax",@progbits
	.sectioninfo	@"SHI_REGISTERS=10"
	.align	128
        .global         tvmgen_default_fused_take_equal_logical_not_take_where_reshape_broadcast_to_broadcast_to_reshap_ea80fd4c09035e54__89_kernel
        .type           tvmgen_default_fused_take_equal_logical_not_take_where_reshape_broadcast_to_broadcast_to_reshap_ea80fd4c09035e54__89_kernel,@function
        .size           tvmgen_default_fused_take_equal_logical_not_take_where_reshape_broadcast_to_broadcast_to_reshap_ea80fd4c09035e54__89_kernel,(.L_x_206 - tvmgen_default_fused_take_equal_logical_not_take_where_reshape_broadcast_to_broadcast_to_reshap_ea80fd4c09035e54__89_kernel)
        .other          tvmgen_default_fused_take_equal_logical_not_take_where_reshape_broadcast_to_broadcast_to_reshap_ea80fd4c09035e54__89_kernel,@"STO_CUDA_ENTRY STV_DEFAULT"
tvmgen_default_fused_take_equal_logical_not_take_where_reshape_broadcast_to_broadcast_to_reshap_ea80fd4c09035e54__89_kernel:
.text.tvmgen_default_fused_take_equal_logical_not_take_where_reshape_broadcast_to_broadcast_to_reshap_ea80fd4c09035e54__89_kernel:
        /* <DEDUP_REMOVED lines=17> */
.L_x_77:
        /* <DEDUP_REMOVED lines=15> */
.L_x_206:


//--------------------- .text.tvmgen_default_fused_take_equal_logical_not_take_where_reshape_broadcast_to_broadcast_to_reshap_ea80fd4c09035e54__97_kernel --------------------------
	.section	.text.tvmgen_default_fused_take_equal_logical_not_take_where_reshape_broadcast_to_broadcast_to_reshap_ea80fd4c09035e54__97_kernel,"ax",@progbits
	.sectioninfo	@"SHI_REGISTERS=10"
	.align	128
        .global         tvmgen_default_fused_take_equal_logical_not_take_where_reshape_broadcast_to_broadcast_to_reshap_ea80fd4c09035e54__97_kernel
        .type           tvmgen_default_fused_take_equal_logical_not_take_where_reshape_broadcast_to_broadcast_to_reshap_ea80fd4c09035e54__97_kernel,@function
        .size           tvmgen_default_fused_take_equal_logical_not_take_where_reshape_broadcast_to_broadcast_to_reshap_ea80fd4c09035e54__97_kernel,(.L_x_207 - tvmgen_default_fused_take_equal_logical_not_take_where_reshape_broadcast_to_broadcast_to_reshap_ea80fd4c09035e54__97_kernel)
        .other          tvmgen_default_fused_take_equal_logical_not_take_where_reshape_broadcast_to_broadcast_to_reshap_ea80fd4c09035e54__97_kernel,@"STO_CUDA_ENTRY STV_DEFAULT"
tvmgen_default_fused_take_equal_logical_not_take_where_reshape_broadcast_to_broadcast_to_reshap_ea80fd4c09035e54__97_kernel:
.text.tvmgen_default_fused_take_equal_logical_not_take_where_reshape_broadcast_to_broadcast_to_reshap_ea80fd4c09035e54__97_kernel:
        /* <DEDUP_REMOVED lines=17> */
.L_x_78:
        /* <DEDUP_REMOVED lines=15> */
.L_x_207:


//--------------------- .text.tvmgen_default_fused_take_equal_logical_not_take_where_reshape_broadcast_to_broadcast_to_reshap_ea80fd4c09035e54__125_kernel --------------------------
	.section	.text.tvmgen_default_fused_take_equal_logical_not_take_where_reshape_broadcast_to_broadcast_to_reshap_ea80fd4c09035e54__125_kernel,"ax",@progbits
	.sectioninfo	@"SHI_REGISTERS=10"
	.align	128
        .global         tvmgen_default_fused_take_equal_logical_not_take_where_reshape_broadcast_to_broadcast_to_reshap_ea80fd4c09035e54__125_kernel
        .type           tvmgen_default_fused_take_equal_logical_not_take_where_reshape_broadcast_to_broadcast_to_reshap_ea80fd4c09035e54__125_kernel,@function
        .size           tvmgen_default_fused_take_equal_logical_not_take_where_reshape_broadcast_to_broadcast_to_reshap_ea80fd4c09035e54__125_kernel,(.L_x_208 - tvmgen_default_fused_take_equal_logical_not_take_where_reshape_broadcast_to_broadcast_to_reshap_ea80fd4c09035e54__125_kernel)
        .other          tvmgen_default_fused_take_equal_logical_not_take_where_reshape_broadcast_to_broadcast_to_reshap_ea80fd4c09035e54__125_kernel,@"STO_CUDA_ENTRY STV_DEFAULT"
tvmgen_default_fused_take_equal_logical_not_take_where_reshape_broadcast_to_broadcast_to_reshap_ea80fd4c09035e54__125_kernel:
.text.tvmgen_default_fused_take_equal_logical_not_take_where_reshape_broadcast_to_broadcast_to_reshap_ea80fd4c09035e54__125_kernel:
        /* <DEDUP_REMOVED lines=17> */
.L_x_79:
        /* <DEDUP_REMOVED lines=15> */
.L_x_208:


//--------------------- .text.tvmgen_default_fused_take_equal_logical_not_take_where_reshape_broadcast_to_broadcast_to_reshap_ea80fd4c09035e54__114_kernel --------------------------
	.section	.text.tvmgen_default_fused_take_equal_logical_not_take_where_reshape_broadcast_to_broadcast_to_reshap_ea80fd4c09035e54__114_kernel,"ax",@progbits
	.sectioninfo	@"SHI_REGISTERS=10"
	.align	128
        .global         tvmgen_default_fused_take_equal_logical_not_take_where_reshape_broadcast_to_broadcast_to_reshap_ea80fd4c09035e54__114_kernel
        .type           tvmgen_default_fused_take_equal_logical_not_take_where_reshape_broadcast_to_broadcast_to_reshap_ea80fd4c09035e54__114_kernel,@function
        .size           tvmgen_default_fused_take_equal_logical_not_take_where_reshape_broadcast_to_broadcast_to_reshap_ea80fd4c09035e54__114_kernel,(.L_x_209 - tvmgen_default_fused_take_equal_logical_not_take_where_reshape_broadcast_to_broadcast_to_reshap_ea80fd4c09035e54__114_kernel)
        .other          tvmgen_default_fused_take_equal_logical_not_take_where_reshape_broadcast_to_broadcast_to_reshap_ea80fd4c09035e54__114_kernel,@"STO_CUDA_ENTRY STV_DEFAULT"
tvmgen_default_fused_take_equal_logical_not_take_where_reshape_broadcast_to_broadcast_to_reshap_ea80fd4c09035e54__114_kernel:
.text.tvmgen_default_fused_take_equal_logical_not_take_where_reshape_broadcast_to_broadcast_to_reshap_ea80fd4c09035e54__114_kernel:
        /* <DEDUP_REMOVED lines=17> */
.L_x_80:
        /* <DEDUP_REMOVED lines=15> */
.L_x_209:


//--------------------- .text.tvmgen_default_fused_take_equal_logical_not_take_where_reshape_broadcast_to_broadcast_to_reshap_ea80fd4c09035e54__55_kernel --------------------------
	.section	.text.tvmgen_default_fused_take_equal_logical_not_take_where_reshape_broadcast_to_broadcast_to_reshap_ea80fd4c09035e54__55_kernel,"ax",@progbits
	.sectioninfo	@"SHI_REGISTERS=10"
	.align	128
        .global         tvmgen_default_fused_take_equal_logical_not_take_where_reshape_broadcast_to_broadcast_to_reshap_ea80fd4c09035e54__55_kernel
        .type           tvmgen_default_fused_take_equal_logical_not_take_where_reshape_broadcast_to_broadcast_to_reshap_ea80fd4c09035e54__55_kernel,@function
        .size           tvmgen_default_fused_take_equal_logical_not_take_where_reshape_broadcast_to_broadcast_to_reshap_ea80fd4c09035e54__55_kernel,(.L_x_210 - tvmgen_default_fused_take_equal_logical_not_take_where_reshape_broadcast_to_broadcast_to_reshap_ea80fd4c09035e54__55_kernel)
        .other          tvmgen_default_fused_take_equal_logical_not_take_where_reshape_broadcast_to_broadcast_to_reshap_ea80fd4c09035e54__55_kernel,@"STO_CUDA_ENTRY STV_DEFAULT"
tvmgen_default_fused_take_equal_logical_not_take_where_reshape_broadcast_to_broadcast_to_reshap_ea80fd4c09035e54__55_kernel:
.text.tvmgen_default_fused_take_equal_logical_not_take_where_reshape_broadcast_to_broadcast_to_reshap_ea80fd4c09035e54__55_kernel:
        /* <DEDUP_REMOVED lines=17> */
.L_x_81:
        /* <DEDUP_REMOVED lines=15> */
.L_x_210:


//--------------------- .text.tvmgen_default_fused_take_equal_logical_not_take_where_reshape_broadcast_to_broadcast_to_reshap_ea80fd4c09035e54__9_kernel --------------------------
	.section	.text.tvmgen_default_fused_take_equal_logical_not_take_where_reshape_broadcast_to_broadcast_to_reshap_ea80fd4c09035e54__9_kernel,"ax",@progbits
	.sectioninfo	@"SHI_REGISTERS=10"
	.align	128
        .global         tvmgen_default_fused_take_equal_logical_not_take_where_reshape_broadcast_to_broadcast_to_reshap_ea80fd4c09035e54__9_kernel
        .type           tvmgen_default_fused_take_equal_logical_not_take_where_reshape_broadcast_to_broadcast_to_reshap_ea80fd4c09035e54__9_kernel,@function
        .size           tvmgen_default_fused_take_equal_logical_not_take_where_reshape_broadcast_to_broadcast_to_reshap_ea80fd4c09035e54__9_kernel,(.L_x_211 - tvmgen_default_fused_take_equal_logical_not_take_where_reshape_broadcast_to_broadcast_to_reshap_ea80fd4c09035e54__9_kernel)
        .other          tvmgen_default_fused_take_equal_logical_not_take_where_reshape_broadcast_to_broadcast_to_reshap_ea80fd4c09035e54__9_kernel,@"STO_CUDA_ENTRY STV_DEFAULT"
tvmgen_default_fused_take_equal_logical_not_take_where_reshape_broadcast_to_broadcast_to_reshap_ea80fd4c09035e54__9_kernel:
.text.tvmgen_default_fused_take_equal_logical_not_take_where_reshape_broadcast_to_broadcast_to_reshap_ea80fd4c09035e54__9_kernel:
        /* <DEDUP_REMOVED lines=17> */
.L_x_82:
        /* <DEDUP_REMOVED lines=15> */
.L_x_211:


//--------------------- .text.tvmgen_default_fused_take_equal_logical_not_take_where_reshape_broadcast_to_broadcast_to_reshap_ea80fd4c09035e54__108_kernel --------------------------
	.section	.text.tvmgen_default_fused_take_equal_logical_not_take_where_reshape_broadcast_to_broadcast_to_reshap_ea80fd4c09035e54__108_kernel,"ax",@progbits
	.sectioninfo	@"SHI_REGISTERS=10"
	.align	128
        .global         tvmgen_default_fused_take_equal_logical_not_take_where_reshape_broadcast_to_broadcast_to_reshap_ea80fd4c09035e54__108_kernel
        .type           tvmgen_default_fused_take_equal_logical_not_take_where_reshape_broadcast_to_broadcast_to_reshap_ea80fd4c09035e54__108_kernel,@function
        .size           tvmgen_default_fused_take_equal_logical_not_take_where_reshape_broadcast_to_broadcast_to_reshap_ea80fd4c09035e54__108_kernel,(.L_x_212 - tvmgen_default_fused_take_equal_logical_not_take_where_reshape_broadcast_to_broadcast_to_reshap_ea80fd4c09035e54__108_kernel)
        .other          tvmgen_default_fused_take_equal_logical_not_take_where_reshape_broadcast_to_broadcast_to_reshap_ea80fd4c09035e54__108_kernel,@"STO_CUDA_ENTRY STV_DEFAULT"
tvmgen_default_fused_take_equal_logical_not_take_where_reshape_broadcast_to_broadcast_to_reshap_ea80fd4c09035e54__108_kernel:
.text.tvmgen_default_fused_take_equal_logical_not_take_where_reshape_broadcast_to_broadcast_to_reshap_ea80fd4c09035e54__108_kernel:
        /* <DEDUP_REMOVED lines=17> */
.L_x_83:
        /* <DEDUP_REMOVED lines=15> */
.L_x_212:


//--------------------- .text.tvmgen_default_fused_take_equal_logical_not_take_where_reshape_broadcast_to_broadcast_to_reshap_ea80fd4c09035e54__119_kernel --------------------------
	.section	.text.tvmgen_default_fused_take_equal_logical_not_take_where_reshape_broadcast_to_broadcast_to_reshap_ea80fd4c09035e54__119_kernel,"ax",@progbits
	.sectioninfo	@"SHI_REGISTERS=10"
	.align	128
        .global         tvmgen_default_fused_take_equal_logical_not_take_where_reshape_broadcast_to_broadcast_to_reshap_ea80fd4c09035e54__119_kernel
        .type           tvmgen_default_fused_take_equal_logical_not_take_where_reshape_broadcast_to_broadcast_to_reshap_ea80fd4c09035e54__119_kernel,@function
        .size           tvmgen_default_fused_take_equal_logical_not_take_where_reshape_broadcast_to_broadcast_to_reshap_ea80fd4c09035e54__119_kernel,(.L_x_213 - tvmgen_default_fused_take_equal_logical_not_take_where_reshape_broadcast_to_broadcast_to_reshap_ea80fd4c09035e54__119_kernel)
        .other          tvmgen_default_fused_take_equal_logical_not_take_where_reshape_broadcast_to_broadcast_to_reshap_ea80fd4c09035e54__119_kernel,@"STO_CUDA_ENTRY STV_DEFAULT"
tvmgen_default_fused_take_equal_logical_not_take_where_reshape_broadcast_to_broadcast_to_reshap_ea80fd4c09035e54__119_kernel:
.text.tvmgen_default_fused_take_equal_logical_not_take_where_reshape_broadcast_to_broadcast_to_reshap_ea80fd4c09035e54__119_kernel:
        /* <DEDUP_REMOVED lines=17> */
.L_x_84:
        /* <DEDUP_REMOVED lines=15> */
.L_x_213:


//--------------------- .text.tvmgen_default_fused_take_equal_logical_not_take_where_reshape_broadcast_to_broadcast_to_reshap_ea80fd4c09035e54__63_kernel --------------------------
	.section	.text.tvmgen_default_fused_take_equal_logical_not_take_where_reshape_broadcast_to_broadcast_to_reshap_ea80fd4c09035e54__63_kernel,"ax",@progbits
	.sectioninfo	@"SHI_REGISTERS=10"
	.align	128
        .global         tvmgen_default_fused_take_equal_logical_not_take_where_reshape_broadcast_to_broadcast_to_reshap_ea80fd4c09035e54__63_kernel
        .type           tvmgen_default_fused_take_equal_logical_not_take_where_reshape_broadcast_to_broadcast_to_reshap_ea80fd4c09035e54__63_kernel,@function
        .size           tvmgen_default_fused_take_equal_logical_not_take_where_reshape_broadcast_to_broadcast_to_reshap_ea80fd4c09035e54__63_kernel,(.L_x_214 - tvmgen_default_fused_take_equal_logical_not_take_where_reshape_broadcast_to_broadcast_to_reshap_ea80fd4c09035e54__63_kernel)
        .other          tvmgen_default_fused_take_equal_logical_not_take_where_reshape_broadcast_to_broadcast_to_reshap_ea80fd4c09035e54__63_kernel,@"STO_CUDA_ENTRY STV_DEFAULT"
tvmgen_default_fused_take_equal_logical_not_take_where_reshape_broadcast_to_broadcast_to_reshap_ea80fd4c09035e54__63_kernel:
.text.tvmgen_default_fused_take_equal_logical_not_take_where_reshape_broadcast_to_broadcast_to_reshap_ea80fd4c09035e54__63_kernel:
        /* <DEDUP_REMOVED lines=17> */
.L_x_85:
        /* <DEDUP_REMOVED lines=15> */
.L_x_214:


//--------------------- .text.tvmgen_default_fused_take_equal_logical_not_take_where_reshape_broadcast_to_broadcast_to_reshap_ea80fd4c09035e54__85_kernel --------------------------
	.section	.text.tvmgen_default_fused_take_equal_logical_not_take_where_reshape_broadcast_to_broadcast_to_reshap_ea80fd4c09035e54__85_kernel,"ax",@progbits
	.sectioninfo	@"SHI_REGISTERS=10"
	.align	128
        .global         tvmgen_default_fused_take_equal_logical_not_take_where_reshape_broadcast_to_broadcast_to_reshap_ea80fd4c09035e54__85_kernel
        .type           tvmgen_default_fused_take_equal_logical_not_take_where_reshape_broadcast_to_broadcast_to_reshap_ea80fd4c09035e54__85_kernel,@function
        .size           tvmgen_default_fused_take_equal_logical_not_take_where_reshape_broadcast_to_broadcast_to_reshap_ea80fd4c09035e54__85_kernel,(.L_x_215 - tvmgen_default_fused_take_equal_logical_not_take_where_reshape_broadcast_to_broadcast_to_reshap_ea80fd4c09035e54__85_kernel)
        .other          tvmgen_default_fused_take_equal_logical_not_take_where_reshape_broadcast_to_broadcast_to_reshap_ea80fd4c09035e54__85_kernel,@"STO_CUDA_ENTRY STV_DEFAULT"
tvmgen_default_fused_take_equal_logical_not_take_where_reshape_broadcast_to_broadcast_to_reshap_ea80fd4c09035e54__85_kernel:
.text.tvmgen_default_fused_take_equal_logical_not_take_where_reshape_broadcast_to_broadcast_to_reshap_ea80fd4c09035e54__85_kernel:
        /* <DEDUP_REMOVED lines=17> */
.L_x_86:
        /* <DEDUP_REMOVED lines=15> */
.L_x_215:


//--------------------- .text.tvmgen_default_fused_take_equal_logical_not_take_where_reshape_broadcast_to_broadcast_to_reshap_ea80fd4c09035e54__34_kernel --------------------------
	.section	.text.tvmgen_default_fused_take_equal_logical_not_take_where_reshape_broadcast_to_broadcast_to_reshap_ea80fd4c09035e54__34_kernel,"ax",@progbits
	.sectioninfo	@"SHI_REGISTERS=10"
	.align	128
        .global         tvmgen_default_fused_take_equal_logical_not_take_where_reshape_broadcast_to_broadcast_to_reshap_ea80fd4c09035e54__34_kernel
        .type           tvmgen_default_fused_take_equal_logical_not_take_where_reshape_broadcast_to_broadcast_to_reshap_ea80fd4c09035e54__34_kernel,@function
        .size           tvmgen_default_fused_take_equal_logical_not_take_where_reshape_broadcast_to_broadcast_to_reshap_ea80fd4c09035e54__34_kernel,(.L_x_216 - tvmgen_default_fused_take_equal_logical_not_take_where_reshape_broadcast_to_broadcast_to_reshap_ea80fd4c09035e54__34_kernel)
        .other          tvmgen_default_fused_take_equal_logical_not_take_where_reshape_broadcast_to_broadcast_to_reshap_ea80fd4c09035e54__34_kernel,@"STO_CUDA_ENTRY STV_DEFAULT"
tvmgen_default_fused_take_equal_logical_not_take_where_reshape_broadcast_to_broadcast_to_reshap_ea80fd4c09035e54__34_kernel:
.text.tvmgen_default_fused_take_equal_logical_not_take_where_reshape_broadcast_to_broadcast_to_reshap_ea80fd4c09035e54__34_kernel:
        /* <DEDUP_REMOVED lines=17> */
.L_x_87:
        /* <DEDUP_REMOVED lines=15> */
.L_x_216:


//--------------------- .text.tvmgen_default_fused_take_equal_logical_not_take_where_reshape_broadcast_to_broadcast_to_reshap_ea80fd4c09035e54__113_kernel --------------------------
	.section	.text.tvmgen_default_fused_take_equal_logical_not_take_where_reshape_broadcast_to_broadcast_to_reshap_ea80fd4c09035e54__113_kernel,"ax",@progbits
	.sectioninfo	@"SHI_REGISTERS=10"
	.align	128
        .global         tvmgen_default_fused_take_equal_logical_not_take_where_reshape_broadcast_to_broadcast_to_reshap_ea80fd4c09035e54__113_kernel
        .type           tvmgen_default_fused_take_equal_logical_not_take_where_reshape_broadcast_to_broadcast_to_reshap_ea80fd4c09035e54__113_kernel,@function
        .size           tvmgen_default_fused_take_equal_logical_not_take_where_reshape_broadcast_to_broadcast_to_reshap_ea80fd4c09035e54__113_kernel,(.L_x_217 - tvmgen_default_fused_take_equal_logical_not_take_where_reshape_broadcast_to_broadcast_to_reshap_ea80fd4c09035e54__113_kernel)
        .other          tvmgen_default_fused_take_equal_logical_not_take_where_reshape_broadcast_to_broadcast_to_reshap_ea80fd4c09035e54__113_kernel,@"STO_CUDA_ENTRY STV_DEFAULT"
tvmgen_default_fused_take_equal_logical_not_take_where_reshape_broadcast_to_broadcast_to_reshap_ea80fd4c09035e54__113_kernel:
.text.tvmgen_default_fused_take_equal_logical_not_take_where_reshape_broadcast_to_broadcast_to_reshap_ea80fd4c09035e54__113_kernel:
        /* <DEDUP_REMOVED lines=17> */
.L_x_88:
        /* <DEDUP_REMOVED lines=15> */
.L_x_217:


//--------------------- .text.tvmgen_default_fused_take_equal_logical_not_take_where_reshape_broadcast_to_broadcast_to_reshap_ea80fd4c09035e54__38_kernel --------------------------
	.section	.text.tvmgen_default_fused_take_equal_logical_not_take_where_reshape_broadcast_to_broadcast_to_reshap_ea80fd4c09035e54__38_kernel,"ax",@progbits
	.sectioninfo	@"SHI_REGISTERS=10"
	.align	128
        .global         tvmgen_default_fused_take_equal_logical_not_take_where_reshape_broadcast_to_broadcast_to_reshap_ea80fd4c09035e54__38_kernel
        .type           tvmgen_default_fused_take_equal_logical_not_take_where_reshape_broadcast_to_broadcast_to_reshap_ea80fd4c09035e54__38_kernel,@function
        .size           tvmgen_default_fused_take_equal_logical_not_take_where_reshape_broadcast_to_broadcast_to_reshap_ea80fd4c09035e54__38_kernel,(.L_x_218 - tvmgen_default_fused_take_equal_logical_not_take_where_reshape_broadcast_to_broadcast_to_reshap_ea80fd4c09035e54__38_kernel)
        .other          tvmgen_default_fused_take_equal_logical_not_take_where_reshape_broadcast_to_broadcast_to_reshap_ea80fd4c09035e54__38_kernel,@"STO_CUDA_ENTRY STV_DEFAULT"
tvmgen_default_fused_take_equal_logical_not_take_where_reshape_broadcast_to_broadcast_to_reshap_ea80fd4c09035e54__38_kernel:
.text.tvmgen_default_fused_take_equal_logical_not_take_where_reshape_broadcast_to_broadcast_to_reshap_ea80fd4c09035e54__38_kernel:
        /* <DEDUP_REMOVED lines=17> */
.L_x_89:
        /* <DEDUP_REMOVED lines=15> */
.L_x_218:


//--------------------- .text.tvmgen_default_fused_take_equal_logical_not_take_where_reshape_broadcast_to_broadcast_to_reshap_ea80fd4c09035e54__19_kernel --------------------------
	.section	.text.tvmgen_default_fused_take_equal_logical_not_take_where_reshape_broadcast_to_broadcast_to_reshap_ea80fd4c09035e54__19_kernel,"ax",@progbits
	.sectioninfo	@"SHI_REGISTERS=10"
	.align	128
        .global         tvmgen_default_fused_take_equal_logical_not_take_where_reshape_broadcast_to_broadcast_to_reshap_ea80fd4c09035e54__19_kernel
        .type           tvmgen_default_fused_take_equal_logical_not_take_where_reshape_broadcast_to_broadcast_to_reshap_ea80fd4c09035e54__19_kernel,@function
        .size           tvmgen_default_fused_take_equal_logical_not_take_where_reshape_broadcast_to_broadcast_to_reshap_ea80fd4c09035e54__19_kernel,(.L_x_219 - tvmgen_default_fused_take_equal_logical_not_take_where_reshape_broadcast_to_broadcast_to_reshap_ea80fd4c09035e54__19_kernel)
        .other          tvmgen_default_fused_take_equal_logical_not_take_where_reshape_broadcast_to_broadcast_to_reshap_ea80fd4c09035e54__19_kernel,@"STO_CUDA_ENTRY STV_DEFAULT"
tvmgen_default_fused_take_equal_logical_not_take_where_reshape_broadcast_to_broadcast_to_reshap_ea80fd4c09035e54__19_kernel:
.text.tvmgen_default_fused_take_equal_logical_not_take_where_reshape_broadcast_to_broadcast_to_reshap_ea80fd4c09035e54__19_kernel:
        /* <DEDUP_REMOVED lines=17> */
.L_x_90:
        /* <DEDUP_REMOVED lines=15> */
.L_x_219:


//--------------------- .text.tvmgen_default_fused_take_equal_logical_not_take_where_reshape_broadcast_to_broadcast_to_reshap_ea80fd4c09035e54__28_kernel --------------------------
	.section	.text.tvmgen_default_fused_take_equal_logical_not_take_where_reshape_broadcast_to_broadcast_to_reshap_ea80fd4c09035e54__28_kernel,"ax",@progbits
	.sectioninfo	@"SHI_REGISTERS=10"
	.align	128
        .global         tvmgen_default_fused_take_equal_logical_not_take_where_reshape_broadcast_to_broadcast_to_reshap_ea80fd4c09035e54__28_kernel
        .type           tvmgen_default_fused_take_equal_logical_not_take_where_reshape_broadcast_to_broadcast_to_reshap_ea80fd4c09035e54__28_kernel,@function
        .size           tvmgen_default_fused_take_equal_logical_not_take_where_reshape_broadcast_to_broadcast_to_reshap_ea80fd4c09035e54__28_kernel,(.L_x_220 - tvmgen_default_fused_take_equal_logical_not_take_where_reshape_broadcast_to_broadcast_to_reshap_ea80fd4c09035e54__28_kernel)
        .other          tvmgen_default_fused_take_equal_logical_not_take_where_reshape_broadcast_to_broadcast_to_reshap_ea80fd4c09035e54__28_kernel,@"STO_CUDA_ENTRY STV_DEFAULT"
tvmgen_default_fused_take_equal_logical_not_take_where_reshape_broadcast_to_broadcast_to_reshap_ea80fd4c09035e54__28_kernel:
.text.tvmgen_default_fused_take_equal_logical_not_take_where_reshape_broadcast_to_broadcast_to_reshap_ea80fd4c09035e54__28_kernel:
        /* <DEDUP_REMOVED lines=17> */
.L_x_91:
        /* <DEDUP_REMOVED lines=15> */
.L_x_220:


//--------------------- .text.tvmgen_default_fused_take_equal_logical_not_take_where_reshape_broadcast_to_broadcast_to_reshap_ea80fd4c09035e54__124_kernel --------------------------
	.section	.text.tvmgen_default_fused_take_equal_logical_not_take_where_reshape_broadcast_to_broadcast_to_reshap_ea80fd4c09035e54__124_kernel,"ax",@progbits
	.sectioninfo	@"SHI_REGISTERS=10"
	.align	128
        .global         tvmgen_default_fused_take_equal_logical_not_take_where_reshape_broadcast_to_broadcast_to_reshap_ea80fd4c09035e54__124_kernel
        .type           tvmgen_default_fused_take_equal_logical_not_take_where_reshape_broadcast_to_broadcast_to_reshap_ea80fd4c09035e54__124_kernel,@function
        .size           tvmgen_default_fused_take_equal_logical_not_take_where_reshape_broadcast_to_broadcast_to_reshap_ea80fd4c09035e54__124_kernel,(.L_x_221 - tvmgen_default_fused_take_equal_logical_not_take_where_reshape_broadcast_to_broadcast_to_reshap_ea80fd4c09035e54__124_kernel)
        .other          tvmgen_default_fused_take_equal_logical_not_take_where_reshape_broadcast_to_broadcast_to_reshap_ea80fd4c09035e54__124_kernel,@"STO_CUDA_ENTRY STV_DEFAULT"
tvmgen_default_fused_take_equal_logical_not_take_where_reshape_broadcast_to_broadcast_to_reshap_ea80fd4c09035e54__124_kernel:
.text.tvmgen_default_fused_take_equal_logical_not_take_where_reshape_broadcast_to_broadcast_to_reshap_ea80fd4c09035e54__124_kernel:
        /* <DEDUP_REMOVED lines=17> */
.L_x_92:
        /* <DEDUP_REMOVED lines=15> */
.L_x_221:


//--------------------- .text.tvmgen_default_fused_take_equal_logical_not_take_where_reshape_broadcast_to_broadcast_to_reshap_ea80fd4c09035e54__112_kernel --------------------------
	.section	.text.tvmgen_default_fused_take_equal_logical_not_take_where_reshape_broadcast_to_broadcast_to_reshap_ea80fd4c09035e54__112_kernel,"ax",@progbits
	.sectioninfo	@"SHI_REGISTERS=10"
	.align	128
        .global         tvmgen_default_fused_take_equal_logical_not_take_where_reshape_broadcast_to_broadcast_to_reshap_ea80fd4c09035e54__112_kernel
        .type           tvmgen_default_fused_take_equal_logical_not_take_where_reshape_broadcast_to_broadcast_to_reshap_ea80fd4c09035e54__112_kernel,@function
        .size           tvmgen_default_fused_take_equal_logical_not_take_where_reshape_broadcast_to_broadcast_to_reshap_ea80fd4c09035e54__112_kernel,(.L_x_222 - tvmgen_default_fused_take_equal_logical_not_take_where_reshape_broadcast_to_broadcast_to_reshap_ea80fd4c09035e54__112_kernel)
        .other          tvmgen_default_fused_take_equal_logical_not_take_where_reshape_broadcast_to_broadcast_to_reshap_ea80fd4c09035e54__112_kernel,@"STO_CUDA_ENTRY STV_DEFAULT"
tvmgen_default_fused_take_equal_logical_not_take_where_reshape_broadcast_to_broadcast_to_reshap_ea80fd4c09035e54__112_kernel:
.text.tvmgen_default_fused_take_equal_logical_not_take_where_reshape_broadcast_to_broadcast_to_reshap_ea80fd4c09035e54__112_kernel:
        /* <DEDUP_REMOVED lines=17> */
.L_x_93:
        /* <DEDUP_REMOVED lines=15> */
.L_x_222:


//--------------------- .text.tvmgen_default_fused_take_equal_logical_not_take_where_reshape_broadcast_to_broadcast_to_reshap_ea80fd4c09035e54__121_kernel --------------------------
	.section	.text.tvmgen_default_fused_take_equal_logical_not_take_where_reshape_broadcast_to_broadcast_to_reshap_ea80fd4c09035e54__121_kernel,"ax",@progbits
	.sectioninfo	@"SHI_REGISTERS=10"
	.align	128
        .global         tvmgen_default_fused_take_equal_logical_not_take_where_reshape_broadcast_to_broadcast_to_reshap_ea80fd4c09035e54__121_kernel
        .type           tvmgen_default_fused_take_equal_logical_not_take_where_reshape_broadcast_to_broadcast_to_reshap_ea80fd4c09035e54__121_kernel,@function
        .size           tvmgen_default_fused_take_equal_logical_not_take_where_reshape_broadcast_to_broadcast_to_reshap_ea80fd4c09035e54__121_kernel,(.L_x_223 - tvmgen_default_fused_take_equal_logical_not_take_where_reshape_broadcast_to_broadcast_to_reshap_ea80fd4c09035e54__121_kernel)
        .other          tvmgen_default_fused_take_equal_logical_not_take_where_reshape_broadcast_to_broadcast_to_reshap_ea80fd4c09035e54__121_kernel,@"STO_CUDA_ENTRY STV_DEFAULT"
tvmgen_default_fused_take_equal_logical_not_take_where_reshape_broadcast_to_broadcast_to_reshap_ea80fd4c09035e54__121_kernel:
.text.tvmgen_default_fused_take_equal_logical_not_take_where_reshape_broadcast_to_broadcast_to_reshap_ea80fd4c09035e54__121_kernel:
        /* <DEDUP_REMOVED lines=17> */
.L_x_94:
        /* <DEDUP_REMOVED lines=15> */
.L_x_223:


//--------------------- .text.tvmgen_default_fused_take_equal_logical_not_take_where_reshape_broadcast_to_broadcast_to_reshap_ea80fd4c09035e54__95_kernel --------------------------
	.section	.text.tvmgen_default_fused_take_equal_logical_not_take_where_reshape_broadcast_to_broadcast_to_reshap_ea80fd4c09035e54__95_kernel,"ax",@progbits
	.sectioninfo	@"SHI_REGISTERS=10"
	.align	128
        .global         tvmgen_default_fused_take_equal_logical_not_take_where_reshape_broadcast_to_broadcast_to_reshap_ea80fd4c09035e54__95_kernel
        .type           tvmgen_default_fused_take_equal_logical_not_take_where_reshape_broadcast_to_broadcast_to_reshap_ea80fd4c09035e54__95_kernel,@function
        .size           tvmgen_default_fused_take_equal_logical_not_take_where_reshape_broadcast_to_broadcast_to_reshap_ea80fd4c09035e54__95_kernel,(.L_x_224 - tvmgen_default_fused_take_equal_logical_not_take_where_reshape_broadcast_to_broadcast_to_reshap_ea80fd4c09035e54__95_kernel)
        .other          tvmgen_default_fused_take_equal_logical_not_take_where_reshape_broadcast_to_broadcast_to_reshap_ea80fd4c09035e54__95_kernel,@"STO_CUDA_ENTRY STV_DEFAULT"
tvmgen_default_fused_take_equal_logical_not_take_where_reshape_broadcast_to_broadcast_to_reshap_ea80fd4c09035e54__95_kernel:
.text.tvmgen_default_fused_take_equal_logical_not_take_where_reshape_broadcast_to_broadcast_to_reshap_ea80fd4c09035e54__95_kernel:
        /* <DEDUP_REMOVED lines=17> */
.L_x_95:
        /* <DEDUP_REMOVED lines=15> */
.L_x_224:


//--------------------- .text.tvmgen_default_fused_take_equal_logical_not_take_where_reshape_broadcast_to_broadcast_to_reshap_ea80fd4c09035e54__99_kernel --------------------------
	.section	.text.tvmgen_default_fused_take_equal_logical_not_take_where_reshape_broadcast_to_broadcast_to_reshap_ea80fd4c09035e54__99_kernel,"ax",@progbits
	.sectioninfo	@"SHI_REGISTERS=10"
	.align	128
        .global         tvmgen_default_fused_take_equal_logical_not_take_where_reshape_broadcast_to_broadcast_to_reshap_ea80fd4c09035e54__99_kernel
        .type           tvmgen_default_fused_take_equal_logical_not_take_where_reshape_broadcast_to_broadcast_to_reshap_ea80fd4c09035e54__99_kernel,@function
        .size           tvmgen_default_fused_take_equal_logical_not_take_where_reshape_broadcast_to_broadcast_to_reshap_ea80fd4c09035e54__99_kernel,(.L_x_225 - tvmgen_default_fused_take_equal_logical_not_take_where_reshape_broadcast_to_broadcast_to_reshap_ea80fd4c09035e54__99_kernel)
        .other          tvmgen_default_fused_take_equal_logical_not_take_where_reshape_broadcast_to_broadcast_to_reshap_ea80fd4c09035e54__99_kernel,@"STO_CUDA_ENTRY STV_DEFAULT"
tvmgen_default_fused_take_equal_logical_not_take_where_reshape_broadcast_to_broadcast_to_reshap_ea80fd4c09035e54__99_kernel:
.text.tvmgen_default_fused_take_equal_logical_not_take_where_reshape_broadcast_to_broadcast_to_reshap_ea80fd4c09035e54__99_kernel:
        /* <DEDUP_REMOVED lines=17> */
.L_x_96:
        /* <DEDUP_REMOVED lines=15> */
.L_x_225:


//--------------------- .text.tvmgen_default_fused_take_equal_logical_not_take_where_reshape_broadcast_to_broadcast_to_reshap_ea80fd4c09035e54__54_kernel --------------------------
	.section	.text.tvmgen_default_fused_take_equal_logical_not_take_where_reshape_broadcast_to_broadcast_to_reshap_ea80fd4c09035e54__54_kernel,"ax",@progbits
	.sectioninfo	@"SHI_REGISTERS=10"
	.align	128
        .global         tvmgen_default_fused_take_equal_logical_not_take_where_reshape_broadcast_to_broadcast_to_reshap_ea80fd4c09035e54__54_kernel
        .type           tvmgen_default_fused_take_equal_logical_not_take_where_reshape_broadcast_to_broadcast_to_reshap_ea80fd4c09035e54__54_kernel,@function
        .size           tvmgen_default_fused_take_equal_logical_not_take_where_reshape_broadcast_to_broadcast_to_reshap_ea80fd4c09035e54__54_kernel,(.L_x_226 - tvmgen_default_fused_take_equal_logical_not_take_where_reshape_broadcast_to_broadcast_to_reshap_ea80fd4c09035e54__54_kernel)
        .other          tvmgen_default_fused_take_equal_logical_not_take_where_reshape_broadcast_to_broadcast_to_reshap_ea80fd4c09035e54__54_kernel,@"STO_CUDA_ENTRY STV_DEFAULT"
tvmgen_default_fused_take_equal_logical_not_take_where_reshape_broadcast_to_broadcast_to_reshap_ea80fd4c09035e54__54_kernel:
.text.tvmgen_default_fused_take_equal_logical_not_take_where_reshape_broadcast_to_broadcast_to_reshap_ea80fd4c09035e54__54_kernel:
        /* <DEDUP_REMOVED lines=17> */
.L_x_97:
        /* <DEDUP_REMOVED lines=15> */
.L_x_226:


//--------------------- .text.tvmgen_default_fused_take_equal_logical_not_take_where_reshape_broadcast_to_broadcast_to_reshap_ea80fd4c09035e54__96_kernel --------------------------
	.section	.text.tvmgen_default_fused_take_equal_logical_not_take_where_reshape_broadcast_to_broadcast_to_reshap_ea80fd4c09035e54__96_kernel,"ax",@progbits
	.sectioninfo	@"SHI_REGISTERS=10"
	.align	128
        .global         tvmgen_default_fused_take_equal_logical_not_take_where_reshape_broadcast_to_broadcast_to_reshap_ea80fd4c09035e54__96_kernel
        .type           tvmgen_default_fused_take_equal_logical_not_take_where_reshape_broadcast_to_broadcast_to_reshap_ea80fd4c09035e54__96_kernel,@function
        .size           tvmgen_default_fused_take_equal_logical_not_take_where_reshape_broadcast_to_broadcast_to_reshap_ea80fd4c09035e54__96_kernel,(.L_x_227 - tvmgen_default_fused_take_equal_logical_not_take_where_reshape_broadcast_to_broadcast_to_reshap_ea80fd4c09035e54__96_kernel)
        .other          tvmgen_default_fused_take_equal_logical_not_take_where_reshape_broadcast_to_broadcast_to_reshap_ea80fd4c09035e54__96_kernel,@"STO_CUDA_ENTRY STV_DEFAULT"
tvmgen_default_fused_take_equal_logical_not_take_where_reshape_broadcast_to_broadcast_to_reshap_ea80fd4c09035e54__96_kernel:
.text.tvmgen_default_fused_take_equal_logical_not_take_where_reshape_broadcast_to_broadcast_to_reshap_ea80fd4c09035e54__96_kernel:
        /* <DEDUP_REMOVED lines=17> */
.L_x_98:
        /* <DEDUP_REMOVED lines=15> */
.L_x_227:


//--------------------- .text.tvmgen_default_fused_take_equal_logical_not_take_where_reshape_broadcast_to_broadcast_to_reshap_ea80fd4c09035e54__70_kernel --------------------------
	.section	.text.tvmgen_default_fused_take_equal_logical_not_take_where_reshape_broadcast_to_broadcast_to_reshap_ea80fd4c09035e54__70_kernel,"ax",@progbits
	.sectioninfo	@"SHI_REGISTERS=10"
	.align	128
        .global         tvmgen_default_fused_take_equal_logical_not_take_where_reshape_broadcast_to_broadcast_to_reshap_ea80fd4c09035e54__70_kernel
        .type           tvmgen_default_fused_take_equal_logical_not_take_where_reshape_broadcast_to_broadcast_to_reshap_ea80fd4c09035e54__70_kernel,@function
        .size           tvmgen_default_fused_take_equal_logical_not_take_where_reshape_broadcast_to_broadcast_to_reshap_ea80fd4c09035e54__70_kernel,(.L_x_228 - tvmgen_default_fused_take_equal_logical_not_take_where_reshape_broadcast_to_broadcast_to_reshap_ea80fd4c09035e54__70_kernel)
        .other          tvmgen_default_fused_take_equal_logical_not_take_where_reshape_broadcast_to_broadcast_to_reshap_ea80fd4c09035e54__70_kernel,@"STO_CUDA_ENTRY STV_DEFAULT"
tvmgen_default_fused_take_equal_logical_not_take_where_reshape_broadcast_to_broadcast_to_reshap_ea80fd4c09035e54__70_kernel:
.text.tvmgen_default_fused_take_equal_logical_not_take_where_reshape_broadcast_to_broadcast_to_reshap_ea80fd4c09035e54__70_kernel:
        /* <DEDUP_REMOVED lines=17> */
.L_x_99:
        /* <DEDUP_REMOVED lines=15> */
.L_x_228:


//--------------------- .text.tvmgen_default_fused_take_equal_logical_not_take_where_reshape_broadcast_to_broadcast_to_reshap_ea80fd4c09035e54__76_kernel --------------------------
	.section	.text.tvmgen_default_fused_take_equal_logical_not_take_where_reshape_broadcast_to_broadcast_to_reshap_ea80fd4c09035e54__76_kernel,"ax",@progbits
	.sectioninfo	@"SHI_REGISTERS=10"
	.align	128
        .global         tvmgen_default_fused_take_equal_logical_not_take_where_reshape_broadcast_to_broadcast_to_reshap_ea80fd4c09035e54__76_kernel
        .type           tvmgen_default_fused_take_equal_logical_not_take_where_reshape_broadcast_to_broadcast_to_reshap_ea80fd4c09035e54__76_kernel,@function
        .size           tvmgen_default_fused_take_equal_logical_not_take_where_reshape_broadcast_to_broadcast_to_reshap_ea80fd4c09035e54__76_kernel,(.L_x_229 - tvmgen_default_fused_take_equal_logical_not_take_where_reshape_broadcast_to_broadcast_to_reshap_ea80fd4c09035e54__76_kernel)
        .other          tvmgen_default_fused_take_equal_logical_not_take_where_reshape_broadcast_to_broadcast_to_reshap_ea80fd4c09035e54__76_kernel,@"STO_CUDA_ENTRY STV_DEFAULT"
tvmgen_default_fused_take_equal_logical_not_take_where_reshape_broadcast_to_broadcast_to_reshap_ea80fd4c09035e54__76_kernel:
.text.tvmgen_default_fused_take_equal_logical_not_take_where_reshape_broadcast_to_broadcast_to_reshap_ea80fd4c09035e54__76_kernel:
        /* <DEDUP_REMOVED lines=17> */
.L_x_100:
        /* <DEDUP_REMOVED lines=15> */
.L_x_229:


//--------------------- .text.tvmgen_default_fused_take_equal_logical_not_take_where_reshape_broadcast_to_broadcast_to_reshap_ea80fd4c09035e54__116_kernel --------------------------
	.section	.text.tvmgen_default_fused_take_equal_logical_not_take_where_reshape_broadcast_to_broadcast_to_reshap_ea80fd4c09035e54__116_kernel,"ax",@progbits
	.sectioninfo	@"SHI_REGISTERS=10"
	.align	128
        .global         tvmgen_default_fused_take_equal_logical_not_take_where_reshape_broadcast_to_broadcast_to_reshap_ea80fd4c09035e54__116_kernel
        .type           tvmgen_default_fused_take_equal_logical_not_take_where_reshape_broadcast_to_broadcast_to_reshap_ea80fd4c09035e54__116_kernel,@function
        .size           tvmgen_default_fused_take_equal_logical_not_take_where_reshape_broadcast_to_broadcast_to_reshap_ea80fd4c09035e54__116_kernel,(.L_x_230 - tvmgen_default_fused_take_equal_logical_not_take_where_reshape_broadcast_to_broadcast_to_reshap_ea80fd4c09035e54__116_kernel)
        .other          tvmgen_default_fused_take_equal_logical_not_take_where_reshape_broadcast_to_broadcast_to_reshap_ea80fd4c09035e54__116_kernel,@"STO_CUDA_ENTRY STV_DEFAULT"
tvmgen_default_fused_take_equal_logical_not_take_where_reshape_broadcast_to_broadcast_to_reshap_ea80fd4c09035e54__116_kernel:
.text.tvmgen_default_fused_take_equal_logical_not_take_where_reshape_broadcast_to_broadcast_to_reshap_ea80fd4c09035e54__116_kernel:
        /* <DEDUP_REMOVED lines=17> */
.L_x_101:
        /* <DEDUP_REMOVED lines=15> */
.L_x_230:


//--------------------- .text.tvmgen_default_fused_take_equal_logical_not_take_where_reshape_broadcast_to_broadcast_to_reshap_ea80fd4c09035e54__44_kernel --------------------------
	.section	.text.tvmgen_default_fused_take_equal_logical_not_take_where_reshape_broadcast_to_broadcast_to_reshap_ea80fd4c09035e54__44_kernel,"ax",@progbits
	.sectioninfo	@"SHI_REGISTERS=10"
	.align	128
        .global         tvmgen_default_fused_take_equal_logical_not_take_where_reshape_broadcast_to_broadcast_to_reshap_ea80fd4c09035e54__44_kernel
        .type           tvmgen_default_fused_take_equal_logical_not_take_where_reshape_broadcast_to_broadcast_to_reshap_ea80fd4c09035e54__44_kernel,@function
        .size           tvmgen_default_fused_take_equal_logical_not_take_where_reshape_broadcast_to_broadcast_to_reshap_ea80fd4c09035e54__44_kernel,(.L_x_231 - tvmgen_default_fused_take_equal_logical_not_take_where_reshape_broadcast_to_broadcast_to_reshap_ea80fd4c09035e54__44_kernel)
        .other          tvmgen_default_fused_take_equal_logical_not_take_where_reshape_broadcast_to_broadcast_to_reshap_ea80fd4c09035e54__44_kernel,@"STO_CUDA_ENTRY STV_DEFAULT"
tvmgen_default_fused_take_equal_logical_not_take_where_reshape_broadcast_to_broadcast_to_reshap_ea80fd4c09035e54__44_kernel:
.text.tvmgen_default_fused_take_equal_logical_not_take_where_reshape_broadcast_to_broadcast_to_reshap_ea80fd4c09035e54__44_kernel:
        /* <DEDUP_REMOVED lines=17> */
.L_x_102:
        /* <DEDUP_REMOVED lines=15> */
.L_x_231:


//--------------------- .text.tvmgen_default_fused_take_equal_logical_not_take_where_reshape_broadcast_to_broadcast_to_reshap_ea80fd4c09035e54__90_kernel --------------------------
	.section	.text.tvmgen_default_fused_take_equal_logical_not_take_where_reshape_broadcast_to_broadcast_to_reshap_ea80fd4c09035e54__90_kernel,"ax",@progbits
	.sectioninfo	@"SHI_REGISTERS=10"
	.align	128
        .global         tvmgen_default_fused_take_equal_logical_not_take_where_reshape_broadcast_to_broadcast_to_reshap_ea80fd4c09035e54__90_kernel
        .type           tvmgen_default_fused_take_equal_logical_not_take_where_reshape_broadcast_to_broadcast_to_reshap_ea80fd4c09035e54__90_kernel,@function
        .size           tvmgen_default_fused_take_equal_logical_not_take_where_reshape_broadcast_to_broadcast_to_reshap_ea80fd4c09035e54__90_kernel,(.L_x_232 - tvmgen_default_fused_take_equal_logical_not_take_where_reshape_broadcast_to_broadcast_to_reshap_ea80fd4c09035e54__90_kernel)
        .other          tvmgen_default_fused_take_equal_logical_not_take_where_reshape_broadcast_to_broadcast_to_reshap_ea80fd4c09035e54__90_kernel,@"STO_CUDA_ENTRY STV_DEFAULT"
tvmgen_default_fused_take_equal_logical_not_take_where_reshape_broadcast_to_broadcast_to_reshap_ea80fd4c09035e54__90_kernel:
.text.tvmgen_default_fused_take_equal_logical_not_take_where_reshape_broadcast_to_broadcast_to_reshap_ea80fd4c09035e54__90_kernel:
        /* <DEDUP_REMOVED lines=17> */
.L_x_103:
        /* <DEDUP_REMOVED lines=15> */
.L_x_232:


//--------------------- .text.tvmgen_default_fused_take_equal_logical_not_take_where_reshape_broadcast_to_broadcast_to_reshap_ea80fd4c09035e54__33_kernel --------------------------
	.section	.text.tvmgen_default_fused_take_equal_logical_not_take_where_reshape_broadcast_to_broadcast_to_reshap_ea80fd4c09035e54__33_kernel,"ax",@progbits
	.sectioninfo	@"SHI_REGISTERS=10"
	.align	128
        .global         tvmgen_default_fused_take_equal_logical_not_take_where_reshape_broadcast_to_broadcast_to_reshap_ea80fd4c09035e54__33_kernel
        .type           tvmgen_default_fused_take_equal_logical_not_take_where_reshape_broadcast_to_broadcast_to_reshap_ea80fd4c09035e54__33_kernel,@function
        .size           tvmgen_default_fused_take_equal_logical_not_take_where_reshape_broadcast_to_broadcast_to_reshap_ea80fd4c09035e54__33_kernel,(.L_x_233 - tvmgen_default_fused_take_equal_logical_not_take_where_reshape_broadcast_to_broadcast_to_reshap_ea80fd4c09035e54__33_kernel)
        .other          tvmgen_default_fused_take_equal_logical_not_take_where_reshape_broadcast_to_broadcast_to_reshap_ea80fd4c09035e54__33_kernel,@"STO_CUDA_ENTRY STV_DEFAULT"
tvmgen_default_fused_take_equal_logical_not_take_where_reshape_broadcast_to_broadcast_to_reshap_ea80fd4c09035e54__33_kernel:
.text.tvmgen_default_fused_take_equal_logical_not_take_where_reshape_broadcast_to_broadcast_to_reshap_ea80fd4c09035e54__33_kernel:
        /* <DEDUP_REMOVED lines=17> */
.L_x_104:
        /* <DEDUP_REMOVED lines=15> */
.L_x_233:


//--------------------- .text.tvmgen_default_fused_take_equal_logical_not_take_where_reshape_broadcast_to_broadcast_to_reshap_ea80fd4c09035e54__110_kernel --------------------------
	.section	.text.tvmgen_default_fused_take_equal_logical_not_take_where_reshape_broadcast_to_broadcast_to_reshap_ea80fd4c09035e54__110_kernel,"ax",@progbits
	.sectioninfo	@"SHI_REGISTERS=10"
	.align	128
        .global         tvmgen_default_fused_take_equal_logical_not_take_where_reshape_broadcast_to_broadcast_to_reshap_ea80fd4c09035e54__110_kernel
        .type           tvmgen_default_fused_take_equal_logical_not_take_where_reshape_broadcast_to_broadcast_to_reshap_ea80fd4c09035e54__110_kernel,@function
        .size           tvmgen_default_fused_take_equal_logical_not_take_where_reshape_broadcast_to_broadcast_to_reshap_ea80fd4c09035e54__110_kernel,(.L_x_234 - tvmgen_default_fused_take_equal_logical_not_take_where_reshape_broadcast_to_broadcast_to_reshap_ea80fd4c09035e54__110_kernel)
        .other          tvmgen_default_fused_take_equal_logical_not_take_where_reshape_broadcast_to_broadcast_to_reshap_ea80fd4c09035e54__110_kernel,@"STO_CUDA_ENTRY STV_DEFAULT"
tvmgen_default_fused_take_equal_logical_not_take_where_reshape_broadcast_to_broadcast_to_reshap_ea80fd4c09035e54__110_kernel:
.text.tvmgen_default_fused_take_equal_logical_not_take_where_reshape_broadcast_to_broadcast_to_reshap_ea80fd4c09035e54__110_kernel:
        /* <DEDUP_REMOVED lines=17> */
.L_x_105:
        /* <DEDUP_REMOVED lines=15> */
.L_x_234:


//--------------------- .text.tvmgen_default_fused_take_equal_logical_not_take_where_reshape_broadcast_to_broadcast_to_reshap_ea80fd4c09035e54__67_kernel --------------------------
	.section	.text.tvmgen_default_fused_take_equal_logical_not_take_where_reshape_broadcast_to_broadcast_to_reshap_ea80fd4c09035e54__67_kernel,"ax",@progbits
	.sectioninfo	@"SHI_REGISTERS=10"
	.align	128
        .global         tvmgen_default_fused_take_equal_logical_not_take_where_reshape_broadcast_to_broadcast_to_reshap_ea80fd4c09035e54__67_kernel
        .type           tvmgen_default_fused_take_equal_logical_not_take_where_reshape_broadcast_to_broadcast_to_reshap_ea80fd4c09035e54__67_kernel,@function
        .size           tvmgen_default_fused_take_equal_logical_not_take_where_reshape_broadcast_to_broadcast_to_reshap_ea80fd4c09035e54__67_kernel,(.L_x_235 - tvmgen_default_fused_take_equal_logical_not_take_where_reshape_broadcast_to_broadcast_to_reshap_ea80fd4c09035e54__67_kernel)
        .other          tvmgen_default_fused_take_equal_logical_not_take_where_reshape_broadcast_to_broadcast_to_reshap_ea80fd4c09035e54__67_kernel,@"STO_CUDA_ENTRY STV_DEFAULT"
tvmgen_default_fused_take_equal_logical_not_take_where_reshape_broadcast_to_broadcast_to_reshap_ea80fd4c09035e54__67_kernel:
.text.tvmgen_default_fused_take_equal_logical_not_take_where_reshape_broadcast_to_broadcast_to_reshap_ea80fd4c09035e54__67_kernel:
        /* <DEDUP_REMOVED lines=17> */
.L_x_106:
        /* <DEDUP_REMOVED lines=15> */
.L_x_235:


//--------------------- .text.tvmgen_default_fused_take_equal_logical_not_take_where_reshape_broadcast_to_broadcast_to_reshap_ea80fd4c09035e54__60_kernel --------------------------
	.section	.text.tvmgen_default_fused_take_equal_logical_not_take_where_reshape_broadcast_to_broadcast_to_reshap_ea80fd4c09035e54__60_kernel,"ax",@progbits
	.sectioninfo	@"SHI_REGISTERS=10"
	.align	128
        .global         tvmgen_default_fused_take_equal_logical_not_take_where_reshape_broadcast_to_broadcast_to_reshap_ea80fd4c09035e54__60_kernel
        .type           tvmgen_default_fused_take_equal_logical_not_take_where_reshape_broadcast_to_broadcast_to_reshap_ea80fd4c09035e54__60_kernel,@function
        .size           tvmgen_default_fused_take_equal_logical_not_take_where_reshape_broadcast_to_broadcast_to_reshap_ea80fd4c09035e54__60_kernel,(.L_x_236 - tvmgen_default_fused_take_equal_logical_not_take_where_reshape_broadcast_to_broadcast_to_reshap_ea80fd4c09035e54__60_kernel)
        .other          tvmgen_default_fused_take_equal_logical_not_take_where_reshape_broadcast_to_broadcast_to_reshap_ea80fd4c09035e54__60_kernel,@"STO_CUDA_ENTRY STV_DEFAULT"
tvmgen_default_fused_take_equal_logical_not_take_where_reshape_broadcast_to_broadcast_to_reshap_ea80fd4c09035e54__60_kernel:
.text.tvmgen_default_fused_take_equal_logical_not_take_where_reshape_broadcast_to_broadcast_to_reshap_ea80fd4c09035e54__60_kernel:
        /* <DEDUP_REMOVED lines=17> */
.L_x_107:
        /* <DEDUP_REMOVED lines=15> */
.L_x_236:


//--------------------- .text.tvmgen_default_fused_take_equal_logical_not_take_where_reshape_broadcast_to_broadcast_to_reshap_ea80fd4c09035e54__32_kernel --------------------------
	.section	.text.tvmgen_default_fused_take_equal_logical_not_take_where_reshape_broadcast_to_broadcast_to_reshap_ea80fd4c09035e54__32_kernel,"ax",@progbits
	.sectioninfo	@"SHI_REGISTERS=10"
	.align	128
        .global         tvmgen_default_fused_take_equal_logical_not_take_where_reshape_broadcast_to_broadcast_to_reshap_ea80fd4c09035e54__32_kernel
        .type           tvmgen_default_fused_take_equal_logical_not_take_where_reshape_broadcast_to_broadcast_to_reshap_ea80fd4c09035e54__32_kernel,@function
        .size           tvmgen_default_fused_take_equal_logical_not_take_where_reshape_broadcast_to_broadcast_to_reshap_ea80fd4c09035e54__32_kernel,(.L_x_237 - tvmgen_default_fused_take_equal_logical_not_take_where_reshape_broadcast_to_broadcast_to_reshap_ea80fd4c09035e54__32_kernel)
        .other          tvmgen_default_fused_take_equal_logical_not_take_where_reshape_broadcast_to_broadcast_to_reshap_ea80fd4c09035e54__32_kernel,@"STO_CUDA_ENTRY STV_DEFAULT"
tvmgen_default_fused_take_equal_logical_not_take_where_reshape_broadcast_to_broadcast_to_reshap_ea80fd4c09035e54__32_kernel:
.text.tvmgen_default_fused_take_equal_logical_not_take_where_reshape_broadcast_to_broadcast_to_reshap_ea80fd4c09035e54__32_kernel:
        /* <DEDUP_REMOVED lines=17> */
.L_x_108:
        /* <DEDUP_REMOVED lines=15> */
.L_x_237:


//--------------------- .text.tvmgen_default_fused_take_equal_logical_not_take_where_reshape_broadcast_to_broadcast_to_reshap_ea80fd4c09035e54__8_kernel --------------------------
	.section	.text.tvmgen_default_fused_take_equal_logical_not_take_where_reshape_broadcast_to_broadcast_to_reshap_ea80fd4c09035e54__8_kernel,"ax",@progbits
	.sectioninfo	@"SHI_REGISTERS=10"
	.align	128
        .global         tvmgen_default_fused_take_equal_logical_not_take_where_reshape_broadcast_to_broadcast_to_reshap_ea80fd4c09035e54__8_kernel
        .type           tvmgen_default_fused_take_equal_logical_not_take_where_reshape_broadcast_to_broadcast_to_reshap_ea80fd4c09035e54__8_kernel,@function
        .size           tvmgen_default_fused_take_equal_logical_not_take_where_reshape_broadcast_to_broadcast_to_reshap_ea80fd4c09035e54__8_kernel,(.L_x_238 - tvmgen_default_fused_take_equal_logical_not_take_where_reshape_broadcast_to_broadcast_to_reshap_ea80fd4c09035e54__8_kernel)
        .other          tvmgen_default_fused_take_equal_logical_not_take_where_reshape_broadcast_to_broadcast_to_reshap_ea80fd4c09035e54__8_kernel,@"STO_CUDA_ENTRY STV_DEFAULT"
tvmgen_default_fused_take_equal_logical_not_take_where_reshape_broadcast_to_broadcast_to_reshap_ea80fd4c09035e54__8_kernel:
.text.tvmgen_default_fused_take_equal_logical_not_take_where_reshape_broadcast_to_broadcast_to_reshap_ea80fd4c09035e54__8_kernel:
        /* <DEDUP_REMOVED lines=17> */
.L_x_109:
        /* <DEDUP_REMOVED lines=15> */
.L_x_238:


//--------------------- .text.tvmgen_default_fused_take_equal_logical_not_take_where_reshape_broadcast_to_broadcast_to_reshap_ea80fd4c09035e54__87_kernel --------------------------
	.section	.text.tvmgen_default_fused_take_equal_logical_not_take_where_reshape_broadcast_to_broadcast_to_reshap_ea80fd4c09035e54__87_kernel,"ax",@progbits
	.sectioninfo	@"SHI_REGISTERS=10"
	.align	128
        .global         tvmgen_default_fused_take_equal_logical_not_take_where_reshape_broadcast_to_broadcast_to_reshap_ea80fd4c09035e54__87_kernel
        .type           tvmgen_default_fused_take_equal_logical_not_take_where_reshape_broadcast_to_broadcast_to_reshap_ea80fd4c09035e54__87_kernel,@function
        .size           tvmgen_default_fused_take_equal_logical_not_take_where_reshape_broadcast_to_broadcast_to_reshap_ea80fd4c09035e54__87_kernel,(.L_x_239 - tvmgen_default_fused_take_equal_logical_not_take_where_reshape_broadcast_to_broadcast_to_reshap_ea80fd4c09035e54__87_kernel)
        .other          tvmgen_default_fused_take_equal_logical_not_take_where_reshape_broadcast_to_broadcast_to_reshap_ea80fd4c09035e54__87_kernel,@"STO_CUDA_ENTRY STV_DEFAULT"
tvmgen_default_fused_take_equal_logical_not_take_where_reshape_broadcast_to_broadcast_to_reshap_ea80fd4c09035e54__87_kernel:
.text.tvmgen_default_fused_take_equal_logical_not_take_where_reshape_broadcast_to_broadcast_to_reshap_ea80fd4c09035e54__87_kernel:
        /* <DEDUP_REMOVED lines=17> */
.L_x_110:
        /* <DEDUP_REMOVED lines=15> */
.L_x_239:


//--------------------- .text.tvmgen_default_fused_take_equal_logical_not_take_where_reshape_broadcast_to_broadcast_to_reshap_ea80fd4c09035e54__29_kernel --------------------------
	.section	.text.tvmgen_default_fused_take_equal_logical_not_take_where_reshape_broadcast_to_broadcast_to_reshap_ea80fd4c09035e54__29_kernel,"ax",@progbits
	.sectioninfo	@"SHI_REGISTERS=10"
	.align	128
        .global         tvmgen_default_fused_take_equal_logical_not_take_where_reshape_broadcast_to_broadcast_to_reshap_ea80fd4c09035e54__29_kernel
        .type           tvmgen_default_fused_take_equal_logical_not_take_where_reshape_broadcast_to_broadcast_to_reshap_ea80fd4c09035e54__29_kernel,@function
        .size           tvmgen_default_fused_take_equal_logical_not_take_where_reshape_broadcast_to_broadcast_to_reshap_ea80fd4c09035e54__29_kernel,(.L_x_240 - tvmgen_default_fused_take_equal_logical_not_take_where_reshape_broadcast_to_broadcast_to_reshap_ea80fd4c09035e54__29_kernel)
        .other          tvmgen_default_fused_take_equal_logical_not_take_where_reshape_broadcast_to_broadcast_to_reshap_ea80fd4c09035e54__29_kernel,@"STO_CUDA_ENTRY STV_DEFAULT"
tvmgen_default_fused_take_equal_logical_not_take_where_reshape_broadcast_to_broadcast_to_reshap_ea80fd4c09035e54__29_kernel:
.text.tvmgen_default_fused_take_equal_logical_not_take_where_reshape_broadcast_to_broadcast_to_reshap_ea80fd4c09035e54__29_kernel:
        /* <DEDUP_REMOVED lines=17> */
.L_x_111:
        /* <DEDUP_REMOVED lines=15> */
.L_x_240:


//--------------------- .text.tvmgen_default_fused_take_equal_logical_not_take_where_reshape_broadcast_to_broadcast_to_reshap_ea80fd4c09035e54__48_kernel --------------------------
	.section	.text.tvmgen_default_fused_take_equal_logical_not_take_where_reshape_broadcast_to_broadcast_to_reshap_ea80fd4c09035e54__48_kernel,"ax",@progbits
	.sectioninfo	@"SHI_REGISTERS=10"
	.align	128
        .global         tvmgen_default_fused_take_equal_logical_not_take_where_reshape_broadcast_to_broadcast_to_reshap_ea80fd4c09035e54__48_kernel
        .type           tvmgen_default_fused_take_equal_logical_not_take_where_reshape_broadcast_to_broadcast_to_reshap_ea80fd4c09035e54__48_kernel,@function
        .size           tvmgen_default_fused_take_equal_logical_not_take_where_reshape_broadcast_to_broadcast_to_reshap_ea80fd4c09035e54__48_kernel,(.L_x_241 - tvmgen_default_fused_take_equal_logical_not_take_where_reshape_broadcast_to_broadcast_to_reshap_ea80fd4c09035e54__48_kernel)
        .other          tvmgen_default_fused_take_equal_logical_not_take_where_reshape_broadcast_to_broadcast_to_reshap_ea80fd4c09035e54__48_kernel,@"STO_CUDA_ENTRY STV_DEFAULT"
tvmgen_default_fused_take_equal_logical_not_take_where_reshape_broadcast_to_broadcast_to_reshap_ea80fd4c09035e54__48_kernel:
.text.tvmgen_default_fused_take_equal_logical_not_take_where_reshape_broadcast_to_broadcast_to_reshap_ea80fd4c09035e54__48_kernel:
        /* <DEDUP_REMOVED lines=17> */
.L_x_112:
        /* <DEDUP_REMOVED lines=15> */
.L_x_241:


//--------------------- .text.tvmgen_default_fused_take_equal_logical_not_take_where_reshape_broadcast_to_broadcast_to_reshap_ea80fd4c09035e54__122_kernel --------------------------
	.section	.text.tvmgen_default_fused_take_equal_logical_not_take_where_reshape_broadcast_to_broadcast_to_reshap_ea80fd4c09035e54__122_kernel,"ax",@progbits
	.sectioninfo	@"SHI_REGISTERS=10"
	.align	128
        .global         tvmgen_default_fused_take_equal_logical_not_take_where_reshape_broadcast_to_broadcast_to_reshap_ea80fd4c09035e54__122_kernel
        .type           tvmgen_default_fused_take_equal_logical_not_take_where_reshape_broadcast_to_broadcast_to_reshap_ea80fd4c09035e54__122_kernel,@function
        .size           tvmgen_default_fused_take_equal_logical_not_take_where_reshape_broadcast_to_broadcast_to_reshap_ea80fd4c09035e54__122_kernel,(.L_x_242 - tvmgen_default_fused_take_equal_logical_not_take_where_reshape_broadcast_to_broadcast_to_reshap_ea80fd4c09035e54__122_kernel)
        .other          tvmgen_default_fused_take_equal_logical_not_take_where_reshape_broadcast_to_broadcast_to_reshap_ea80fd4c09035e54__122_kernel,@"STO_CUDA_ENTRY STV_DEFAULT"
tvmgen_default_fused_take_equal_logical_not_take_where_reshape_broadcast_to_broadcast_to_reshap_ea80fd4c09035e54__122_kernel:
.text.tvmgen_default_fused_take_equal_logical_not_take_where_reshape_broadcast_to_broadcast_to_reshap_ea80fd4c09035e54__122_kernel:
        /* <DEDUP_REMOVED lines=17> */
.L_x_113:
        /* <DEDUP_REMOVED lines=15> */
.L_x_242:


//--------------------- .text.tvmgen_default_fused_take_equal_logical_not_take_where_reshape_broadcast_to_broadcast_to_reshap_ea80fd4c09035e54__104_kernel --------------------------
	.section	.text.tvmgen_default_fused_take_equal_logical_not_take_where_reshape_broadcast_to_broadcast_to_reshap_ea80fd4c09035e54__104_kernel,"ax",@progbits
	.sectioninfo	@"SHI_REGISTERS=10"
	.align	128
        .global         tvmgen_default_fused_take_equal_logical_not_take_where_reshape_broadcast_to_broadcast_to_reshap_ea80fd4c09035e54__104_kernel
        .type           tvmgen_default_fused_take_equal_logical_not_take_where_reshape_broadcast_to_broadcast_to_reshap_ea80fd4c09035e54__104_kernel,@function
        .size           tvmgen_default_fused_take_equal_logical_not_take_where_reshape_broadcast_to_broadcast_to_reshap_ea80fd4c09035e54__104_kernel,(.L_x_243 - tvmgen_default_fused_take_equal_logical_not_take_where_reshape_broadcast_to_broadcast_to_reshap_ea80fd4c09035e54__104_kernel)
        .other          tvmgen_default_fused_take_equal_logical_not_take_where_reshape_broadcast_to_broadcast_to_reshap_ea80fd4c09035e54__104_kernel,@"STO_CUDA_ENTRY STV_DEFAULT"
tvmgen_default_fused_take_equal_logical_not_take_where_reshape_broadcast_to_broadcast_to_reshap_ea80fd4c09035e54__104_kernel:
.text.tvmgen_default_fused_take_equal_logical_not_take_where_reshape_broadcast_to_broadcast_to_reshap_ea80fd4c09035e54__104_kernel:
        /* <DEDUP_REMOVED lines=17> */
.L_x_114:
        /* <DEDUP_REMOVED lines=15> */
.L_x_243:


//--------------------- .text.tvmgen_default_fused_take_equal_logical_not_take_where_reshape_broadcast_to_broadcast_to_reshap_ea80fd4c09035e54__41_kernel --------------------------
	.section	.text.tvmgen_default_fused_take_equal_logical_not_take_where_reshape_broadcast_to_broadcast_to_reshap_ea80fd4c09035e54__41_kernel,"ax",@progbits
	.sectioninfo	@"SHI_REGISTERS=10"
	.align	128
        .global         tvmgen_default_fused_take_equal_logical_not_take_where_reshape_broadcast_to_broadcast_to_reshap_ea80fd4c09035e54__41_kernel
        .type           tvmgen_default_fused_take_equal_logical_not_take_where_reshape_broadcast_to_broadcast_to_reshap_ea80fd4c09035e54__41_kernel,@function
        .size           tvmgen_default_fused_take_equal_logical_not_take_where_reshape_broadcast_to_broadcast_to_reshap_ea80fd4c09035e54__41_kernel,(.L_x_244 - tvmgen_default_fused_take_equal_logical_not_take_where_reshape_broadcast_to_broadcast_to_reshap_ea80fd4c09035e54__41_kernel)
        .other          tvmgen_default_fused_take_equal_logical_not_take_where_reshape_broadcast_to_broadcast_to_reshap_ea80fd4c09035e54__41_kernel,@"STO_CUDA_ENTRY STV_DEFAULT"
tvmgen_default_fused_take_equal_logical_not_take_where_reshape_broadcast_to_broadcast_to_reshap_ea80fd4c09035e54__41_kernel:
.text.tvmgen_default_fused_take_equal_logical_not_take_where_reshape_broadcast_to_broadcast_to_reshap_ea80fd4c09035e54__41_kernel:
        /* <DEDUP_REMOVED lines=17> */
.L_x_115:
        /* <DEDUP_REMOVED lines=15> */
.L_x_244:


//--------------------- .text.tvmgen_default_fused_take_equal_logical_not_take_where_reshape_broadcast_to_broadcast_to_reshap_ea80fd4c09035e54__103_kernel --------------------------
	.section	.text.tvmgen_default_fused_take_equal_logical_not_take_where_reshape_broadcast_to_broadcast_to_reshap_ea80fd4c09035e54__103_kernel,"ax",@progbits
	.sectioninfo	@"SHI_REGISTERS=10"
	.align	128
        .global         tvmgen_default_fused_take_equal_logical_not_take_where_reshape_broadcast_to_broadcast_to_reshap_ea80fd4c09035e54__103_kernel
        .type           tvmgen_default_fused_take_equal_logical_not_take_where_reshape_broadcast_to_broadcast_to_reshap_ea80fd4c09035e54__103_kernel,@function
        .size           tvmgen_default_fused_take_equal_logical_not_take_where_reshape_broadcast_to_broadcast_to_reshap_ea80fd4c09035e54__103_kernel,(.L_x_245 - tvmgen_default_fused_take_equal_logical_not_take_where_reshape_broadcast_to_broadcast_to_reshap_ea80fd4c09035e54__103_kernel)
        .other          tvmgen_default_fused_take_equal_logical_not_take_where_reshape_broadcast_to_broadcast_to_reshap_ea80fd4c09035e54__103_kernel,@"STO_CUDA_ENTRY STV_DEFAULT"
tvmgen_default_fused_take_equal_logical_not_take_where_reshape_broadcast_to_broadcast_to_reshap_ea80fd4c09035e54__103_kernel:
.text.tvmgen_default_fused_take_equal_logical_not_take_where_reshape_broadcast_to_broadcast_to_reshap_ea80fd4c09035e54__103_kernel:
        /* <DEDUP_REMOVED lines=17> */
.L_x_116:
        /* <DEDUP_REMOVED lines=15> */
.L_x_245:


//--------------------- .text.tvmgen_default_fused_take_equal_logical_not_take_where_reshape_broadcast_to_broadcast_to_reshap_ea80fd4c09035e54__75_kernel --------------------------
	.section	.text.tvmgen_default_fused_take_equal_logical_not_take_where_reshape_broadcast_to_broadcast_to_reshap_ea80fd4c09035e54__75_kernel,"ax",@progbits
	.sectioninfo	@"SHI_REGISTERS=10"
	.align	128
        .global         tvmgen_default_fused_take_equal_logical_not_take_where_reshape_broadcast_to_broadcast_to_reshap_ea80fd4c09035e54__75_kernel
        .type           tvmgen_default_fused_take_equal_logical_not_take_where_reshape_broadcast_to_broadcast_to_reshap_ea80fd4c09035e54__75_kernel,@function
        .size           tvmgen_default_fused_take_equal_logical_not_take_where_reshape_broadcast_to_broadcast_to_reshap_ea80fd4c09035e54__75_kernel,(.L_x_246 - tvmgen_default_fused_take_equal_logical_not_take_where_reshape_broadcast_to_broadcast_to_reshap_ea80fd4c09035e54__75_kernel)
        .other          tvmgen_default_fused_take_equal_logical_not_take_where_reshape_broadcast_to_broadcast_to_reshap_ea80fd4c09035e54__75_kernel,@"STO_CUDA_ENTRY STV_DEFAULT"
tvmgen_default_fused_take_equal_logical_not_take_where_reshape_broadcast_to_broadcast_to_reshap_ea80fd4c09035e54__75_kernel:
.text.tvmgen_default_fused_take_equal_logical_not_take_where_reshape_broadcast_to_broadcast_to_reshap_ea80fd4c09035e54__75_kernel:
        /* <DEDUP_REMOVED lines=17> */
.L_x_117:
        /* <DEDUP_REMOVED lines=15> */
.L_x_246:


//--------------------- .text.tvmgen_default_fused_take_equal_logical_not_take_where_reshape_broadcast_to_broadcast_to_reshap_ea80fd4c09035e54__101_kernel --------------------------
	.section	.text.tvmgen_default_fused_take_equal_logical_not_take_where_reshape_broadcast_to_broadcast_to_reshap_ea80fd4c09035e54__101_kernel,"ax",@progbits
	.sectioninfo	@"SHI_REGISTERS=10"
	.align	128
        .global         tvmgen_default_fused_take_equal_logical_not_take_where_reshape_broadcast_to_broadcast_to_reshap_ea80fd4c09035e54__101_kernel
        .type           tvmgen_default_fused_take_equal_logical_not_take_where_reshape_broadcast_to_broadcast_to_reshap_ea80fd4c09035e54__101_kernel,@function
        .size           tvmgen_default_fused_take_equal_logical_not_take_where_reshape_broadcast_to_broadcast_to_reshap_ea80fd4c09035e54__101_kernel,(.L_x_247 - tvmgen_default_fused_take_equal_logical_not_take_where_reshape_broadcast_to_broadcast_to_reshap_ea80fd4c09035e54__101_kernel)
        .other          tvmgen_default_fused_take_equal_logical_not_take_where_reshape_broadcast_to_broadcast_to_reshap_ea80fd4c09035e54__101_kernel,@"STO_CUDA_ENTRY STV_DEFAULT"
tvmgen_default_fused_take_equal_logical_not_take_where_reshape_broadcast_to_broadcast_to_reshap_ea80fd4c09035e54__101_kernel:
.text.tvmgen_default_fused_take_equal_logical_not_take_where_reshape_broadcast_to_broadcast_to_reshap_ea80fd4c09035e54__101_kernel:
        /* <DEDUP_REMOVED lines=17> */
.L_x_118:
        /* <DEDUP_REMOVED lines=15> */
.L_x_247:


//--------------------- .text.tvmgen_default_fused_take_equal_logical_not_take_where_reshape_broadcast_to_broadcast_to_reshap_ea80fd4c09035e54__72_kernel --------------------------
	.section	.text.tvmgen_default_fused_take_equal_logical_not_take_where_reshape_broadcast_to_broadcast_to_reshap_ea80fd4c09035e54__72_kernel,"ax",@progbits
	.sectioninfo	@"SHI_REGISTERS=10"
	.align	128
        .global         tvmgen_default_fused_take_equal_logical_not_take_where_reshape_broadcast_to_broadcast_to_reshap_ea80fd4c09035e54__72_kernel
        .type           tvmgen_default_fused_take_equal_logical_not_take_where_reshape_broadcast_to_broadcast_to_reshap_ea80fd4c09035e54__72_kernel,@function
        .size           tvmgen_default_fused_take_equal_logical_not_take_where_reshape_broadcast_to_broadcast_to_reshap_ea80fd4c09035e54__72_kernel,(.L_x_248 - tvmgen_default_fused_take_equal_logical_not_take_where_reshape_broadcast_to_broadcast_to_reshap_ea80fd4c09035e54__72_kernel)
        .other          tvmgen_default_fused_take_equal_logical_not_take_where_reshape_broadcast_to_broadcast_to_reshap_ea80fd4c09035e54__72_kernel,@"STO_CUDA_ENTRY STV_DEFAULT"
tvmgen_default_fused_take_equal_logical_not_take_where_reshape_broadcast_to_broadcast_to_reshap_ea80fd4c09035e54__72_kernel:
.text.tvmgen_default_fused_take_equal_logical_not_take_where_reshape_broadcast_to_broadcast_to_reshap_ea80fd4c09035e54__72_kernel:
        /* <DEDUP_REMOVED lines=17> */
.L_x_119:
        /* <DEDUP_REMOVED lines=15> */
.L_x_248:


//--------------------- .text.tvmgen_default_fused_take_equal_logical_not_take_where_reshape_broadcast_to_broadcast_to_reshap_ea80fd4c09035e54__57_kernel --------------------------
	.section	.text.tvmgen_default_fused_take_equal_logical_not_take_where_reshape_broadcast_to_broadcast_to_reshap_ea80fd4c09035e54__57_kernel,"ax",@progbits
	.sectioninfo	@"SHI_REGISTERS=10"
	.align	128
        .global         tvmgen_default_fused_take_equal_logical_not_take_where_reshape_broadcast_to_broadcast_to_reshap_ea80fd4c09035e54__57_kernel
        .type           tvmgen_default_fused_take_equal_logical_not_take_where_reshape_broadcast_to_broadcast_to_reshap_ea80fd4c09035e54__57_kernel,@function
        .size           tvmgen_default_fused_take_equal_logical_not_take_where_reshape_broadcast_to_broadcast_to_reshap_ea80fd4c09035e54__57_kernel,(.L_x_249 - tvmgen_default_fused_take_equal_logical_not_take_where_reshape_broadcast_to_broadcast_to_reshap_ea80fd4c09035e54__57_kernel)
        .other          tvmgen_default_fused_take_equal_logical_not_take_where_reshape_broadcast_to_broadcast_to_reshap_ea80fd4c09035e54__57_kernel,@"STO_CUDA_ENTRY STV_DEFAULT"
tvmgen_default_fused_take_equal_logical_not_take_where_reshape_broadcast_to_broadcast_to_reshap_ea80fd4c09035e54__57_kernel:
.text.tvmgen_default_fused_take_equal_logical_not_take_where_reshape_broadcast_to_broadcast_to_reshap_ea80fd4c09035e54__57_kernel:
        /* <DEDUP_REMOVED lines=17> */
.L_x_120:
        /* <DEDUP_REMOVED lines=15> */
.L_x_249:


//--------------------- .text.tvmgen_default_fused_take_equal_logical_not_take_where_reshape_broadcast_to_broadcast_to_reshap_ea80fd4c09035e54__115_kernel --------------------------
	.section	.text.tvmgen_default_fused_take_equal_logical_not_take_where_reshape_broadcast_to_broadcast_to_reshap_ea80fd4c09035e54__115_kernel,"ax",@progbits
	.sectioninfo	@"SHI_REGISTERS=10"
	.align	128
        .global         tvmgen_default_fused_take_equal_logical_not_take_where_reshape_broadcast_to_broadcast_to_reshap_ea80fd4c09035e54__115_kernel
        .type           tvmgen_default_fused_take_equal_logical_not_take_where_reshape_broadcast_to_broadcast_to_reshap_ea80fd4c09035e54__115_kernel,@function
        .size           tvmgen_default_fused_take_equal_logical_not_take_where_reshape_broadcast_to_broadcast_to_reshap_ea80fd4c09035e54__115_kernel,(.L_x_250 - tvmgen_default_fused_take_equal_logical_not_take_where_reshape_broadcast_to_broadcast_to_reshap_ea80fd4c09035e54__115_kernel)
        .other          tvmgen_default_fused_take_equal_logical_not_take_where_reshape_broadcast_to_broadcast_to_reshap_ea80fd4c09035e54__115_kernel,@"STO_CUDA_ENTRY STV_DEFAULT"
tvmgen_default_fused_take_equal_logical_not_take_where_reshape_broadcast_to_broadcast_to_reshap_ea80fd4c09035e54__115_kernel:
.text.tvmgen_default_fused_take_equal_logical_not_take_where_reshape_broadcast_to_broadcast_to_reshap_ea80fd4c09035e54__115_kernel:
        /* <DEDUP_REMOVED lines=17> */
.L_x_121:
        /* <DEDUP_REMOVED lines=15> */
.L_x_250:


//--------------------- .text.tvmgen_default_fused_take_equal_logical_not_take_where_reshape_broadcast_to_broadcast_to_reshap_ea80fd4c09035e54__24_kernel --------------------------
	.section	.text.tvmgen_default_fused_take_equal_logical_not_take_where_reshape_broadcast_to_broadcast_to_reshap_ea80fd4c09035e54__24_kernel,"ax",@progbits
	.sectioninfo	@"SHI_REGISTERS=10"
	.align	128
        .global         tvmgen_default_fused_take_equal_logical_not_take_where_reshape_broadcast_to_broadcast_to_reshap_ea80fd4c09035e54__24_kernel
        .type           tvmgen_default_fused_take_equal_logical_not_take_where_reshape_broadcast_to_broadcast_to_reshap_ea80fd4c09035e54__24_kernel,@function
        .size           tvmgen_default_fused_take_equal_logical_not_take_where_reshape_broadcast_to_broadcast_to_reshap_ea80fd4c09035e54__24_kernel,(.L_x_251 - tvmgen_default_fused_take_equal_logical_not_take_where_reshape_broadcast_to_broadcast_to_reshap_ea80fd4c09035e54__24_kernel)
        .other          tvmgen_default_fused_take_equal_logical_not_take_where_reshape_broadcast_to_broadcast_to_reshap_ea80fd4c09035e54__24_kernel,@"STO_CUDA_ENTRY STV_DEFAULT"
tvmgen_default_fused_take_equal_logical_not_take_where_reshape_broadcast_to_broadcast_to_reshap_ea80fd4c09035e54__24_kernel:
.text.tvmgen_default_fused_take_equal_logical_not_take_where_reshape_broadcast_to_broadcast_to_reshap_ea80fd4c09035e54__24_kernel:
        /* <DEDUP_REMOVED lines=17> */
.L_x_122:
        /* <DEDUP_REMOVED lines=15> */
.L_x_251:


//--------------------- .text.tvmgen_default_fused_take_equal_logical_not_take_where_reshape_broadcast_to_broadcast_to_reshap_ea80fd4c09035e54__22_kernel --------------------------
	.section	.text.tvmgen_default_fused_take_equal_logical_not_take_where_reshape_broadcast_to_broadcast_to_reshap_ea80fd4c09035e54__22_kernel,"ax",@progbits
	.sectioninfo	@"SHI_REGISTERS=10"
	.align	128
        .global         tvmgen_default_fused_take_equal_logical_not_take_where_reshape_broadcast_to_broadcast_to_reshap_ea80fd4c09035e54__22_kernel
        .type           tvmgen_default_fused_take_equal_logical_not_take_where_reshape_broadcast_to_broadcast_to_reshap_ea80fd4c09035e54__22_kernel,@function
        .size           tvmgen_default_fused_take_equal_logical_not_take_where_reshape_broadcast_to_broadcast_to_reshap_ea80fd4c09035e54__22_kernel,(.L_x_252 - tvmgen_default_fused_take_equal_logical_not_take_where_reshape_broadcast_to_broadcast_to_reshap_ea80fd4c09035e54__22_kernel)
        .other          tvmgen_default_fused_take_equal_logical_not_take_where_reshape_broadcast_to_broadcast_to_reshap_ea80fd4c09035e54__22_kernel,@"STO_CUDA_ENTRY STV_DEFAULT"
tvmgen_default_fused_take_equal_logical_not_take_where_reshape_broadcast_to_broadcast_to_reshap_ea80fd4c09035e54__22_kernel:
.text.tvmgen_default_fused_take_equal_logical_not_take_where_reshape_broadcast_to_broadcast_to_reshap_ea80fd4c09035e54__22_kernel:
        /* <DEDUP_REMOVED lines=17> */
.L_x_123:
        /* <DEDUP_REMOVED lines=15> */
.L_x_252:


//--------------------- .text.tvmgen_default_fused_take_equal_logical_not_take_where_reshape_broadcast_to_broadcast_to_reshap_ea80fd4c09035e54__73_kernel --------------------------
	.section	.text.tvmgen_default_fused_take_equal_logical_not_take_where_reshape_broadcast_to_broadcast_to_reshap_ea80fd4c09035e54__73_kernel,"ax",@progbits
	.sectioninfo	@"SHI_REGISTERS=10"
	.align	128
        .global         tvmgen_default_fused_take_equal_logical_not_take_where_reshape_broadcast_to_broadcast_to_reshap_ea80fd4c09035e54__73_kernel
        .type           tvmgen_default_fused_take_equal_logical_not_take_where_reshape_broadcast_to_broadcast_to_reshap_ea80fd4c09035e54__73_kernel,@function
        .size           tvmgen_default_fused_take_equal_logical_not_take_where_reshape_broadcast_to_broadcast_to_reshap_ea80fd4c09035e54__73_kernel,(.L_x_253 - tvmgen_default_fused_take_equal_logical_not_take_where_reshape_broadcast_to_broadcast_to_reshap_ea80fd4c09035e54__73_kernel)
        .other          tvmgen_default_fused_take_equal_logical_not_take_where_reshape_broadcast_to_broadcast_to_reshap_ea80fd4c09035e54__73_kernel,@"STO_CUDA_ENTRY STV_DEFAULT"
tvmgen_default_fused_take_equal_logical_not_take_where_reshape_broadcast_to_broadcast_to_reshap_ea80fd4c09035e54__73_kernel:
.text.tvmgen_default_fused_take_equal_logical_not_take_where_reshape_broadcast_to_broadcast_to_reshap_ea80fd4c09035e54__73_kernel:
        /* <DEDUP_REMOVED lines=17> */
.L_x_124:
        /* <DEDUP_REMOVED lines=15> */
.L_x_253:


//--------------------- .text.tvmgen_default_fused_take_equal_logical_not_take_where_reshape_broadcast_to_broadcast_to_reshap_ea80fd4c09035e54__39_kernel --------------------------
	.section	.text.tvmgen_default_fused_take_equal_logical_not_take_where_reshape_broadcast_to_broadcast_to_reshap_ea80fd4c09035e54__39_kernel,"ax",@progbits
	.sectioninfo	@"SHI_REGISTERS=10"
	.align	128
        .global         tvmgen_default_fused_take_equal_logical_not_take_where_reshape_broadcast_to_broadcast_to_reshap_ea80fd4c09035e54__39_kernel
        .type           tvmgen_default_fused_take_equal_logical_not_take_where_reshape_broadcast_to_broadcast_to_reshap_ea80fd4c09035e54__39_kernel,@function
        .size           tvmgen_default_fused_take_equal_logical_not_take_where_reshape_broadcast_to_broadcast_to_reshap_ea80fd4c09035e54__39_kernel,(.L_x_254 - tvmgen_default_fused_take_equal_logical_not_take_where_reshape_broadcast_to_broadcast_to_reshap_ea80fd4c09035e54__39_kernel)
        .other          tvmgen_default_fused_take_equal_logical_not_take_where_reshape_broadcast_to_broadcast_to_reshap_ea80fd4c09035e54__39_kernel,@"STO_CUDA_ENTRY STV_DEFAULT"
tvmgen_default_fused_take_equal_logical_not_take_where_reshape_broadcast_to_broadcast_to_reshap_ea80fd4c09035e54__39_kernel:
.text.tvmgen_default_fused_take_equal_logical_not_take_where_reshape_broadcast_to_broadcast_to_reshap_ea80fd4c09035e54__39_kernel:
        /* <DEDUP_REMOVED lines=17> */
.L_x_125:
        /* <DEDUP_REMOVED lines=15> */
.L_x_254:


//--------------------- .text.tvmgen_default_fused_take_equal_logical_not_take_where_reshape_broadcast_to_broadcast_to_reshap_ea80fd4c09035e54__120_kernel --------------------------
	.section	.text.tvmgen_default_fused_take_equal_logical_not_take_where_reshape_broadcast_to_broadcast_to_reshap_ea80fd4c09035e54__120_kernel,"ax",@progbits
	.sectioninfo	@"SHI_REGISTERS=10"
	.align	128
        .global         tvmgen_default_fused_take_equal_logical_not_take_where_reshape_broadcast_to_broadcast_to_reshap_ea80fd4c09035e54__120_kernel
        .type           tvmgen_default_fused_take_equal_logical_not_take_where_reshape_broadcast_to_broadcast_to_reshap_ea80fd4c09035e54__120_kernel,@function
        .size           tvmgen_default_fused_take_equal_logical_not_take_where_reshape_broadcast_to_broadcast_to_reshap_ea80fd4c09035e54__120_kernel,(.L_x_255 - tvmgen_default_fused_take_equal_logical_not_take_where_reshape_broadcast_to_broadcast_to_reshap_ea80fd4c09035e54__120_kernel)
        .other          tvmgen_default_fused_take_equal_logical_not_take_where_reshape_broadcast_to_broadcast_to_reshap_ea80fd4c09035e54__120_kernel,@"STO_CUDA_ENTRY STV_DEFAULT"
tvmgen_default_fused_take_equal_logical_not_take_where_reshape_broadcast_to_broadcast_to_reshap_ea80fd4c09035e54__120_kernel:
.text.tvmgen_default_fused_take_equal_logical_not_take_where_reshape_broadcast_to_broadcast_to_reshap_ea80fd4c09035e54__120_kernel:
        /* <DEDUP_REMOVED lines=17> */
.L_x_126:
        /* <DEDUP_REMOVED lines=15> */
.L_x_255:


//--------------------- .text.tvmgen_default_fused_take_equal_logical_not_take_where_reshape_broadcast_to_broadcast_to_reshap_ea80fd4c09035e54__18_kernel --------------------------
	.section	.text.tvmgen_default_fused_take_equal_logical_not_take_where_reshape_broadcast_to_broadcast_to_reshap_ea80fd4c09035e54__18_kernel,"ax",@progbits
	.sectioninfo	@"SHI_REGISTERS=10"
	.align	128
        .global         tvmgen_default_fused_take_equal_logical_not_take_where_reshape_broadcast_to_broadcast_to_reshap_ea80fd4c09035e54__18_kernel
        .type           tvmgen_default_fused_take_equal_logical_not_take_where_reshape_broadcast_to_broadcast_to_reshap_ea80fd4c09035e54__18_kernel,@function
        .size           tvmgen_default_fused_take_equal_logical_not_take_where_reshape_broadcast_to_broadcast_to_reshap_ea80fd4c09035e54__18_kernel,(.L_x_256 - tvmgen_default_fused_take_equal_logical_not_take_where_reshape_broadcast_to_broadcast_to_reshap_ea80fd4c09035e54__18_kernel)
        .other          tvmgen_default_fused_take_equal_logical_not_take_where_reshape_broadcast_to_broadcast_to_reshap_ea80fd4c09035e54__18_kernel,@"STO_CUDA_ENTRY STV_DEFAULT"
tvmgen_default_fused_take_equal_logical_not_take_where_reshape_broadcast_to_broadcast_to_reshap_ea80fd4c09035e54__18_kernel:
.text.tvmgen_default_fused_take_equal_logical_not_take_where_reshape_broadcast_to_broadcast_to_reshap_ea80fd4c09035e54__18_kernel:
        /* <DEDUP_REMOVED lines=17> */
.L_x_127:
        /* <DEDUP_REMOVED lines=15> */
.L_x_256:


//--------------------- .text.tvmgen_default_fused_take_equal_logical_not_take_where_reshape_broadcast_to_broadcast_to_reshap_ea80fd4c09035e54__69_kernel --------------------------
	.section	.text.tvmgen_default_fused_take_equal_logical_not_take_where_reshape_broadcast_to_broadcast_to_reshap_ea80fd4c09035e54__69_kernel,"ax",@progbits
	.sectioninfo	@"SHI_REGISTERS=10"
	.align	128
        .global         tvmgen_default_fused_take_equal_logical_not_take_where_reshape_broadcast_to_broadcast_to_reshap_ea80fd4c09035e54__69_kernel
        .type           tvmgen_default_fused_take_equal_logical_not_take_where_reshape_broadcast_to_broadcast_to_reshap_ea80fd4c09035e54__69_kernel,@function
        .size           tvmgen_default_fused_take_equal_logical_not_take_where_reshape_broadcast_to_broadcast_to_reshap_ea80fd4c09035e54__69_kernel,(.L_x_257 - tvmgen_default_fused_take_equal_logical_not_take_where_reshape_broadcast_to_broadcast_to_reshap_ea80fd4c09035e54__69_kernel)
        .other          tvmgen_default_fused_take_equal_logical_not_take_where_reshape_broadcast_to_broadcast_to_reshap_ea80fd4c09035e54__69_kernel,@"STO_CUDA_ENTRY STV_DEFAULT"
tvmgen_default_fused_take_equal_logical_not_take_where_reshape_broadcast_to_broadcast_to_reshap_ea80fd4c09035e54__69_kernel:
.text.tvmgen_default_fused_take_equal_logical_not_take_where_reshape_broadcast_to_broadcast_to_reshap_ea80fd4c09035e54__69_kernel:
        /* <DEDUP_REMOVED lines=17> */
.L_x_128:
        /* <DEDUP_REMOVED lines=15> */
.L_x_257:
